	.target	sm_80

	.elftype	@"ET_EXEC"


//--------------------- .note.nv.tkinfo           --------------------------
	.section	.note.nv.tkinfo,"",@"SHT_NOTE"
	.sectionflags	@"SHF_NOTE_NV_TKINFO"
	.tkinfo
        /*0018*/ 	.word	0x00000002
        /*0030*/ 	.string	""
        /*0030*/ 	.string	"ptxas"
        /*0030*/ 	.string	"Cuda compilation tools, release 13.0, V13.0.88"
        /*0030*/ 	.string	"Build cuda_13.0.r13.0/compiler.36424714_0"
        /*0030*/ 	.string	"-arch sm_80 -m 64 "



//--------------------- .note.nv.cuinfo           --------------------------
	.section	.note.nv.cuinfo,"",@"SHT_NOTE"
	.sectionflags	@"SHF_NOTE_NV_CUINFO"
        /*0018*/ 	.short	0x0002
        /*001a*/ 	.short	0x0050
        /*001c*/ 	.short	0x0082
	.zero		2


//--------------------- .nv.info                  --------------------------
	.section	.nv.info,"",@"SHT_CUDA_INFO"
	.align	4


	//----- nvinfo : EIATTR_REGCOUNT
	.align		4
        /*0000*/ 	.byte	0x04, 0x2f
        /*0002*/ 	.short	(.L_12 - .L_11)
	.align		4
.L_11:
        /*0004*/ 	.word	index@(_ZN7cutlass6KernelINS_4gemm6kernel4GemmINS1_11threadblock13MmaMultistageINS1_9GemmShapeILi128ELi64ELi64EEENS_9transform11threadblock28PredicatedTileAccessIteratorINS_11MatrixShapeILi128ELi64EEEaNS_6layout22ColumnMajorInterleavedILi32EEELi1ENS8_29PitchLinearWarpRakedThreadMapINS_16PitchLinearShapeILi4096ELi2EEELi64ENSH_ILi32ELi1EEELi16EEENS_5ArrayIaLi16ELb0EEELb0ENSD_9NoPermuteEEENS9_25RegularTileAccessIteratorISC_aNSD_37RowMajorTensorOpMultiplicandCrosswiseILi8ELi32EEELi0ENS8_29TransposePitchLinearThreadMapISK_NSH_ILi2ELi16EEEEELi16EEELNS_4arch14CacheOperation4KindE1ENSA_INSB_ILi64ELi64EEEaNSD_19RowMajorInterleavedILi32EEELi0ENSG_INSH_ILi2048ELi2EEELi64ESJ_Li16EEESM_Lb0ESN_EENSP_ISZ_aNSD_40ColumnMajorTensorOpMultiplicandCrosswiseILi8ELi32EEELi1ENSS_IS13_ST_EELi16EEELSY_1EiNSD_8RowMajorENS4_9MmaPolicyINS1_4warp11MmaTensorOpINS6_ILi64ELi64ELi64EEEaSR_aS16_iSF_NS1B_17MmaTensorOpPolicyINSW_3MmaINS6_ILi16ELi8ELi32EEELi32EaS19_aNSD_11ColumnMajorEiS19_NSW_21OpMultiplyAddSaturateEEENSB_ILi1ELi1EEEEELi1ELb1EbEENSB_ILi0ELi0EEES1N_Li1EEELi3ELNS1_23SharedMemoryClearOptionE0EbEENS_8epilogue11threadblock19InterleavedEpilogueIS7_S1M_Li1ENS1S_33InterleavedPredicatedTileIteratorINS1S_30InterleavedOutputTileThreadMapINSH_ILi2ELi1EEENSH_ILi8ELi2EEELi64ELi8ELi8EEEaLi32EEENS1R_4warp24FragmentIteratorTensorOpIS1D_S1G_iNSL_IiLi4ELb1EEESF_EENS1R_6thread21LinearCombinationReluIaLi8EifLNS24_9ScaleType4KindE1ELNS_15FloatRoundStyleE2EEELi32EEENS4_30GemmIdentityThreadblockSwizzleILi1EEELb0EEEEEvNT_6ParamsE)
        /*0008*/ 	.word	0x000000e2


	//----- nvinfo : EIATTR_FRAME_SIZE
	.align		4
.L_12:
        /*000c*/ 	.byte	0x04, 0x11
        /*000e*/ 	.short	(.L_14 - .L_13)
	.align		4
.L_13:
        /*0010*/ 	.word	index@(_ZN7cutlass6KernelINS_4gemm6kernel4GemmINS1_11threadblock13MmaMultistageINS1_9GemmShapeILi128ELi64ELi64EEENS_9transform11threadblock28PredicatedTileAccessIteratorINS_11MatrixShapeILi128ELi64EEEaNS_6layout22ColumnMajorInterleavedILi32EEELi1ENS8_29PitchLinearWarpRakedThreadMapINS_16PitchLinearShapeILi4096ELi2EEELi64ENSH_ILi32ELi1EEELi16EEENS_5ArrayIaLi16ELb0EEELb0ENSD_9NoPermuteEEENS9_25RegularTileAccessIteratorISC_aNSD_37RowMajorTensorOpMultiplicandCrosswiseILi8ELi32EEELi0ENS8_29TransposePitchLinearThreadMapISK_NSH_ILi2ELi16EEEEELi16EEELNS_4arch14CacheOperation4KindE1ENSA_INSB_ILi64ELi64EEEaNSD_19RowMajorInterleavedILi32EEELi0ENSG_INSH_ILi2048ELi2EEELi64ESJ_Li16EEESM_Lb0ESN_EENSP_ISZ_aNSD_40ColumnMajorTensorOpMultiplicandCrosswiseILi8ELi32EEELi1ENSS_IS13_ST_EELi16EEELSY_1EiNSD_8RowMajorENS4_9MmaPolicyINS1_4warp11MmaTensorOpINS6_ILi64ELi64ELi64EEEaSR_aS16_iSF_NS1B_17MmaTensorOpPolicyINSW_3MmaINS6_ILi16ELi8ELi32EEELi32EaS19_aNSD_11ColumnMajorEiS19_NSW_21OpMultiplyAddSaturateEEENSB_ILi1ELi1EEEEELi1ELb1EbEENSB_ILi0ELi0EEES1N_Li1EEELi3ELNS1_23SharedMemoryClearOptionE0EbEENS_8epilogue11threadblock19InterleavedEpilogueIS7_S1M_Li1ENS1S_33InterleavedPredicatedTileIteratorINS1S_30InterleavedOutputTileThreadMapINSH_ILi2ELi1EEENSH_ILi8ELi2EEELi64ELi8ELi8EEEaLi32EEENS1R_4warp24FragmentIteratorTensorOpIS1D_S1G_iNSL_IiLi4ELb1EEESF_EENS1R_6thread21LinearCombinationReluIaLi8EifLNS24_9ScaleType4KindE1ELNS_15FloatRoundStyleE2EEELi32EEENS4_30GemmIdentityThreadblockSwizzleILi1EEELb0EEEEEvNT_6ParamsE)
        /*0014*/ 	.word	0x00000000


	//----- nvinfo : EIATTR_REGCOUNT
	.align		4
.L_14:
        /*0018*/ 	.byte	0x04, 0x2f
        /*001a*/ 	.short	(.L_16 - .L_15)
	.align		4
.L_15:
        /*001c*/ 	.word	index@(_ZN7cutlass6KernelINS_4gemm6kernel4GemmINS1_11threadblock13MmaMultistageINS1_9GemmShapeILi128ELi128ELi64EEENS_9transform11threadblock28PredicatedTileAccessIteratorINS_11MatrixShapeILi128ELi64EEEaNS_6layout22ColumnMajorInterleavedILi32EEELi1ENS8_29PitchLinearWarpRakedThreadMapINS_16PitchLinearShapeILi4096ELi2EEELi128ENSH_ILi32ELi1EEELi16EEENS_5ArrayIaLi16ELb0EEELb0ENSD_9NoPermuteEEENS9_25RegularTileAccessIteratorISC_aNSD_37RowMajorTensorOpMultiplicandCrosswiseILi8ELi32EEELi0ENS8_29TransposePitchLinearThreadMapISK_NSH_ILi2ELi16EEEEELi16EEELNS_4arch14CacheOperation4KindE1ENSA_INSB_ILi64ELi128EEEaNSD_19RowMajorInterleavedILi32EEELi0ESK_SM_Lb0ESN_EENSP_ISZ_aNSD_40ColumnMajorTensorOpMultiplicandCrosswiseILi8ELi32EEELi1ESU_Li16EEELSY_1EiNSD_8RowMajorENS4_9MmaPolicyINS1_4warp11MmaTensorOpINS6_ILi64ELi64ELi64EEEaSR_aS14_iSF_NS18_17MmaTensorOpPolicyINSW_3MmaINS6_ILi16ELi8ELi32EEELi32EaS16_aNSD_11ColumnMajorEiS16_NSW_21OpMultiplyAddSaturateEEENSB_ILi1ELi1EEEEELi1ELb1EbEENSB_ILi0ELi0EEES1K_Li1EEELi3ELNS1_23SharedMemoryClearOptionE0EbEENS_8epilogue11threadblock19InterleavedEpilogueIS7_S1J_Li1ENS1P_33InterleavedPredicatedTileIteratorINS1P_30InterleavedOutputTileThreadMapINSH_ILi2ELi2EEENSH_ILi8ELi2EEELi128ELi8ELi8EEEaLi32EEENS1O_4warp24FragmentIteratorTensorOpIS1A_S1D_iNSL_IiLi4ELb1EEESF_EENS1O_6thread21LinearCombinationReluIaLi8EifLNS21_9ScaleType4KindE1ELNS_15FloatRoundStyleE2EEELi32EEENS4_30GemmIdentityThreadblockSwizzleILi1EEELb0EEEEEvNT_6ParamsE)
        /*0020*/ 	.word	0x000000da


	//----- nvinfo : EIATTR_FRAME_SIZE
	.align		4
.L_16:
        /*0024*/ 	.byte	0x04, 0x11
        /*0026*/ 	.short	(.L_18 - .L_17)
	.align		4
.L_17:
        /*0028*/ 	.word	index@(_ZN7cutlass6KernelINS_4gemm6kernel4GemmINS1_11threadblock13MmaMultistageINS1_9GemmShapeILi128ELi128ELi64EEENS_9transform11threadblock28PredicatedTileAccessIteratorINS_11MatrixShapeILi128ELi64EEEaNS_6layout22ColumnMajorInterleavedILi32EEELi1ENS8_29PitchLinearWarpRakedThreadMapINS_16PitchLinearShapeILi4096ELi2EEELi128ENSH_ILi32ELi1EEELi16EEENS_5ArrayIaLi16ELb0EEELb0ENSD_9NoPermuteEEENS9_25RegularTileAccessIteratorISC_aNSD_37RowMajorTensorOpMultiplicandCrosswiseILi8ELi32EEELi0ENS8_29TransposePitchLinearThreadMapISK_NSH_ILi2ELi16EEEEELi16EEELNS_4arch14CacheOperation4KindE1ENSA_INSB_ILi64ELi128EEEaNSD_19RowMajorInterleavedILi32EEELi0ESK_SM_Lb0ESN_EENSP_ISZ_aNSD_40ColumnMajorTensorOpMultiplicandCrosswiseILi8ELi32EEELi1ESU_Li16EEELSY_1EiNSD_8RowMajorENS4_9MmaPolicyINS1_4warp11MmaTensorOpINS6_ILi64ELi64ELi64EEEaSR_aS14_iSF_NS18_17MmaTensorOpPolicyINSW_3MmaINS6_ILi16ELi8ELi32EEELi32EaS16_aNSD_11ColumnMajorEiS16_NSW_21OpMultiplyAddSaturateEEENSB_ILi1ELi1EEEEELi1ELb1EbEENSB_ILi0ELi0EEES1K_Li1EEELi3ELNS1_23SharedMemoryClearOptionE0EbEENS_8epilogue11threadblock19InterleavedEpilogueIS7_S1J_Li1ENS1P_33InterleavedPredicatedTileIteratorINS1P_30InterleavedOutputTileThreadMapINSH_ILi2ELi2EEENSH_ILi8ELi2EEELi128ELi8ELi8EEEaLi32EEENS1O_4warp24FragmentIteratorTensorOpIS1A_S1D_iNSL_IiLi4ELb1EEESF_EENS1O_6thread21LinearCombinationReluIaLi8EifLNS21_9ScaleType4KindE1ELNS_15FloatRoundStyleE2EEELi32EEENS4_30GemmIdentityThreadblockSwizzleILi1EEELb0EEEEEvNT_6ParamsE)
        /*002c*/ 	.word	0x00000000


	//----- nvinfo : EIATTR_REGCOUNT
	.align		4
.L_18:
        /*0030*/ 	.byte	0x04, 0x2f
        /*0032*/ 	.short	(.L_20 - .L_19)
	.align		4
.L_19:
        /*0034*/ 	.word	index@(_ZN7cutlass6KernelINS_4gemm6kernel7B2bGemmINS1_11threadblock31B2bMmaMultistageSmemAccumulatorINS1_9GemmShapeILi64ELi64ELi64EEENS_9transform11threadblock28PredicatedTileAccessIteratorINS_11MatrixShapeILi64ELi64EEEaNS_6layout22ColumnMajorInterleavedILi32EEELi1ENS8_29PitchLinearWarpRakedThreadMapINS_16PitchLinearShapeILi2048ELi2EEELi128ENSH_ILi32ELi1EEELi16EEENS_5ArrayIaLi16ELb0EEELb0ENSD_9NoPermuteEEENS9_25RegularTileAccessIteratorISC_aNSD_37RowMajorTensorOpMultiplicandCrosswiseILi8ELi32EEELi0ENS8_29TransposePitchLinearThreadMapISK_NSH_ILi2ELi16EEEEELi16EEELNS_4arch14CacheOperation4KindE1ENSA_INSB_ILi64ELi256EEEaNSD_19RowMajorInterleavedILi32EEELi0ESK_SM_Lb0ESN_EENSP_ISC_aNSD_40ColumnMajorTensorOpMultiplicandCrosswiseILi8ELi32EEELi1ESU_Li16EEELSY_1ENS9_14VectorIteratorINS9_30PredicatedVectorAccessIteratorISC_NSB_ILi32ELi32EEEfNSD_8RowMajorELi4ELb0EEEEENS_8epilogue4warp24FragmentIteratorTensorOpINS6_ILi32ELi32ELi64EEENS6_ILi16ELi8ELi32EEEiNSL_IiLi4ELb1EEENSE_ILi16EEEEENS1D_20TileIteratorTensorOpIS1F_S1G_aS1I_EENS6_ILi64ELi256ELi64EEENS1_4warp41MmaTensorOpMultiplicandTileAccessIteratorISC_LNS1_7OperandE0EaS1I_NSB_ILi16ELi32EEELi1ELi32ELb1ELi1EEENSA_ISZ_aS11_Li0ENSG_INSH_ILi8192ELi2EEELi128ESJ_Li16EEESM_Lb0ESN_EENSP_ISZ_aS14_Li1ENSS_IS1T_ST_EELi16EEELSY_1EiSF_NS1C_6thread21LinearCombinationReluIaLi2EifLNS1X_9ScaleType4KindE2ELNS_15FloatRoundStyleE2EEENS4_9MmaPolicyINS1N_11MmaTensorOpIS1F_aSR_aS14_iSF_NS1N_17MmaTensorOpPolicyINSW_3MmaIS1G_Li32EaS19_aNSD_11ColumnMajorEiS19_NSW_21OpMultiplyAddSaturateEEENSB_ILi1ELi1EEEEELi1ELb1EbEENSB_ILi0ELi0EEES2D_Li1EEENS23_INS24_IS7_aSR_aS14_iSF_S2B_Li1ELb1EbEES2D_S2D_Li1EEELi3EbEENS1C_11threadblock19InterleavedEpilogueIS1M_S2F_Li1ENS2I_33InterleavedPredicatedTileIteratorINS2I_30InterleavedOutputTileThreadMapINSH_ILi1ELi4EEENSH_ILi8ELi2EEELi128ELi8ELi8EEEaLi32EEENS1E_IS7_S1G_iS1H_SF_EENS1Y_IaLi8EifLS20_1ELS21_2EEELi32EEENS4_30GemmIdentityThreadblockSwizzleILi1EEEEEEEvNT_6ParamsE)
        /*0038*/ 	.word	0x000000a6


	//----- nvinfo : EIATTR_FRAME_SIZE
	.align		4
.L_20:
        /*003c*/ 	.byte	0x04, 0x11
        /*003e*/ 	.short	(.L_22 - .L_21)
	.align		4
.L_21:
        /*0040*/ 	.word	index@(_ZN7cutlass6KernelINS_4gemm6kernel7B2bGemmINS1_11threadblock31B2bMmaMultistageSmemAccumulatorINS1_9GemmShapeILi64ELi64ELi64EEENS_9transform11threadblock28PredicatedTileAccessIteratorINS_11MatrixShapeILi64ELi64EEEaNS_6layout22ColumnMajorInterleavedILi32EEELi1ENS8_29PitchLinearWarpRakedThreadMapINS_16PitchLinearShapeILi2048ELi2EEELi128ENSH_ILi32ELi1EEELi16EEENS_5ArrayIaLi16ELb0EEELb0ENSD_9NoPermuteEEENS9_25RegularTileAccessIteratorISC_aNSD_37RowMajorTensorOpMultiplicandCrosswiseILi8ELi32EEELi0ENS8_29TransposePitchLinearThreadMapISK_NSH_ILi2ELi16EEEEELi16EEELNS_4arch14CacheOperation4KindE1ENSA_INSB_ILi64ELi256EEEaNSD_19RowMajorInterleavedILi32EEELi0ESK_SM_Lb0ESN_EENSP_ISC_aNSD_40ColumnMajorTensorOpMultiplicandCrosswiseILi8ELi32EEELi1ESU_Li16EEELSY_1ENS9_14VectorIteratorINS9_30PredicatedVectorAccessIteratorISC_NSB_ILi32ELi32EEEfNSD_8RowMajorELi4ELb0EEEEENS_8epilogue4warp24FragmentIteratorTensorOpINS6_ILi32ELi32ELi64EEENS6_ILi16ELi8ELi32EEEiNSL_IiLi4ELb1EEENSE_ILi16EEEEENS1D_20TileIteratorTensorOpIS1F_S1G_aS1I_EENS6_ILi64ELi256ELi64EEENS1_4warp41MmaTensorOpMultiplicandTileAccessIteratorISC_LNS1_7OperandE0EaS1I_NSB_ILi16ELi32EEELi1ELi32ELb1ELi1EEENSA_ISZ_aS11_Li0ENSG_INSH_ILi8192ELi2EEELi128ESJ_Li16EEESM_Lb0ESN_EENSP_ISZ_aS14_Li1ENSS_IS1T_ST_EELi16EEELSY_1EiSF_NS1C_6thread21LinearCombinationReluIaLi2EifLNS1X_9ScaleType4KindE2ELNS_15FloatRoundStyleE2EEENS4_9MmaPolicyINS1N_11MmaTensorOpIS1F_aSR_aS14_iSF_NS1N_17MmaTensorOpPolicyINSW_3MmaIS1G_Li32EaS19_aNSD_11ColumnMajorEiS19_NSW_21OpMultiplyAddSaturateEEENSB_ILi1ELi1EEEEELi1ELb1EbEENSB_ILi0ELi0EEES2D_Li1EEENS23_INS24_IS7_aSR_aS14_iSF_S2B_Li1ELb1EbEES2D_S2D_Li1EEELi3EbEENS1C_11threadblock19InterleavedEpilogueIS1M_S2F_Li1ENS2I_33InterleavedPredicatedTileIteratorINS2I_30InterleavedOutputTileThreadMapINSH_ILi1ELi4EEENSH_ILi8ELi2EEELi128ELi8ELi8EEEaLi32EEENS1E_IS7_S1G_iS1H_SF_EENS1Y_IaLi8EifLS20_1ELS21_2EEELi32EEENS4_30GemmIdentityThreadblockSwizzleILi1EEEEEEEvNT_6ParamsE)
        /*0044*/ 	.word	0x00000000


	//----- nvinfo : EIATTR_REGCOUNT
	.align		4
.L_22:
        /*0048*/ 	.byte	0x04, 0x2f
        /*004a*/ 	.short	(.L_24 - .L_23)
	.align		4
.L_23:
        /*004c*/ 	.word	index@(_ZN7cutlass9reference6device6kernel4GemmINS_9TensorRefIaNS_6layout22ColumnMajorInterleavedILi32EEEEENS4_IaNS5_19RowMajorInterleavedILi32EEEEES8_fiNS_11MatrixShapeILi4ELi4EEENS_12multiply_addIiiiEENS_21NumericConverterClampIafEEEEvNS_4gemm9GemmCoordET2_T_T0_SK_T1_SN_T3_)
        /*0050*/ 	.word	0x00000038


	//----- nvinfo : EIATTR_FRAME_SIZE
	.align		4
.L_24:
        /*0054*/ 	.byte	0x04, 0x11
        /*0056*/ 	.short	(.L_26 - .L_25)
	.align		4
.L_25:
        /*0058*/ 	.word	index@(_ZN7cutlass9reference6device6kernel4GemmINS_9TensorRefIaNS_6layout22ColumnMajorInterleavedILi32EEEEENS4_IaNS5_19RowMajorInterleavedILi32EEEEES8_fiNS_11MatrixShapeILi4ELi4EEENS_12multiply_addIiiiEENS_21NumericConverterClampIafEEEEvNS_4gemm9GemmCoordET2_T_T0_SK_T1_SN_T3_)
        /*005c*/ 	.word	0x00000000


	//----- nvinfo : EIATTR_REGCOUNT
	.align		4
.L_26:
        /*0060*/ 	.byte	0x04, 0x2f
        /*0062*/ 	.short	(.L_28 - .L_27)
	.align		4
.L_27:
        /*0064*/ 	.word	index@(_ZN7cutlass9reference6device6kernel13TensorForEachINS1_6detail14TensorReLuFuncIaNS_6layout22ColumnMajorInterleavedILi32EEEEELi2ENS9_6ParamsEEEvNS_5CoordIXT0_EilEET1_)
        /*0068*/ 	.word	0x00000012


	//----- nvinfo : EIATTR_FRAME_SIZE
	.align		4
.L_28:
        /*006c*/ 	.byte	0x04, 0x11
        /*006e*/ 	.short	(.L_30 - .L_29)
	.align		4
.L_29:
        /*0070*/ 	.word	index@($__internal_0_$__cuda_sm20_div_s64)
        /*0074*/ 	.word	0x00000000


	//----- nvinfo : EIATTR_FRAME_SIZE
	.align		4
.L_30:
        /*0078*/ 	.byte	0x04, 0x11
        /*007a*/ 	.short	(.L_32 - .L_31)
	.align		4
.L_31:
        /*007c*/ 	.word	index@(_ZN7cutlass9reference6device6kernel13TensorForEachINS1_6detail14TensorReLuFuncIaNS_6layout22ColumnMajorInterleavedILi32EEEEELi2ENS9_6ParamsEEEvNS_5CoordIXT0_EilEET1_)
        /*0080*/ 	.word	0x00000000


	//----- nvinfo : EIATTR_REGCOUNT
	.align		4
.L_32:
        /*0084*/ 	.byte	0x04, 0x2f
        /*0086*/ 	.short	(.L_34 - .L_33)
	.align		4
.L_33:
        /*0088*/ 	.word	index@(_ZN7cutlass9reference6device6kernel11GemmComplexIaNS_6layout22ColumnMajorInterleavedILi32EEEaNS4_19RowMajorInterleavedILi32EEEiS6_iiiNS_16NumericConverterIiiLNS_15FloatRoundStyleE2EEENS_12multiply_addIiiiEELi4ELi4EEEvNS_4gemm9GemmCoordET5_NS_9TensorRefIT_T0_EENS_16ComplexTransformENSH_IT1_T2_EESL_SG_NSH_IT3_T4_EENSH_IT7_SQ_EET6_illll)
        /*008c*/ 	.word	0x00000098


	//----- nvinfo : EIATTR_FRAME_SIZE
	.align		4
.L_34:
        /*0090*/ 	.byte	0x04, 0x11
        /*0092*/ 	.short	(.L_36 - .L_35)
	.align		4
.L_35:
        /*0094*/ 	.word	index@(_ZN7cutlass9reference6device6kernel11GemmComplexIaNS_6layout22ColumnMajorInterleavedILi32EEEaNS4_19RowMajorInterleavedILi32EEEiS6_iiiNS_16NumericConverterIiiLNS_15FloatRoundStyleE2EEENS_12multiply_addIiiiEELi4ELi4EEEvNS_4gemm9GemmCoordET5_NS_9TensorRefIT_T0_EENS_16ComplexTransformENSH_IT1_T2_EESL_SG_NSH_IT3_T4_EENSH_IT7_SQ_EET6_illll)
        /*0098*/ 	.word	0x00000000


	//----- nvinfo : EIATTR_REGCOUNT
	.align		4
.L_36:
        /*009c*/ 	.byte	0x04, 0x2f
        /*009e*/ 	.short	(.L_38 - .L_37)
	.align		4
.L_37:
        /*00a0*/ 	.word	index@(_ZN7cutlass9reference6device6kernel11GemmComplexIaNS_6layout22ColumnMajorInterleavedILi32EEEaNS4_19RowMajorInterleavedILi32EEEiS6_iiiNS_16NumericConverterIiiLNS_15FloatRoundStyleE2EEENS_12multiply_addIiiiEELi4ELi16EEEvNS_4gemm9GemmCoordET5_NS_9TensorRefIT_T0_EENS_16ComplexTransformENSH_IT1_T2_EESL_SG_NSH_IT3_T4_EENSH_IT7_SQ_EET6_illll)
        /*00a4*/ 	.word	0x000000ff


	//----- nvinfo : EIATTR_FRAME_SIZE
	.align		4
.L_38:
        /*00a8*/ 	.byte	0x04, 0x11
        /*00aa*/ 	.short	(.L_40 - .L_39)
	.align		4
.L_39:
        /*00ac*/ 	.word	index@(_ZN7cutlass9reference6device6kernel11GemmComplexIaNS_6layout22ColumnMajorInterleavedILi32EEEaNS4_19RowMajorInterleavedILi32EEEiS6_iiiNS_16NumericConverterIiiLNS_15FloatRoundStyleE2EEENS_12multiply_addIiiiEELi4ELi16EEEvNS_4gemm9GemmCoordET5_NS_9TensorRefIT_T0_EENS_16ComplexTransformENSH_IT1_T2_EESL_SG_NSH_IT3_T4_EENSH_IT7_SQ_EET6_illll)
        /*00b0*/ 	.word	0x00000328


	//----- nvinfo : EIATTR_REGCOUNT
	.align		4
.L_40:
        /*00b4*/ 	.byte	0x04, 0x2f
        /*00b6*/ 	.short	(.L_42 - .L_41)
	.align		4
.L_41:
        /*00b8*/ 	.word	index@(_ZN7cutlass9reference6device6kernel26TensorScaleBiasGemmBatchedINS_9TensorRefIiNS_6layout22ColumnMajorInterleavedILi32EEEEENS4_IaS7_EEfNS4_IfNS5_8RowMajorEEENS_16NumericConverterIafLNS_15FloatRoundStyleE2EEELi4ELi4EEEvNS_4gemm9GemmCoordET_T0_T1_T2_SK_illll)
        /*00bc*/ 	.word	0x00000046


	//----- nvinfo : EIATTR_FRAME_SIZE
	.align		4
.L_42:
        /*00c0*/ 	.byte	0x04, 0x11
        /*00c2*/ 	.short	(.L_44 - .L_43)
	.align		4
.L_43:
        /*00c4*/ 	.word	index@(_ZN7cutlass9reference6device6kernel26TensorScaleBiasGemmBatchedINS_9TensorRefIiNS_6layout22ColumnMajorInterleavedILi32EEEEENS4_IaS7_EEfNS4_IfNS5_8RowMajorEEENS_16NumericConverterIafLNS_15FloatRoundStyleE2EEELi4ELi4EEEvNS_4gemm9GemmCoordET_T0_T1_T2_SK_illll)
        /*00c8*/ 	.word	0x00000000


	//----- nvinfo : EIATTR_REGCOUNT
	.align		4
.L_44:
        /*00cc*/ 	.byte	0x04, 0x2f
        /*00ce*/ 	.short	(.L_46 - .L_45)
	.align		4
.L_45:
        /*00d0*/ 	.word	index@(_ZN7cutlass9reference6device6kernel11GemmComplexIaNS_6layout22ColumnMajorInterleavedILi32EEEaNS4_19RowMajorInterleavedILi32EEEaS6_fiaNS_16NumericConverterIafLNS_15FloatRoundStyleE2EEENS_12multiply_addIiiiEELi4ELi4EEEvNS_4gemm9GemmCoordET5_NS_9TensorRefIT_T0_EENS_16ComplexTransformENSH_IT1_T2_EESL_SG_NSH_IT3_T4_EENSH_IT7_SQ_EET6_illll)
        /*00d4*/ 	.word	0x00000074


	//----- nvinfo : EIATTR_FRAME_SIZE
	.align		4
.L_46:
        /*00d8*/ 	.byte	0x04, 0x11
        /*00da*/ 	.short	(.L_48 - .L_47)
	.align		4
.L_47:
        /*00dc*/ 	.word	index@(_ZN7cutlass9reference6device6kernel11GemmComplexIaNS_6layout22ColumnMajorInterleavedILi32EEEaNS4_19RowMajorInterleavedILi32EEEaS6_fiaNS_16NumericConverterIafLNS_15FloatRoundStyleE2EEENS_12multiply_addIiiiEELi4ELi4EEEvNS_4gemm9GemmCoordET5_NS_9TensorRefIT_T0_EENS_16ComplexTransformENSH_IT1_T2_EESL_SG_NSH_IT3_T4_EENSH_IT7_SQ_EET6_illll)
        /*00e0*/ 	.word	0x00000000


	//----- nvinfo : EIATTR_REGCOUNT
	.align		4
.L_48:
        /*00e4*/ 	.byte	0x04, 0x2f
        /*00e6*/ 	.short	(.L_50 - .L_49)
	.align		4
.L_49:
        /*00e8*/ 	.word	index@(_ZN7cutlass9reference6device6kernel11GemmComplexIaNS_6layout22ColumnMajorInterleavedILi32EEEaNS4_19RowMajorInterleavedILi32EEEaS6_fiaNS_16NumericConverterIafLNS_15FloatRoundStyleE2EEENS_12multiply_addIiiiEELi4ELi16EEEvNS_4gemm9GemmCoordET5_NS_9TensorRefIT_T0_EENS_16ComplexTransformENSH_IT1_T2_EESL_SG_NSH_IT3_T4_EENSH_IT7_SQ_EET6_illll)
        /*00ec*/ 	.word	0x000000ff


	//----- nvinfo : EIATTR_FRAME_SIZE
	.align		4
.L_50:
        /*00f0*/ 	.byte	0x04, 0x11
        /*00f2*/ 	.short	(.L_52 - .L_51)
	.align		4
.L_51:
        /*00f4*/ 	.word	index@(_ZN7cutlass9reference6device6kernel11GemmComplexIaNS_6layout22ColumnMajorInterleavedILi32EEEaNS4_19RowMajorInterleavedILi32EEEaS6_fiaNS_16NumericConverterIafLNS_15FloatRoundStyleE2EEENS_12multiply_addIiiiEELi4ELi16EEEvNS_4gemm9GemmCoordET5_NS_9TensorRefIT_T0_EENS_16ComplexTransformENSH_IT1_T2_EESL_SG_NSH_IT3_T4_EENSH_IT7_SQ_EET6_illll)
        /*00f8*/ 	.word	0x00000008


	//----- nvinfo : EIATTR_MIN_STACK_SIZE
	.align		4
.L_52:
        /*00fc*/ 	.byte	0x04, 0x12
        /*00fe*/ 	.short	(.L_54 - .L_53)
	.align		4
.L_53:
        /*0100*/ 	.word	index@(_ZN7cutlass6KernelINS_4gemm6kernel7B2bGemmINS1_11threadblock31B2bMmaMultistageSmemAccumulatorINS1_9GemmShapeILi64ELi64ELi64EEENS_9transform11threadblock28PredicatedTileAccessIteratorINS_11MatrixShapeILi64ELi64EEEaNS_6layout22ColumnMajorInterleavedILi32EEELi1ENS8_29PitchLinearWarpRakedThreadMapINS_16PitchLinearShapeILi2048ELi2EEELi128ENSH_ILi32ELi1EEELi16EEENS_5ArrayIaLi16ELb0EEELb0ENSD_9NoPermuteEEENS9_25RegularTileAccessIteratorISC_aNSD_37RowMajorTensorOpMultiplicandCrosswiseILi8ELi32EEELi0ENS8_29TransposePitchLinearThreadMapISK_NSH_ILi2ELi16EEEEELi16EEELNS_4arch14CacheOperation4KindE1ENSA_INSB_ILi64ELi256EEEaNSD_19RowMajorInterleavedILi32EEELi0ESK_SM_Lb0ESN_EENSP_ISC_aNSD_40ColumnMajorTensorOpMultiplicandCrosswiseILi8ELi32EEELi1ESU_Li16EEELSY_1ENS9_14VectorIteratorINS9_30PredicatedVectorAccessIteratorISC_NSB_ILi32ELi32EEEfNSD_8RowMajorELi4ELb0EEEEENS_8epilogue4warp24FragmentIteratorTensorOpINS6_ILi32ELi32ELi64EEENS6_ILi16ELi8ELi32EEEiNSL_IiLi4ELb1EEENSE_ILi16EEEEENS1D_20TileIteratorTensorOpIS1F_S1G_aS1I_EENS6_ILi64ELi256ELi64EEENS1_4warp41MmaTensorOpMultiplicandTileAccessIteratorISC_LNS1_7OperandE0EaS1I_NSB_ILi16ELi32EEELi1ELi32ELb1ELi1EEENSA_ISZ_aS11_Li0ENSG_INSH_ILi8192ELi2EEELi128ESJ_Li16EEESM_Lb0ESN_EENSP_ISZ_aS14_Li1ENSS_IS1T_ST_EELi16EEELSY_1EiSF_NS1C_6thread21LinearCombinationReluIaLi2EifLNS1X_9ScaleType4KindE2ELNS_15FloatRoundStyleE2EEENS4_9MmaPolicyINS1N_11MmaTensorOpIS1F_aSR_aS14_iSF_NS1N_17MmaTensorOpPolicyINSW_3MmaIS1G_Li32EaS19_aNSD_11ColumnMajorEiS19_NSW_21OpMultiplyAddSaturateEEENSB_ILi1ELi1EEEEELi1ELb1EbEENSB_ILi0ELi0EEES2D_Li1EEENS23_INS24_IS7_aSR_aS14_iSF_S2B_Li1ELb1EbEES2D_S2D_Li1EEELi3EbEENS1C_11threadblock19InterleavedEpilogueIS1M_S2F_Li1ENS2I_33InterleavedPredicatedTileIteratorINS2I_30InterleavedOutputTileThreadMapINSH_ILi1ELi4EEENSH_ILi8ELi2EEELi128ELi8ELi8EEEaLi32EEENS1E_IS7_S1G_iS1H_SF_EENS1Y_IaLi8EifLS20_1ELS21_2EEELi32EEENS4_30GemmIdentityThreadblockSwizzleILi1EEEEEEEvNT_6ParamsE)
        /*0104*/ 	.word	0x00000000


	//----- nvinfo : EIATTR_MIN_STACK_SIZE
	.align		4
.L_54:
        /*0108*/ 	.byte	0x04, 0x12
        /*010a*/ 	.short	(.L_56 - .L_55)
	.align		4
.L_55:
        /*010c*/ 	.word	index@(_ZN7cutlass6KernelINS_4gemm6kernel4GemmINS1_11threadblock13MmaMultistageINS1_9GemmShapeILi128ELi128ELi64EEENS_9transform11threadblock28PredicatedTileAccessIteratorINS_11MatrixShapeILi128ELi64EEEaNS_6layout22ColumnMajorInterleavedILi32EEELi1ENS8_29PitchLinearWarpRakedThreadMapINS_16PitchLinearShapeILi4096ELi2EEELi128ENSH_ILi32ELi1EEELi16EEENS_5ArrayIaLi16ELb0EEELb0ENSD_9NoPermuteEEENS9_25RegularTileAccessIteratorISC_aNSD_37RowMajorTensorOpMultiplicandCrosswiseILi8ELi32EEELi0ENS8_29TransposePitchLinearThreadMapISK_NSH_ILi2ELi16EEEEELi16EEELNS_4arch14CacheOperation4KindE1ENSA_INSB_ILi64ELi128EEEaNSD_19RowMajorInterleavedILi32EEELi0ESK_SM_Lb0ESN_EENSP_ISZ_aNSD_40ColumnMajorTensorOpMultiplicandCrosswiseILi8ELi32EEELi1ESU_Li16EEELSY_1EiNSD_8RowMajorENS4_9MmaPolicyINS1_4warp11MmaTensorOpINS6_ILi64ELi64ELi64EEEaSR_aS14_iSF_NS18_17MmaTensorOpPolicyINSW_3MmaINS6_ILi16ELi8ELi32EEELi32EaS16_aNSD_11ColumnMajorEiS16_NSW_21OpMultiplyAddSaturateEEENSB_ILi1ELi1EEEEELi1ELb1EbEENSB_ILi0ELi0EEES1K_Li1EEELi3ELNS1_23SharedMemoryClearOptionE0EbEENS_8epilogue11threadblock19InterleavedEpilogueIS7_S1J_Li1ENS1P_33InterleavedPredicatedTileIteratorINS1P_30InterleavedOutputTileThreadMapINSH_ILi2ELi2EEENSH_ILi8ELi2EEELi128ELi8ELi8EEEaLi32EEENS1O_4warp24FragmentIteratorTensorOpIS1A_S1D_iNSL_IiLi4ELb1EEESF_EENS1O_6thread21LinearCombinationReluIaLi8EifLNS21_9ScaleType4KindE1ELNS_15FloatRoundStyleE2EEELi32EEENS4_30GemmIdentityThreadblockSwizzleILi1EEELb0EEEEEvNT_6ParamsE)
        /*0110*/ 	.word	0x00000000


	//----- nvinfo : EIATTR_MIN_STACK_SIZE
	.align		4
.L_56:
        /*0114*/ 	.byte	0x04, 0x12
        /*0116*/ 	.short	(.L_58 - .L_57)
	.align		4
.L_57:
        /*0118*/ 	.word	index@(_ZN7cutlass6KernelINS_4gemm6kernel4GemmINS1_11threadblock13MmaMultistageINS1_9GemmShapeILi128ELi64ELi64EEENS_9transform11threadblock28PredicatedTileAccessIteratorINS_11MatrixShapeILi128ELi64EEEaNS_6layout22ColumnMajorInterleavedILi32EEELi1ENS8_29PitchLinearWarpRakedThreadMapINS_16PitchLinearShapeILi4096ELi2EEELi64ENSH_ILi32ELi1EEELi16EEENS_5ArrayIaLi16ELb0EEELb0ENSD_9NoPermuteEEENS9_25RegularTileAccessIteratorISC_aNSD_37RowMajorTensorOpMultiplicandCrosswiseILi8ELi32EEELi0ENS8_29TransposePitchLinearThreadMapISK_NSH_ILi2ELi16EEEEELi16EEELNS_4arch14CacheOperation4KindE1ENSA_INSB_ILi64ELi64EEEaNSD_19RowMajorInterleavedILi32EEELi0ENSG_INSH_ILi2048ELi2EEELi64ESJ_Li16EEESM_Lb0ESN_EENSP_ISZ_aNSD_40ColumnMajorTensorOpMultiplicandCrosswiseILi8ELi32EEELi1ENSS_IS13_ST_EELi16EEELSY_1EiNSD_8RowMajorENS4_9MmaPolicyINS1_4warp11MmaTensorOpINS6_ILi64ELi64ELi64EEEaSR_aS16_iSF_NS1B_17MmaTensorOpPolicyINSW_3MmaINS6_ILi16ELi8ELi32EEELi32EaS19_aNSD_11ColumnMajorEiS19_NSW_21OpMultiplyAddSaturateEEENSB_ILi1ELi1EEEEELi1ELb1EbEENSB_ILi0ELi0EEES1N_Li1EEELi3ELNS1_23SharedMemoryClearOptionE0EbEENS_8epilogue11threadblock19InterleavedEpilogueIS7_S1M_Li1ENS1S_33InterleavedPredicatedTileIteratorINS1S_30InterleavedOutputTileThreadMapINSH_ILi2ELi1EEENSH_ILi8ELi2EEELi64ELi8ELi8EEEaLi32EEENS1R_4warp24FragmentIteratorTensorOpIS1D_S1G_iNSL_IiLi4ELb1EEESF_EENS1R_6thread21LinearCombinationReluIaLi8EifLNS24_9ScaleType4KindE1ELNS_15FloatRoundStyleE2EEELi32EEENS4_30GemmIdentityThreadblockSwizzleILi1EEELb0EEEEEvNT_6ParamsE)
        /*011c*/ 	.word	0x00000000


	//----- nvinfo : EIATTR_MIN_STACK_SIZE
	.align		4
.L_58:
        /*0120*/ 	.byte	0x04, 0x12
        /*0122*/ 	.short	(.L_60 - .L_59)
	.align		4
.L_59:
        /*0124*/ 	.word	index@(_ZN7cutlass9reference6device6kernel11GemmComplexIaNS_6layout22ColumnMajorInterleavedILi32EEEaNS4_19RowMajorInterleavedILi32EEEaS6_fiaNS_16NumericConverterIafLNS_15FloatRoundStyleE2EEENS_12multiply_addIiiiEELi4ELi16EEEvNS_4gemm9GemmCoordET5_NS_9TensorRefIT_T0_EENS_16ComplexTransformENSH_IT1_T2_EESL_SG_NSH_IT3_T4_EENSH_IT7_SQ_EET6_illll)
        /*0128*/ 	.word	0x00000008


	//----- nvinfo : EIATTR_MIN_STACK_SIZE
	.align		4
.L_60:
        /*012c*/ 	.byte	0x04, 0x12
        /*012e*/ 	.short	(.L_62 - .L_61)
	.align		4
.L_61:
        /*0130*/ 	.word	index@(_ZN7cutlass9reference6device6kernel11GemmComplexIaNS_6layout22ColumnMajorInterleavedILi32EEEaNS4_19RowMajorInterleavedILi32EEEaS6_fiaNS_16NumericConverterIafLNS_15FloatRoundStyleE2EEENS_12multiply_addIiiiEELi4ELi4EEEvNS_4gemm9GemmCoordET5_NS_9TensorRefIT_T0_EENS_16ComplexTransformENSH_IT1_T2_EESL_SG_NSH_IT3_T4_EENSH_IT7_SQ_EET6_illll)
        /*0134*/ 	.word	0x00000000


	//----- nvinfo : EIATTR_MIN_STACK_SIZE
	.align		4
.L_62:
        /*0138*/ 	.byte	0x04, 0x12
        /*013a*/ 	.short	(.L_64 - .L_63)
	.align		4
.L_63:
        /*013c*/ 	.word	index@(_ZN7cutlass9reference6device6kernel26TensorScaleBiasGemmBatchedINS_9TensorRefIiNS_6layout22ColumnMajorInterleavedILi32EEEEENS4_IaS7_EEfNS4_IfNS5_8RowMajorEEENS_16NumericConverterIafLNS_15FloatRoundStyleE2EEELi4ELi4EEEvNS_4gemm9GemmCoordET_T0_T1_T2_SK_illll)
        /*0140*/ 	.word	0x00000000


	//----- nvinfo : EIATTR_MIN_STACK_SIZE
	.align		4
.L_64:
        /*0144*/ 	.byte	0x04, 0x12
        /*0146*/ 	.short	(.L_66 - .L_65)
	.align		4
.L_65:
        /*0148*/ 	.word	index@(_ZN7cutlass9reference6device6kernel11GemmComplexIaNS_6layout22ColumnMajorInterleavedILi32EEEaNS4_19RowMajorInterleavedILi32EEEiS6_iiiNS_16NumericConverterIiiLNS_15FloatRoundStyleE2EEENS_12multiply_addIiiiEELi4ELi16EEEvNS_4gemm9GemmCoordET5_NS_9TensorRefIT_T0_EENS_16ComplexTransformENSH_IT1_T2_EESL_SG_NSH_IT3_T4_EENSH_IT7_SQ_EET6_illll)
        /*014c*/ 	.word	0x00000328


	//----- nvinfo : EIATTR_MIN_STACK_SIZE
	.align		4
.L_66:
        /*0150*/ 	.byte	0x04, 0x12
        /*0152*/ 	.short	(.L_68 - .L_67)
	.align		4
.L_67:
        /*0154*/ 	.word	index@(_ZN7cutlass9reference6device6kernel11GemmComplexIaNS_6layout22ColumnMajorInterleavedILi32EEEaNS4_19RowMajorInterleavedILi32EEEiS6_iiiNS_16NumericConverterIiiLNS_15FloatRoundStyleE2EEENS_12multiply_addIiiiEELi4ELi4EEEvNS_4gemm9GemmCoordET5_NS_9TensorRefIT_T0_EENS_16ComplexTransformENSH_IT1_T2_EESL_SG_NSH_IT3_T4_EENSH_IT7_SQ_EET6_illll)
        /*0158*/ 	.word	0x00000000


	//----- nvinfo : EIATTR_MIN_STACK_SIZE
	.align		4
.L_68:
        /*015c*/ 	.byte	0x04, 0x12
        /*015e*/ 	.short	(.L_70 - .L_69)
	.align		4
.L_69:
        /*0160*/ 	.word	index@(_ZN7cutlass9reference6device6kernel13TensorForEachINS1_6detail14TensorReLuFuncIaNS_6layout22ColumnMajorInterleavedILi32EEEEELi2ENS9_6ParamsEEEvNS_5CoordIXT0_EilEET1_)
        /*0164*/ 	.word	0x00000000


	//----- nvinfo : EIATTR_MIN_STACK_SIZE
	.align		4
.L_70:
        /*0168*/ 	.byte	0x04, 0x12
        /*016a*/ 	.short	(.L_72 - .L_71)
	.align		4
.L_71:
        /*016c*/ 	.word	index@(_ZN7cutlass9reference6device6kernel4GemmINS_9TensorRefIaNS_6layout22ColumnMajorInterleavedILi32EEEEENS4_IaNS5_19RowMajorInterleavedILi32EEEEES8_fiNS_11MatrixShapeILi4ELi4EEENS_12multiply_addIiiiEENS_21NumericConverterClampIafEEEEvNS_4gemm9GemmCoordET2_T_T0_SK_T1_SN_T3_)
        /*0170*/ 	.word	0x00000000
.L_72:


//--------------------- .nv.info._ZN7cutlass9reference6device6kernel11GemmComplexIaNS_6layout22ColumnMajorInterleavedILi32EEEaNS4_19RowMajorInterleavedILi32EEEaS6_fiaNS_16NumericConverterIafLNS_15FloatRoundStyleE2EEENS_12multiply_addIiiiEELi4ELi16EEEvNS_4gemm9GemmCoordET5_NS_9TensorRefIT_T0_EENS_16ComplexTransformENSH_IT1_T2_EESL_SG_NSH_IT3_T4_EENSH_IT7_SQ_EET6_illll --------------------------
	.section	.nv.info._ZN7cutlass9reference6device6kernel11GemmComplexIaNS_6layout22ColumnMajorInterleavedILi32EEEaNS4_19RowMajorInterleavedILi32EEEaS6_fiaNS_16NumericConverterIafLNS_15FloatRoundStyleE2EEENS_12multiply_addIiiiEELi4ELi16EEEvNS_4gemm9GemmCoordET5_NS_9TensorRefIT_T0_EENS_16ComplexTransformENSH_IT1_T2_EESL_SG_NSH_IT3_T4_EENSH_IT7_SQ_EET6_illll,"",@"SHT_CUDA_INFO"
	.sectionflags	@""
	.align	4


	//----- nvinfo : EIATTR_CUDA_API_VERSION
	.align		4
        /*0000*/ 	.byte	0x04, 0x37
        /*0002*/ 	.short	(.L_74 - .L_73)
.L_73:
        /*0004*/ 	.word	0x00000082


	//----- nvinfo : EIATTR_SW2861232_WAR
	.align		4
.L_74:
        /*0008*/ 	.byte	0x01, 0x35
	.zero		2


	//----- nvinfo : EIATTR_PARAM_CBANK
	.align		4
        /*000c*/ 	.byte	0x04, 0x0a
        /*000e*/ 	.short	(.L_76 - .L_75)
	.align		4
.L_75:
        /*0010*/ 	.word	index@(.nv.constant0._ZN7cutlass9reference6device6kernel11GemmComplexIaNS_6layout22ColumnMajorInterleavedILi32EEEaNS4_19RowMajorInterleavedILi32EEEaS6_fiaNS_16NumericConverterIafLNS_15FloatRoundStyleE2EEENS_12multiply_addIiiiEELi4ELi16EEEvNS_4gemm9GemmCoordET5_NS_9TensorRefIT_T0_EENS_16ComplexTransformENSH_IT1_T2_EESL_SG_NSH_IT3_T4_EENSH_IT7_SQ_EET6_illll)
        /*0014*/ 	.short	0x0160
        /*0016*/ 	.short	0x0088


	//----- nvinfo : EIATTR_CBANK_PARAM_SIZE
	.align		4
.L_76:
        /*0018*/ 	.byte	0x03, 0x19
        /*001a*/ 	.short	0x0088


	//----- nvinfo : EIATTR_KPARAM_INFO
	.align		4
        /*001c*/ 	.byte	0x04, 0x17
        /*001e*/ 	.short	(.L_78 - .L_77)
.L_77:
        /*0020*/ 	.word	0x00000000
        /*0024*/ 	.short	0x000e
        /*0026*/ 	.short	0x0080
        /*0028*/ 	.byte	0x00, 0xf0, 0x21, 0x00


	//----- nvinfo : EIATTR_KPARAM_INFO
	.align		4
.L_78:
        /*002c*/ 	.byte	0x04, 0x17
        /*002e*/ 	.short	(.L_80 - .L_79)
.L_79:
        /*0030*/ 	.word	0x00000000
        /*0034*/ 	.short	0x000d
        /*0036*/ 	.short	0x0078
        /*0038*/ 	.byte	0x00, 0xf0, 0x21, 0x00


	//----- nvinfo : EIATTR_KPARAM_INFO
	.align		4
.L_80:
        /*003c*/ 	.byte	0x04, 0x17
        /*003e*/ 	.short	(.L_82 - .L_81)
.L_81:
        /*0040*/ 	.word	0x00000000
        /*0044*/ 	.short	0x000c
        /*0046*/ 	.short	0x0070
        /*0048*/ 	.byte	0x00, 0xf0, 0x21, 0x00


	//----- nvinfo : EIATTR_KPARAM_INFO
	.align		4
.L_82:
        /*004c*/ 	.byte	0x04, 0x17
        /*004e*/ 	.short	(.L_84 - .L_83)
.L_83:
        /*0050*/ 	.word	0x00000000
        /*0054*/ 	.short	0x000b
        /*0056*/ 	.short	0x0068
        /*0058*/ 	.byte	0x00, 0xf0, 0x21, 0x00


	//----- nvinfo : EIATTR_KPARAM_INFO
	.align		4
.L_84:
        /*005c*/ 	.byte	0x04, 0x17
        /*005e*/ 	.short	(.L_86 - .L_85)
.L_85:
        /*0060*/ 	.word	0x00000000
        /*0064*/ 	.short	0x000a
        /*0066*/ 	.short	0x0064
        /*0068*/ 	.byte	0x00, 0xf0, 0x11, 0x00


	//----- nvinfo : EIATTR_KPARAM_INFO
	.align		4
.L_86:
        /*006c*/ 	.byte	0x04, 0x17
        /*006e*/ 	.short	(.L_88 - .L_87)
.L_87:
        /*0070*/ 	.word	0x00000000
        /*0074*/ 	.short	0x0009
        /*0076*/ 	.short	0x0060
        /*0078*/ 	.byte	0x00, 0xf0, 0x11, 0x00


	//----- nvinfo : EIATTR_KPARAM_INFO
	.align		4
.L_88:
        /*007c*/ 	.byte	0x04, 0x17
        /*007e*/ 	.short	(.L_90 - .L_89)
.L_89:
        /*0080*/ 	.word	0x00000000
        /*0084*/ 	.short	0x0008
        /*0086*/ 	.short	0x0050
        /*0088*/ 	.byte	0x00, 0xf0, 0x41, 0x00


	//----- nvinfo : EIATTR_KPARAM_INFO
	.align		4
.L_90:
        /*008c*/ 	.byte	0x04, 0x17
        /*008e*/ 	.short	(.L_92 - .L_91)
.L_91:
        /*0090*/ 	.word	0x00000000
        /*0094*/ 	.short	0x0007
        /*0096*/ 	.short	0x0040
        /*0098*/ 	.byte	0x00, 0xf0, 0x41, 0x00


	//----- nvinfo : EIATTR_KPARAM_INFO
	.align		4
.L_92:
        /*009c*/ 	.byte	0x04, 0x17
        /*009e*/ 	.short	(.L_94 - .L_93)
.L_93:
        /*00a0*/ 	.word	0x00000000
        /*00a4*/ 	.short	0x0006
        /*00a6*/ 	.short	0x003c
        /*00a8*/ 	.byte	0x00, 0xf0, 0x11, 0x00


	//----- nvinfo : EIATTR_KPARAM_INFO
	.align		4
.L_94:
        /*00ac*/ 	.byte	0x04, 0x17
        /*00ae*/ 	.short	(.L_96 - .L_95)
.L_95:
        /*00b0*/ 	.word	0x00000000
        /*00b4*/ 	.short	0x0005
        /*00b6*/ 	.short	0x0038
        /*00b8*/ 	.byte	0x00, 0xf0, 0x11, 0x00


	//----- nvinfo : EIATTR_KPARAM_INFO
	.align		4
.L_96:
        /*00bc*/ 	.byte	0x04, 0x17
        /*00be*/ 	.short	(.L_98 - .L_97)
.L_97:
        /*00c0*/ 	.word	0x00000000
        /*00c4*/ 	.short	0x0004
        /*00c6*/ 	.short	0x0028
        /*00c8*/ 	.byte	0x00, 0xf0, 0x41, 0x00


	//----- nvinfo : EIATTR_KPARAM_INFO
	.align		4
.L_98:
        /*00cc*/ 	.byte	0x04, 0x17
        /*00ce*/ 	.short	(.L_100 - .L_99)
.L_99:
        /*00d0*/ 	.word	0x00000000
        /*00d4*/ 	.short	0x0003
        /*00d6*/ 	.short	0x0020
        /*00d8*/ 	.byte	0x00, 0xf0, 0x11, 0x00


	//----- nvinfo : EIATTR_KPARAM_INFO
	.align		4
.L_100:
        /*00dc*/ 	.byte	0x04, 0x17
        /*00de*/ 	.short	(.L_102 - .L_101)
.L_101:
        /*00e0*/ 	.word	0x00000000
        /*00e4*/ 	.short	0x0002
        /*00e6*/ 	.short	0x0010
        /*00e8*/ 	.byte	0x00, 0xf0, 0x41, 0x00


	//----- nvinfo : EIATTR_KPARAM_INFO
	.align		4
.L_102:
        /*00ec*/ 	.byte	0x04, 0x17
        /*00ee*/ 	.short	(.L_104 - .L_103)
.L_103:
        /*00f0*/ 	.word	0x00000000
        /*00f4*/ 	.short	0x0001
        /*00f6*/ 	.short	0x000c
        /*00f8*/ 	.byte	0x00, 0xf0, 0x11, 0x00


	//----- nvinfo : EIATTR_KPARAM_INFO
	.align		4
.L_104:
        /*00fc*/ 	.byte	0x04, 0x17
        /*00fe*/ 	.short	(.L_106 - .L_105)
.L_105:
        /*0100*/ 	.word	0x00000000
        /*0104*/ 	.short	0x0000
        /*0106*/ 	.short	0x0000
        /*0108*/ 	.byte	0x00, 0xf0, 0x31, 0x00


	//----- nvinfo : EIATTR_MAXREG_COUNT
	.align		4
.L_106:
        /*010c*/ 	.byte	0x03, 0x1b
        /*010e*/ 	.short	0x00ff


	//----- nvinfo : EIATTR_ANNOTATIONS
	.align		4
        /*0110*/ 	.byte	0x04, 0x55
        /*0112*/ 	.short	(.L_108 - .L_107)


	//   ....[0]....
.L_107:
        /*0114*/ 	.word	0x00000001
        /*0118*/ 	.byte	0x90, 0x22, 0x00, 0x00, 0x01, 0x00, 0x00, 0x00, 0xa0, 0x22, 0x00, 0x00, 0x01, 0x00, 0x00, 0x00
        /*0128*/ 	.byte	0x40, 0x6b, 0x00, 0x00, 0x01, 0x00, 0x00, 0x00, 0x70, 0x6e, 0x00, 0x00


	//----- nvinfo : EIATTR_MERCURY_ISA_VERSION
	.align		4
.L_108:
        /*0134*/ 	.byte	0x03, 0x5f
        /*0136*/ 	.short	0x0000


	//----- nvinfo : EIATTR_EXIT_INSTR_OFFSETS
	.align		4
        /*0138*/ 	.byte	0x04, 0x1c
        /*013a*/ 	.short	(.L_110 - .L_109)


	//   ....[0]....
.L_109:
        /*013c*/ 	.word	0x00000060


	//   ....[1]....
        /*0140*/ 	.word	0x00008f40


	//----- nvinfo : EIATTR_CTAIDZ_USED
	.align		4
.L_110:
        /*0144*/ 	.byte	0x01, 0x04
	.zero		2


	//----- nvinfo : EIATTR_CRS_STACK_SIZE
	.align		4
        /*0148*/ 	.byte	0x04, 0x1e
        /*014a*/ 	.short	(.L_112 - .L_111)
.L_111:
        /*014c*/ 	.word	0x00000000
.L_112:


//--------------------- .nv.info._ZN7cutlass9reference6device6kernel11GemmComplexIaNS_6layout22ColumnMajorInterleavedILi32EEEaNS4_19RowMajorInterleavedILi32EEEaS6_fiaNS_16NumericConverterIafLNS_15FloatRoundStyleE2EEENS_12multiply_addIiiiEELi4ELi4EEEvNS_4gemm9GemmCoordET5_NS_9TensorRefIT_T0_EENS_16ComplexTransformENSH_IT1_T2_EESL_SG_NSH_IT3_T4_EENSH_IT7_SQ_EET6_illll --------------------------
	.section	.nv.info._ZN7cutlass9reference6device6kernel11GemmComplexIaNS_6layout22ColumnMajorInterleavedILi32EEEaNS4_19RowMajorInterleavedILi32EEEaS6_fiaNS_16NumericConverterIafLNS_15FloatRoundStyleE2EEENS_12multiply_addIiiiEELi4ELi4EEEvNS_4gemm9GemmCoordET5_NS_9TensorRefIT_T0_EENS_16ComplexTransformENSH_IT1_T2_EESL_SG_NSH_IT3_T4_EENSH_IT7_SQ_EET6_illll,"",@"SHT_CUDA_INFO"
	.sectionflags	@""
	.align	4


	//----- nvinfo : EIATTR_CUDA_API_VERSION
	.align		4
        /*0000*/ 	.byte	0x04, 0x37
        /*0002*/ 	.short	(.L_114 - .L_113)
.L_113:
        /*0004*/ 	.word	0x00000082


	//----- nvinfo : EIATTR_SW2861232_WAR
	.align		4
.L_114:
        /*0008*/ 	.byte	0x01, 0x35
	.zero		2


	//----- nvinfo : EIATTR_PARAM_CBANK
	.align		4
        /*000c*/ 	.byte	0x04, 0x0a
        /*000e*/ 	.short	(.L_116 - .L_115)
	.align		4
.L_115:
        /*0010*/ 	.word	index@(.nv.constant0._ZN7cutlass9reference6device6kernel11GemmComplexIaNS_6layout22ColumnMajorInterleavedILi32EEEaNS4_19RowMajorInterleavedILi32EEEaS6_fiaNS_16NumericConverterIafLNS_15FloatRoundStyleE2EEENS_12multiply_addIiiiEELi4ELi4EEEvNS_4gemm9GemmCoordET5_NS_9TensorRefIT_T0_EENS_16ComplexTransformENSH_IT1_T2_EESL_SG_NSH_IT3_T4_EENSH_IT7_SQ_EET6_illll)
        /*0014*/ 	.short	0x0160
        /*0016*/ 	.short	0x0088


	//----- nvinfo : EIATTR_CBANK_PARAM_SIZE
	.align		4
.L_116:
        /*0018*/ 	.byte	0x03, 0x19
        /*001a*/ 	.short	0x0088


	//----- nvinfo : EIATTR_KPARAM_INFO
	.align		4
        /*001c*/ 	.byte	0x04, 0x17
        /*001e*/ 	.short	(.L_118 - .L_117)
.L_117:
        /*0020*/ 	.word	0x00000000
        /*0024*/ 	.short	0x000e
        /*0026*/ 	.short	0x0080
        /*0028*/ 	.byte	0x00, 0xf0, 0x21, 0x00


	//----- nvinfo : EIATTR_KPARAM_INFO
	.align		4
.L_118:
        /*002c*/ 	.byte	0x04, 0x17
        /*002e*/ 	.short	(.L_120 - .L_119)
.L_119:
        /*0030*/ 	.word	0x00000000
        /*0034*/ 	.short	0x000d
        /*0036*/ 	.short	0x0078
        /*0038*/ 	.byte	0x00, 0xf0, 0x21, 0x00


	//----- nvinfo : EIATTR_KPARAM_INFO
	.align		4
.L_120:
        /*003c*/ 	.byte	0x04, 0x17
        /*003e*/ 	.short	(.L_122 - .L_121)
.L_121:
        /*0040*/ 	.word	0x00000000
        /*0044*/ 	.short	0x000c
        /*0046*/ 	.short	0x0070
        /*0048*/ 	.byte	0x00, 0xf0, 0x21, 0x00


	//----- nvinfo : EIATTR_KPARAM_INFO
	.align		4
.L_122:
        /*004c*/ 	.byte	0x04, 0x17
        /*004e*/ 	.short	(.L_124 - .L_123)
.L_123:
        /*0050*/ 	.word	0x00000000
        /*0054*/ 	.short	0x000b
        /*0056*/ 	.short	0x0068
        /*0058*/ 	.byte	0x00, 0xf0, 0x21, 0x00


	//----- nvinfo : EIATTR_KPARAM_INFO
	.align		4
.L_124:
        /*005c*/ 	.byte	0x04, 0x17
        /*005e*/ 	.short	(.L_126 - .L_125)
.L_125:
        /*0060*/ 	.word	0x00000000
        /*0064*/ 	.short	0x000a
        /*0066*/ 	.short	0x0064
        /*0068*/ 	.byte	0x00, 0xf0, 0x11, 0x00


	//----- nvinfo : EIATTR_KPARAM_INFO
	.align		4
.L_126:
        /*006c*/ 	.byte	0x04, 0x17
        /*006e*/ 	.short	(.L_128 - .L_127)
.L_127:
        /*0070*/ 	.word	0x00000000
        /*0074*/ 	.short	0x0009
        /*0076*/ 	.short	0x0060
        /*0078*/ 	.byte	0x00, 0xf0, 0x11, 0x00


	//----- nvinfo : EIATTR_KPARAM_INFO
	.align		4
.L_128:
        /*007c*/ 	.byte	0x04, 0x17
        /*007e*/ 	.short	(.L_130 - .L_129)
.L_129:
        /*0080*/ 	.word	0x00000000
        /*0084*/ 	.short	0x0008
        /*0086*/ 	.short	0x0050
        /*0088*/ 	.byte	0x00, 0xf0, 0x41, 0x00


	//----- nvinfo : EIATTR_KPARAM_INFO
	.align		4
.L_130:
        /*008c*/ 	.byte	0x04, 0x17
        /*008e*/ 	.short	(.L_132 - .L_131)
.L_131:
        /*0090*/ 	.word	0x00000000
        /*0094*/ 	.short	0x0007
        /*0096*/ 	.short	0x0040
        /*0098*/ 	.byte	0x00, 0xf0, 0x41, 0x00


	//----- nvinfo : EIATTR_KPARAM_INFO
	.align		4
.L_132:
        /*009c*/ 	.byte	0x04, 0x17
        /*009e*/ 	.short	(.L_134 - .L_133)
.L_133:
        /*00a0*/ 	.word	0x00000000
        /*00a4*/ 	.short	0x0006
        /*00a6*/ 	.short	0x003c
        /*00a8*/ 	.byte	0x00, 0xf0, 0x11, 0x00


	//----- nvinfo : EIATTR_KPARAM_INFO
	.align		4
.L_134:
        /*00ac*/ 	.byte	0x04, 0x17
        /*00ae*/ 	.short	(.L_136 - .L_135)
.L_135:
        /*00b0*/ 	.word	0x00000000
        /*00b4*/ 	.short	0x0005
        /*00b6*/ 	.short	0x0038
        /*00b8*/ 	.byte	0x00, 0xf0, 0x11, 0x00


	//----- nvinfo : EIATTR_KPARAM_INFO
	.align		4
.L_136:
        /*00bc*/ 	.byte	0x04, 0x17
        /*00be*/ 	.short	(.L_138 - .L_137)
.L_137:
        /*00c0*/ 	.word	0x00000000
        /*00c4*/ 	.short	0x0004
        /*00c6*/ 	.short	0x0028
        /*00c8*/ 	.byte	0x00, 0xf0, 0x41, 0x00


	//----- nvinfo : EIATTR_KPARAM_INFO
	.align		4
.L_138:
        /*00cc*/ 	.byte	0x04, 0x17
        /*00ce*/ 	.short	(.L_140 - .L_139)
.L_139:
        /*00d0*/ 	.word	0x00000000
        /*00d4*/ 	.short	0x0003
        /*00d6*/ 	.short	0x0020
        /*00d8*/ 	.byte	0x00, 0xf0, 0x11, 0x00


	//----- nvinfo : EIATTR_KPARAM_INFO
	.align		4
.L_140:
        /*00dc*/ 	.byte	0x04, 0x17
        /*00de*/ 	.short	(.L_142 - .L_141)
.L_141:
        /*00e0*/ 	.word	0x00000000
        /*00e4*/ 	.short	0x0002
        /*00e6*/ 	.short	0x0010
        /*00e8*/ 	.byte	0x00, 0xf0, 0x41, 0x00


	//----- nvinfo : EIATTR_KPARAM_INFO
	.align		4
.L_142:
        /*00ec*/ 	.byte	0x04, 0x17
        /*00ee*/ 	.short	(.L_144 - .L_143)
.L_143:
        /*00f0*/ 	.word	0x00000000
        /*00f4*/ 	.short	0x0001
        /*00f6*/ 	.short	0x000c
        /*00f8*/ 	.byte	0x00, 0xf0, 0x11, 0x00


	//----- nvinfo : EIATTR_KPARAM_INFO
	.align		4
.L_144:
        /*00fc*/ 	.byte	0x04, 0x17
        /*00fe*/ 	.short	(.L_146 - .L_145)
.L_145:
        /*0100*/ 	.word	0x00000000
        /*0104*/ 	.short	0x0000
        /*0106*/ 	.short	0x0000
        /*0108*/ 	.byte	0x00, 0xf0, 0x31, 0x00


	//----- nvinfo : EIATTR_MAXREG_COUNT
	.align		4
.L_146:
        /*010c*/ 	.byte	0x03, 0x1b
        /*010e*/ 	.short	0x00ff


	//----- nvinfo : EIATTR_MERCURY_ISA_VERSION
	.align		4
        /*0110*/ 	.byte	0x03, 0x5f
        /*0112*/ 	.short	0x0000


	//----- nvinfo : EIATTR_EXIT_INSTR_OFFSETS
	.align		4
        /*0114*/ 	.byte	0x04, 0x1c
        /*0116*/ 	.short	(.L_148 - .L_147)


	//   ....[0]....
.L_147:
        /*0118*/ 	.word	0x00000050


	//   ....[1]....
        /*011c*/ 	.word	0x00002780


	//----- nvinfo : EIATTR_CTAIDZ_USED
	.align		4
.L_148:
        /*0120*/ 	.byte	0x01, 0x04
	.zero		2


	//----- nvinfo : EIATTR_CRS_STACK_SIZE
	.align		4
        /*0124*/ 	.byte	0x04, 0x1e
        /*0126*/ 	.short	(.L_150 - .L_149)
.L_149:
        /*0128*/ 	.word	0x00000000
.L_150:


//--------------------- .nv.info._ZN7cutlass9reference6device6kernel26TensorScaleBiasGemmBatchedINS_9TensorRefIiNS_6layout22ColumnMajorInterleavedILi32EEEEENS4_IaS7_EEfNS4_IfNS5_8RowMajorEEENS_16NumericConverterIafLNS_15FloatRoundStyleE2EEELi4ELi4EEEvNS_4gemm9GemmCoordET_T0_T1_T2_SK_illll --------------------------
	.section	.nv.info._ZN7cutlass9reference6device6kernel26TensorScaleBiasGemmBatchedINS_9TensorRefIiNS_6layout22ColumnMajorInterleavedILi32EEEEENS4_IaS7_EEfNS4_IfNS5_8RowMajorEEENS_16NumericConverterIafLNS_15FloatRoundStyleE2EEELi4ELi4EEEvNS_4gemm9GemmCoordET_T0_T1_T2_SK_illll,"",@"SHT_CUDA_INFO"
	.sectionflags	@""
	.align	4


	//----- nvinfo : EIATTR_CUDA_API_VERSION
	.align		4
        /*0000*/ 	.byte	0x04, 0x37
        /*0002*/ 	.short	(.L_152 - .L_151)
.L_151:
        /*0004*/ 	.word	0x00000082


	//----- nvinfo : EIATTR_SW2861232_WAR
	.align		4
.L_152:
        /*0008*/ 	.byte	0x01, 0x35
	.zero		2


	//----- nvinfo : EIATTR_PARAM_CBANK
	.align		4
        /*000c*/ 	.byte	0x04, 0x0a
        /*000e*/ 	.short	(.L_154 - .L_153)
	.align		4
.L_153:
        /*0010*/ 	.word	index@(.nv.constant0._ZN7cutlass9reference6device6kernel26TensorScaleBiasGemmBatchedINS_9TensorRefIiNS_6layout22ColumnMajorInterleavedILi32EEEEENS4_IaS7_EEfNS4_IfNS5_8RowMajorEEENS_16NumericConverterIafLNS_15FloatRoundStyleE2EEELi4ELi4EEEvNS_4gemm9GemmCoordET_T0_T1_T2_SK_illll)
        /*0014*/ 	.short	0x0160
        /*0016*/ 	.short	0x0080


	//----- nvinfo : EIATTR_CBANK_PARAM_SIZE
	.align		4
.L_154:
        /*0018*/ 	.byte	0x03, 0x19
        /*001a*/ 	.short	0x0080


	//----- nvinfo : EIATTR_KPARAM_INFO
	.align		4
        /*001c*/ 	.byte	0x04, 0x17
        /*001e*/ 	.short	(.L_156 - .L_155)
.L_155:
        /*0020*/ 	.word	0x00000000
        /*0024*/ 	.short	0x000a
        /*0026*/ 	.short	0x0078
        /*0028*/ 	.byte	0x00, 0xf0, 0x21, 0x00


	//----- nvinfo : EIATTR_KPARAM_INFO
	.align		4
.L_156:
        /*002c*/ 	.byte	0x04, 0x17
        /*002e*/ 	.short	(.L_158 - .L_157)
.L_157:
        /*0030*/ 	.word	0x00000000
        /*0034*/ 	.short	0x0009
        /*0036*/ 	.short	0x0070
        /*0038*/ 	.byte	0x00, 0xf0, 0x21, 0x00


	//----- nvinfo : EIATTR_KPARAM_INFO
	.align		4
.L_158:
        /*003c*/ 	.byte	0x04, 0x17
        /*003e*/ 	.short	(.L_160 - .L_159)
.L_159:
        /*0040*/ 	.word	0x00000000
        /*0044*/ 	.short	0x0008
        /*0046*/ 	.short	0x0068
        /*0048*/ 	.byte	0x00, 0xf0, 0x21, 0x00


	//----- nvinfo : EIATTR_KPARAM_INFO
	.align		4
.L_160:
        /*004c*/ 	.byte	0x04, 0x17
        /*004e*/ 	.short	(.L_162 - .L_161)
.L_161:
        /*0050*/ 	.word	0x00000000
        /*0054*/ 	.short	0x0007
        /*0056*/ 	.short	0x0060
        /*0058*/ 	.byte	0x00, 0xf0, 0x21, 0x00


	//----- nvinfo : EIATTR_KPARAM_INFO
	.align		4
.L_162:
        /*005c*/ 	.byte	0x04, 0x17
        /*005e*/ 	.short	(.L_164 - .L_163)
.L_163:
        /*0060*/ 	.word	0x00000000
        /*0064*/ 	.short	0x0006
        /*0066*/ 	.short	0x0058
        /*0068*/ 	.byte	0x00, 0xf0, 0x11, 0x00


	//----- nvinfo : EIATTR_KPARAM_INFO
	.align		4
.L_164:
        /*006c*/ 	.byte	0x04, 0x17
        /*006e*/ 	.short	(.L_166 - .L_165)
.L_165:
        /*0070*/ 	.word	0x00000000
        /*0074*/ 	.short	0x0005
        /*0076*/ 	.short	0x0048
        /*0078*/ 	.byte	0x00, 0xf0, 0x41, 0x00


	//----- nvinfo : EIATTR_KPARAM_INFO
	.align		4
.L_166:
        /*007c*/ 	.byte	0x04, 0x17
        /*007e*/ 	.short	(.L_168 - .L_167)
.L_167:
        /*0080*/ 	.word	0x00000000
        /*0084*/ 	.short	0x0004
        /*0086*/ 	.short	0x0038
        /*0088*/ 	.byte	0x00, 0xf0, 0x41, 0x00


	//----- nvinfo : EIATTR_KPARAM_INFO
	.align		4
.L_168:
        /*008c*/ 	.byte	0x04, 0x17
        /*008e*/ 	.short	(.L_170 - .L_169)
.L_169:
        /*0090*/ 	.word	0x00000000
        /*0094*/ 	.short	0x0003
        /*0096*/ 	.short	0x0030
        /*0098*/ 	.byte	0x00, 0xf0, 0x11, 0x00


	//----- nvinfo : EIATTR_KPARAM_INFO
	.align		4
.L_170:
        /*009c*/ 	.byte	0x04, 0x17
        /*009e*/ 	.short	(.L_172 - .L_171)
.L_171:
        /*00a0*/ 	.word	0x00000000
        /*00a4*/ 	.short	0x0002
        /*00a6*/ 	.short	0x0020
        /*00a8*/ 	.byte	0x00, 0xf0, 0x41, 0x00


	//----- nvinfo : EIATTR_KPARAM_INFO
	.align		4
.L_172:
        /*00ac*/ 	.byte	0x04, 0x17
        /*00ae*/ 	.short	(.L_174 - .L_173)
.L_173:
        /*00b0*/ 	.word	0x00000000
        /*00b4*/ 	.short	0x0001
        /*00b6*/ 	.short	0x0010
        /*00b8*/ 	.byte	0x00, 0xf0, 0x41, 0x00


	//----- nvinfo : EIATTR_KPARAM_INFO
	.align		4
.L_174:
        /*00bc*/ 	.byte	0x04, 0x17
        /*00be*/ 	.short	(.L_176 - .L_175)
.L_175:
        /*00c0*/ 	.word	0x00000000
        /*00c4*/ 	.short	0x0000
        /*00c6*/ 	.short	0x0000
        /*00c8*/ 	.byte	0x00, 0xf0, 0x31, 0x00


	//----- nvinfo : EIATTR_MAXREG_COUNT
	.align		4
.L_176:
        /*00cc*/ 	.byte	0x03, 0x1b
        /*00ce*/ 	.short	0x00ff


	//----- nvinfo : EIATTR_MERCURY_ISA_VERSION
	.align		4
        /*00d0*/ 	.byte	0x03, 0x5f
        /*00d2*/ 	.short	0x0000


	//----- nvinfo : EIATTR_EXIT_INSTR_OFFSETS
	.align		4
        /*00d4*/ 	.byte	0x04, 0x1c
        /*00d6*/ 	.short	(.L_178 - .L_177)


	//   ....[0]....
.L_177:
        /*00d8*/ 	.word	0x00000050


	//   ....[1]....
        /*00dc*/ 	.word	0x000021b0


	//----- nvinfo : EIATTR_CTAIDZ_USED
	.align		4
.L_178:
        /*00e0*/ 	.byte	0x01, 0x04
	.zero		2


	//----- nvinfo : EIATTR_CRS_STACK_SIZE
	.align		4
        /*00e4*/ 	.byte	0x04, 0x1e
        /*00e6*/ 	.short	(.L_180 - .L_179)
.L_179:
        /*00e8*/ 	.word	0x00000000
.L_180:


//--------------------- .nv.info._ZN7cutlass9reference6device6kernel11GemmComplexIaNS_6layout22ColumnMajorInterleavedILi32EEEaNS4_19RowMajorInterleavedILi32EEEiS6_iiiNS_16NumericConverterIiiLNS_15FloatRoundStyleE2EEENS_12multiply_addIiiiEELi4ELi16EEEvNS_4gemm9GemmCoordET5_NS_9TensorRefIT_T0_EENS_16ComplexTransformENSH_IT1_T2_EESL_SG_NSH_IT3_T4_EENSH_IT7_SQ_EET6_illll --------------------------
	.section	.nv.info._ZN7cutlass9reference6device6kernel11GemmComplexIaNS_6layout22ColumnMajorInterleavedILi32EEEaNS4_19RowMajorInterleavedILi32EEEiS6_iiiNS_16NumericConverterIiiLNS_15FloatRoundStyleE2EEENS_12multiply_addIiiiEELi4ELi16EEEvNS_4gemm9GemmCoordET5_NS_9TensorRefIT_T0_EENS_16ComplexTransformENSH_IT1_T2_EESL_SG_NSH_IT3_T4_EENSH_IT7_SQ_EET6_illll,"",@"SHT_CUDA_INFO"
	.sectionflags	@""
	.align	4


	//----- nvinfo : EIATTR_CUDA_API_VERSION
	.align		4
        /*0000*/ 	.byte	0x04, 0x37
        /*0002*/ 	.short	(.L_182 - .L_181)
.L_181:
        /*0004*/ 	.word	0x00000082


	//----- nvinfo : EIATTR_SW2861232_WAR
	.align		4
.L_182:
        /*0008*/ 	.byte	0x01, 0x35
	.zero		2


	//----- nvinfo : EIATTR_PARAM_CBANK
	.align		4
        /*000c*/ 	.byte	0x04, 0x0a
        /*000e*/ 	.short	(.L_184 - .L_183)
	.align		4
.L_183:
        /*0010*/ 	.word	index@(.nv.constant0._ZN7cutlass9reference6device6kernel11GemmComplexIaNS_6layout22ColumnMajorInterleavedILi32EEEaNS4_19RowMajorInterleavedILi32EEEiS6_iiiNS_16NumericConverterIiiLNS_15FloatRoundStyleE2EEENS_12multiply_addIiiiEELi4ELi16EEEvNS_4gemm9GemmCoordET5_NS_9TensorRefIT_T0_EENS_16ComplexTransformENSH_IT1_T2_EESL_SG_NSH_IT3_T4_EENSH_IT7_SQ_EET6_illll)
        /*0014*/ 	.short	0x0160
        /*0016*/ 	.short	0x0088


	//----- nvinfo : EIATTR_CBANK_PARAM_SIZE
	.align		4
.L_184:
        /*0018*/ 	.byte	0x03, 0x19
        /*001a*/ 	.short	0x0088


	//----- nvinfo : EIATTR_KPARAM_INFO
	.align		4
        /*001c*/ 	.byte	0x04, 0x17
        /*001e*/ 	.short	(.L_186 - .L_185)
.L_185:
        /*0020*/ 	.word	0x00000000
        /*0024*/ 	.short	0x000e
        /*0026*/ 	.short	0x0080
        /*0028*/ 	.byte	0x00, 0xf0, 0x21, 0x00


	//----- nvinfo : EIATTR_KPARAM_INFO
	.align		4
.L_186:
        /*002c*/ 	.byte	0x04, 0x17
        /*002e*/ 	.short	(.L_188 - .L_187)
.L_187:
        /*0030*/ 	.word	0x00000000
        /*0034*/ 	.short	0x000d
        /*0036*/ 	.short	0x0078
        /*0038*/ 	.byte	0x00, 0xf0, 0x21, 0x00


	//----- nvinfo : EIATTR_KPARAM_INFO
	.align		4
.L_188:
        /*003c*/ 	.byte	0x04, 0x17
        /*003e*/ 	.short	(.L_190 - .L_189)
.L_189:
        /*0040*/ 	.word	0x00000000
        /*0044*/ 	.short	0x000c
        /*0046*/ 	.short	0x0070
        /*0048*/ 	.byte	0x00, 0xf0, 0x21, 0x00


	//----- nvinfo : EIATTR_KPARAM_INFO
	.align		4
.L_190:
        /*004c*/ 	.byte	0x04, 0x17
        /*004e*/ 	.short	(.L_192 - .L_191)
.L_191:
        /*0050*/ 	.word	0x00000000
        /*0054*/ 	.short	0x000b
        /*0056*/ 	.short	0x0068
        /*0058*/ 	.byte	0x00, 0xf0, 0x21, 0x00


	//----- nvinfo : EIATTR_KPARAM_INFO
	.align		4
.L_192:
        /*005c*/ 	.byte	0x04, 0x17
        /*005e*/ 	.short	(.L_194 - .L_193)
.L_193:
        /*0060*/ 	.word	0x00000000
        /*0064*/ 	.short	0x000a
        /*0066*/ 	.short	0x0064
        /*0068*/ 	.byte	0x00, 0xf0, 0x11, 0x00


	//----- nvinfo : EIATTR_KPARAM_INFO
	.align		4
.L_194:
        /*006c*/ 	.byte	0x04, 0x17
        /*006e*/ 	.short	(.L_196 - .L_195)
.L_195:
        /*0070*/ 	.word	0x00000000
        /*0074*/ 	.short	0x0009
        /*0076*/ 	.short	0x0060
        /*0078*/ 	.byte	0x00, 0xf0, 0x11, 0x00


	//----- nvinfo : EIATTR_KPARAM_INFO
	.align		4
.L_196:
        /*007c*/ 	.byte	0x04, 0x17
        /*007e*/ 	.short	(.L_198 - .L_197)
.L_197:
        /*0080*/ 	.word	0x00000000
        /*0084*/ 	.short	0x0008
        /*0086*/ 	.short	0x0050
        /*0088*/ 	.byte	0x00, 0xf0, 0x41, 0x00


	//----- nvinfo : EIATTR_KPARAM_INFO
	.align		4
.L_198:
        /*008c*/ 	.byte	0x04, 0x17
        /*008e*/ 	.short	(.L_200 - .L_199)
.L_199:
        /*0090*/ 	.word	0x00000000
        /*0094*/ 	.short	0x0007
        /*0096*/ 	.short	0x0040
        /*0098*/ 	.byte	0x00, 0xf0, 0x41, 0x00


	//----- nvinfo : EIATTR_KPARAM_INFO
	.align		4
.L_200:
        /*009c*/ 	.byte	0x04, 0x17
        /*009e*/ 	.short	(.L_202 - .L_201)
.L_201:
        /*00a0*/ 	.word	0x00000000
        /*00a4*/ 	.short	0x0006
        /*00a6*/ 	.short	0x003c
        /*00a8*/ 	.byte	0x00, 0xf0, 0x11, 0x00


	//----- nvinfo : EIATTR_KPARAM_INFO
	.align		4
.L_202:
        /*00ac*/ 	.byte	0x04, 0x17
        /*00ae*/ 	.short	(.L_204 - .L_203)
.L_203:
        /*00b0*/ 	.word	0x00000000
        /*00b4*/ 	.short	0x0005
        /*00b6*/ 	.short	0x0038
        /*00b8*/ 	.byte	0x00, 0xf0, 0x11, 0x00


	//----- nvinfo : EIATTR_KPARAM_INFO
	.align		4
.L_204:
        /*00bc*/ 	.byte	0x04, 0x17
        /*00be*/ 	.short	(.L_206 - .L_205)
.L_205:
        /*00c0*/ 	.word	0x00000000
        /*00c4*/ 	.short	0x0004
        /*00c6*/ 	.short	0x0028
        /*00c8*/ 	.byte	0x00, 0xf0, 0x41, 0x00


	//----- nvinfo : EIATTR_KPARAM_INFO
	.align		4
.L_206:
        /*00cc*/ 	.byte	0x04, 0x17
        /*00ce*/ 	.short	(.L_208 - .L_207)
.L_207:
        /*00d0*/ 	.word	0x00000000
        /*00d4*/ 	.short	0x0003
        /*00d6*/ 	.short	0x0020
        /*00d8*/ 	.byte	0x00, 0xf0, 0x11, 0x00


	//----- nvinfo : EIATTR_KPARAM_INFO
	.align		4
.L_208:
        /*00dc*/ 	.byte	0x04, 0x17
        /*00de*/ 	.short	(.L_210 - .L_209)
.L_209:
        /*00e0*/ 	.word	0x00000000
        /*00e4*/ 	.short	0x0002
        /*00e6*/ 	.short	0x0010
        /*00e8*/ 	.byte	0x00, 0xf0, 0x41, 0x00


	//----- nvinfo : EIATTR_KPARAM_INFO
	.align		4
.L_210:
        /*00ec*/ 	.byte	0x04, 0x17
        /*00ee*/ 	.short	(.L_212 - .L_211)
.L_211:
        /*00f0*/ 	.word	0x00000000
        /*00f4*/ 	.short	0x0001
        /*00f6*/ 	.short	0x000c
        /*00f8*/ 	.byte	0x00, 0xf0, 0x11, 0x00


	//----- nvinfo : EIATTR_KPARAM_INFO
	.align		4
.L_212:
        /*00fc*/ 	.byte	0x04, 0x17
        /*00fe*/ 	.short	(.L_214 - .L_213)
.L_213:
        /*0100*/ 	.word	0x00000000
        /*0104*/ 	.short	0x0000
        /*0106*/ 	.short	0x0000
        /*0108*/ 	.byte	0x00, 0xf0, 0x31, 0x00


	//----- nvinfo : EIATTR_MAXREG_COUNT
	.align		4
.L_214:
        /*010c*/ 	.byte	0x03, 0x1b
        /*010e*/ 	.short	0x00ff


	//----- nvinfo : EIATTR_ANNOTATIONS
	.align		4
        /*0110*/ 	.byte	0x04, 0x55
        /*0112*/ 	.short	(.L_216 - .L_215)


	//   ....[0]....
.L_215:
        /*0114*/ 	.word	0x00000001
        /*0118*/ 	.byte	0xd0, 0x05, 0x00, 0x00, 0x01, 0x00, 0x00, 0x00, 0x50, 0x06, 0x00, 0x00, 0x01, 0x00, 0x00, 0x00
        /* <DEDUP_REMOVED lines=185> */
        /*0cb8*/ 	.byte	0xe0, 0xa7, 0x00, 0x00


	//----- nvinfo : EIATTR_MERCURY_ISA_VERSION
	.align		4
.L_216:
        /*0cbc*/ 	.byte	0x03, 0x5f
        /*0cbe*/ 	.short	0x0000


	//----- nvinfo : EIATTR_EXIT_INSTR_OFFSETS
	.align		4
        /*0cc0*/ 	.byte	0x04, 0x1c
        /*0cc2*/ 	.short	(.L_218 - .L_217)


	//   ....[0]....
.L_217:
        /*0cc4*/ 	.word	0x000000f0


	//   ....[1]....
        /*0cc8*/ 	.word	0x0000b4a0


	//----- nvinfo : EIATTR_CTAIDZ_USED
	.align		4
.L_218:
        /*0ccc*/ 	.byte	0x01, 0x04
	.zero		2


	//----- nvinfo : EIATTR_CRS_STACK_SIZE
	.align		4
        /*0cd0*/ 	.byte	0x04, 0x1e
        /*0cd2*/ 	.short	(.L_220 - .L_219)
.L_219:
        /*0cd4*/ 	.word	0x00000000
.L_220:


//--------------------- .nv.info._ZN7cutlass9reference6device6kernel11GemmComplexIaNS_6layout22ColumnMajorInterleavedILi32EEEaNS4_19RowMajorInterleavedILi32EEEiS6_iiiNS_16NumericConverterIiiLNS_15FloatRoundStyleE2EEENS_12multiply_addIiiiEELi4ELi4EEEvNS_4gemm9GemmCoordET5_NS_9TensorRefIT_T0_EENS_16ComplexTransformENSH_IT1_T2_EESL_SG_NSH_IT3_T4_EENSH_IT7_SQ_EET6_illll --------------------------
	.section	.nv.info._ZN7cutlass9reference6device6kernel11GemmComplexIaNS_6layout22ColumnMajorInterleavedILi32EEEaNS4_19RowMajorInterleavedILi32EEEiS6_iiiNS_16NumericConverterIiiLNS_15FloatRoundStyleE2EEENS_12multiply_addIiiiEELi4ELi4EEEvNS_4gemm9GemmCoordET5_NS_9TensorRefIT_T0_EENS_16ComplexTransformENSH_IT1_T2_EESL_SG_NSH_IT3_T4_EENSH_IT7_SQ_EET6_illll,"",@"SHT_CUDA_INFO"
	.sectionflags	@""
	.align	4


	//----- nvinfo : EIATTR_CUDA_API_VERSION
	.align		4
        /*0000*/ 	.byte	0x04, 0x37
        /*0002*/ 	.short	(.L_222 - .L_221)
.L_221:
        /*0004*/ 	.word	0x00000082


	//----- nvinfo : EIATTR_SW2861232_WAR
	.align		4
.L_222:
        /*0008*/ 	.byte	0x01, 0x35
	.zero		2


	//----- nvinfo : EIATTR_PARAM_CBANK
	.align		4
        /*000c*/ 	.byte	0x04, 0x0a
        /*000e*/ 	.short	(.L_224 - .L_223)
	.align		4
.L_223:
        /*0010*/ 	.word	index@(.nv.constant0._ZN7cutlass9reference6device6kernel11GemmComplexIaNS_6layout22ColumnMajorInterleavedILi32EEEaNS4_19RowMajorInterleavedILi32EEEiS6_iiiNS_16NumericConverterIiiLNS_15FloatRoundStyleE2EEENS_12multiply_addIiiiEELi4ELi4EEEvNS_4gemm9GemmCoordET5_NS_9TensorRefIT_T0_EENS_16ComplexTransformENSH_IT1_T2_EESL_SG_NSH_IT3_T4_EENSH_IT7_SQ_EET6_illll)
        /*0014*/ 	.short	0x0160
        /*0016*/ 	.short	0x0088


	//----- nvinfo : EIATTR_CBANK_PARAM_SIZE
	.align		4
.L_224:
        /*0018*/ 	.byte	0x03, 0x19
        /*001a*/ 	.short	0x0088


	//----- nvinfo : EIATTR_KPARAM_INFO
	.align		4
        /*001c*/ 	.byte	0x04, 0x17
        /*001e*/ 	.short	(.L_226 - .L_225)
.L_225:
        /*0020*/ 	.word	0x00000000
        /*0024*/ 	.short	0x000e
        /*0026*/ 	.short	0x0080
        /*0028*/ 	.byte	0x00, 0xf0, 0x21, 0x00


	//----- nvinfo : EIATTR_KPARAM_INFO
	.align		4
.L_226:
        /*002c*/ 	.byte	0x04, 0x17
        /*002e*/ 	.short	(.L_228 - .L_227)
.L_227:
        /*0030*/ 	.word	0x00000000
        /*0034*/ 	.short	0x000d
        /*0036*/ 	.short	0x0078
        /*0038*/ 	.byte	0x00, 0xf0, 0x21, 0x00


	//----- nvinfo : EIATTR_KPARAM_INFO
	.align		4
.L_228:
        /*003c*/ 	.byte	0x04, 0x17
        /*003e*/ 	.short	(.L_230 - .L_229)
.L_229:
        /*0040*/ 	.word	0x00000000
        /*0044*/ 	.short	0x000c
        /*0046*/ 	.short	0x0070
        /*0048*/ 	.byte	0x00, 0xf0, 0x21, 0x00


	//----- nvinfo : EIATTR_KPARAM_INFO
	.align		4
.L_230:
        /*004c*/ 	.byte	0x04, 0x17
        /*004e*/ 	.short	(.L_232 - .L_231)
.L_231:
        /*0050*/ 	.word	0x00000000
        /*0054*/ 	.short	0x000b
        /*0056*/ 	.short	0x0068
        /*0058*/ 	.byte	0x00, 0xf0, 0x21, 0x00


	//----- nvinfo : EIATTR_KPARAM_INFO
	.align		4
.L_232:
        /*005c*/ 	.byte	0x04, 0x17
        /*005e*/ 	.short	(.L_234 - .L_233)
.L_233:
        /*0060*/ 	.word	0x00000000
        /*0064*/ 	.short	0x000a
        /*0066*/ 	.short	0x0064
        /*0068*/ 	.byte	0x00, 0xf0, 0x11, 0x00


	//----- nvinfo : EIATTR_KPARAM_INFO
	.align		4
.L_234:
        /*006c*/ 	.byte	0x04, 0x17
        /*006e*/ 	.short	(.L_236 - .L_235)
.L_235:
        /*0070*/ 	.word	0x00000000
        /*0074*/ 	.short	0x0009
        /*0076*/ 	.short	0x0060
        /*0078*/ 	.byte	0x00, 0xf0, 0x11, 0x00


	//----- nvinfo : EIATTR_KPARAM_INFO
	.align		4
.L_236:
        /*007c*/ 	.byte	0x04, 0x17
        /*007e*/ 	.short	(.L_238 - .L_237)
.L_237:
        /*0080*/ 	.word	0x00000000
        /*0084*/ 	.short	0x0008
        /*0086*/ 	.short	0x0050
        /*0088*/ 	.byte	0x00, 0xf0, 0x41, 0x00


	//----- nvinfo : EIATTR_KPARAM_INFO
	.align		4
.L_238:
        /*008c*/ 	.byte	0x04, 0x17
        /*008e*/ 	.short	(.L_240 - .L_239)
.L_239:
        /*0090*/ 	.word	0x00000000
        /*0094*/ 	.short	0x0007
        /*0096*/ 	.short	0x0040
        /*0098*/ 	.byte	0x00, 0xf0, 0x41, 0x00


	//----- nvinfo : EIATTR_KPARAM_INFO
	.align		4
.L_240:
        /*009c*/ 	.byte	0x04, 0x17
        /*009e*/ 	.short	(.L_242 - .L_241)
.L_241:
        /*00a0*/ 	.word	0x00000000
        /*00a4*/ 	.short	0x0006
        /*00a6*/ 	.short	0x003c
        /*00a8*/ 	.byte	0x00, 0xf0, 0x11, 0x00


	//----- nvinfo : EIATTR_KPARAM_INFO
	.align		4
.L_242:
        /*00ac*/ 	.byte	0x04, 0x17
        /*00ae*/ 	.short	(.L_244 - .L_243)
.L_243:
        /*00b0*/ 	.word	0x00000000
        /*00b4*/ 	.short	0x0005
        /*00b6*/ 	.short	0x0038
        /*00b8*/ 	.byte	0x00, 0xf0, 0x11, 0x00


	//----- nvinfo : EIATTR_KPARAM_INFO
	.align		4
.L_244:
        /*00bc*/ 	.byte	0x04, 0x17
        /*00be*/ 	.short	(.L_246 - .L_245)
.L_245:
        /*00c0*/ 	.word	0x00000000
        /*00c4*/ 	.short	0x0004
        /*00c6*/ 	.short	0x0028
        /*00c8*/ 	.byte	0x00, 0xf0, 0x41, 0x00


	//----- nvinfo : EIATTR_KPARAM_INFO
	.align		4
.L_246:
        /*00cc*/ 	.byte	0x04, 0x17
        /*00ce*/ 	.short	(.L_248 - .L_247)
.L_247:
        /*00d0*/ 	.word	0x00000000
        /*00d4*/ 	.short	0x0003
        /*00d6*/ 	.short	0x0020
        /*00d8*/ 	.byte	0x00, 0xf0, 0x11, 0x00


	//----- nvinfo : EIATTR_KPARAM_INFO
	.align		4
.L_248:
        /*00dc*/ 	.byte	0x04, 0x17
        /*00de*/ 	.short	(.L_250 - .L_249)
.L_249:
        /*00e0*/ 	.word	0x00000000
        /*00e4*/ 	.short	0x0002
        /*00e6*/ 	.short	0x0010
        /*00e8*/ 	.byte	0x00, 0xf0, 0x41, 0x00


	//----- nvinfo : EIATTR_KPARAM_INFO
	.align		4
.L_250:
        /*00ec*/ 	.byte	0x04, 0x17
        /*00ee*/ 	.short	(.L_252 - .L_251)
.L_251:
        /*00f0*/ 	.word	0x00000000
        /*00f4*/ 	.short	0x0001
        /*00f6*/ 	.short	0x000c
        /*00f8*/ 	.byte	0x00, 0xf0, 0x11, 0x00


	//----- nvinfo : EIATTR_KPARAM_INFO
	.align		4
.L_252:
        /*00fc*/ 	.byte	0x04, 0x17
        /*00fe*/ 	.short	(.L_254 - .L_253)
.L_253:
        /*0100*/ 	.word	0x00000000
        /*0104*/ 	.short	0x0000
        /*0106*/ 	.short	0x0000
        /*0108*/ 	.byte	0x00, 0xf0, 0x31, 0x00


	//----- nvinfo : EIATTR_MAXREG_COUNT
	.align		4
.L_254:
        /*010c*/ 	.byte	0x03, 0x1b
        /*010e*/ 	.short	0x00ff


	//----- nvinfo : EIATTR_MERCURY_ISA_VERSION
	.align		4
        /*0110*/ 	.byte	0x03, 0x5f
        /*0112*/ 	.short	0x0000


	//----- nvinfo : EIATTR_EXIT_INSTR_OFFSETS
	.align		4
        /*0114*/ 	.byte	0x04, 0x1c
        /*0116*/ 	.short	(.L_256 - .L_255)


	//   ....[0]....
.L_255:
        /*0118*/ 	.word	0x000000e0


	//   ....[1]....
        /*011c*/ 	.word	0x00002f20


	//----- nvinfo : EIATTR_CTAIDZ_USED
	.align		4
.L_256:
        /*0120*/ 	.byte	0x01, 0x04
	.zero		2


	//----- nvinfo : EIATTR_CRS_STACK_SIZE
	.align		4
        /*0124*/ 	.byte	0x04, 0x1e
        /*0126*/ 	.short	(.L_258 - .L_257)
.L_257:
        /*0128*/ 	.word	0x00000000
.L_258:


//--------------------- .nv.info._ZN7cutlass9reference6device6kernel13TensorForEachINS1_6detail14TensorReLuFuncIaNS_6layout22ColumnMajorInterleavedILi32EEEEELi2ENS9_6ParamsEEEvNS_5CoordIXT0_EilEET1_ --------------------------
	.section	.nv.info._ZN7cutlass9reference6device6kernel13TensorForEachINS1_6detail14TensorReLuFuncIaNS_6layout22ColumnMajorInterleavedILi32EEEEELi2ENS9_6ParamsEEEvNS_5CoordIXT0_EilEET1_,"",@"SHT_CUDA_INFO"
	.sectionflags	@""
	.align	4


	//----- nvinfo : EIATTR_CUDA_API_VERSION
	.align		4
        /*0000*/ 	.byte	0x04, 0x37
        /*0002*/ 	.short	(.L_260 - .L_259)
.L_259:
        /*0004*/ 	.word	0x00000082


	//----- nvinfo : EIATTR_SW2861232_WAR
	.align		4
.L_260:
        /*0008*/ 	.byte	0x01, 0x35
	.zero		2


	//----- nvinfo : EIATTR_PARAM_CBANK
	.align		4
        /*000c*/ 	.byte	0x04, 0x0a
        /*000e*/ 	.short	(.L_262 - .L_261)
	.align		4
.L_261:
        /*0010*/ 	.word	index@(.nv.constant0._ZN7cutlass9reference6device6kernel13TensorForEachINS1_6detail14TensorReLuFuncIaNS_6layout22ColumnMajorInterleavedILi32EEEEELi2ENS9_6ParamsEEEvNS_5CoordIXT0_EilEET1_)
        /*0014*/ 	.short	0x0160
        /*0016*/ 	.short	0x0028


	//----- nvinfo : EIATTR_CBANK_PARAM_SIZE
	.align		4
.L_262:
        /*0018*/ 	.byte	0x03, 0x19
        /*001a*/ 	.short	0x0028


	//----- nvinfo : EIATTR_KPARAM_INFO
	.align		4
        /*001c*/ 	.byte	0x04, 0x17
        /*001e*/ 	.short	(.L_264 - .L_263)
.L_263:
        /*0020*/ 	.word	0x00000000
        /*0024*/ 	.short	0x0001
        /*0026*/ 	.short	0x0008
        /*0028*/ 	.byte	0x00, 0xf0, 0x81, 0x00


	//----- nvinfo : EIATTR_KPARAM_INFO
	.align		4
.L_264:
        /*002c*/ 	.byte	0x04, 0x17
        /*002e*/ 	.short	(.L_266 - .L_265)
.L_265:
        /*0030*/ 	.word	0x00000000
        /*0034*/ 	.short	0x0000
        /*0036*/ 	.short	0x0000
        /*0038*/ 	.byte	0x00, 0xf0, 0x21, 0x00


	//----- nvinfo : EIATTR_MAXREG_COUNT
	.align		4
.L_266:
        /*003c*/ 	.byte	0x03, 0x1b
        /*003e*/ 	.short	0x00ff


	//----- nvinfo : EIATTR_MERCURY_ISA_VERSION
	.align		4
        /*0040*/ 	.byte	0x03, 0x5f
        /*0042*/ 	.short	0x0000


	//----- nvinfo : EIATTR_EXIT_INSTR_OFFSETS
	.align		4
        /*0044*/ 	.byte	0x04, 0x1c
        /*0046*/ 	.short	(.L_268 - .L_267)


	//   ....[0]....
.L_267:
        /*0048*/ 	.word	0x00000090


	//   ....[1]....
        /*004c*/ 	.word	0x000004c0


	//----- nvinfo : EIATTR_CRS_STACK_SIZE
	.align		4
.L_268:
        /*0050*/ 	.byte	0x04, 0x1e
        /*0052*/ 	.short	(.L_270 - .L_269)
.L_269:
        /*0054*/ 	.word	0x00000000
.L_270:


//--------------------- .nv.info._ZN7cutlass9reference6device6kernel4GemmINS_9TensorRefIaNS_6layout22ColumnMajorInterleavedILi32EEEEENS4_IaNS5_19RowMajorInterleavedILi32EEEEES8_fiNS_11MatrixShapeILi4ELi4EEENS_12multiply_addIiiiEENS_21NumericConverterClampIafEEEEvNS_4gemm9GemmCoordET2_T_T0_SK_T1_SN_T3_ --------------------------
	.section	.nv.info._ZN7cutlass9reference6device6kernel4GemmINS_9TensorRefIaNS_6layout22ColumnMajorInterleavedILi32EEEEENS4_IaNS5_19RowMajorInterleavedILi32EEEEES8_fiNS_11MatrixShapeILi4ELi4EEENS_12multiply_addIiiiEENS_21NumericConverterClampIafEEEEvNS_4gemm9GemmCoordET2_T_T0_SK_T1_SN_T3_,"",@"SHT_CUDA_INFO"
	.sectionflags	@""
	.align	4


	//----- nvinfo : EIATTR_CUDA_API_VERSION
	.align		4
        /*0000*/ 	.byte	0x04, 0x37
        /*0002*/ 	.short	(.L_272 - .L_271)
.L_271:
        /*0004*/ 	.word	0x00000082


	//----- nvinfo : EIATTR_SW2861232_WAR
	.align		4
.L_272:
        /*0008*/ 	.byte	0x01, 0x35
	.zero		2


	//----- nvinfo : EIATTR_PARAM_CBANK
	.align		4
        /*000c*/ 	.byte	0x04, 0x0a
        /*000e*/ 	.short	(.L_274 - .L_273)
	.align		4
.L_273:
        /*0010*/ 	.word	index@(.nv.constant0._ZN7cutlass9reference6device6kernel4GemmINS_9TensorRefIaNS_6layout22ColumnMajorInterleavedILi32EEEEENS4_IaNS5_19RowMajorInterleavedILi32EEEEES8_fiNS_11MatrixShapeILi4ELi4EEENS_12multiply_addIiiiEENS_21NumericConverterClampIafEEEEvNS_4gemm9GemmCoordET2_T_T0_SK_T1_SN_T3_)
        /*0014*/ 	.short	0x0160
        /*0016*/ 	.short	0x005c


	//----- nvinfo : EIATTR_CBANK_PARAM_SIZE
	.align		4
.L_274:
        /*0018*/ 	.byte	0x03, 0x19
        /*001a*/ 	.short	0x005c


	//----- nvinfo : EIATTR_KPARAM_INFO
	.align		4
        /*001c*/ 	.byte	0x04, 0x17
        /*001e*/ 	.short	(.L_276 - .L_275)
.L_275:
        /*0020*/ 	.word	0x00000000
        /*0024*/ 	.short	0x0007
        /*0026*/ 	.short	0x0058
        /*0028*/ 	.byte	0x00, 0xf0, 0x11, 0x00


	//----- nvinfo : EIATTR_KPARAM_INFO
	.align		4
.L_276:
        /*002c*/ 	.byte	0x04, 0x17
        /*002e*/ 	.short	(.L_278 - .L_277)
.L_277:
        /*0030*/ 	.word	0x00000000
        /*0034*/ 	.short	0x0006
        /*0036*/ 	.short	0x0048
        /*0038*/ 	.byte	0x00, 0xf0, 0x41, 0x00


	//----- nvinfo : EIATTR_KPARAM_INFO
	.align		4
.L_278:
        /*003c*/ 	.byte	0x04, 0x17
        /*003e*/ 	.short	(.L_280 - .L_279)
.L_279:
        /*0040*/ 	.word	0x00000000
        /*0044*/ 	.short	0x0005
        /*0046*/ 	.short	0x0038
        /*0048*/ 	.byte	0x00, 0xf0, 0x41, 0x00


	//----- nvinfo : EIATTR_KPARAM_INFO
	.align		4
.L_280:
        /*004c*/ 	.byte	0x04, 0x17
        /*004e*/ 	.short	(.L_282 - .L_281)
.L_281:
        /*0050*/ 	.word	0x00000000
        /*0054*/ 	.short	0x0004
        /*0056*/ 	.short	0x0030
        /*0058*/ 	.byte	0x00, 0xf0, 0x11, 0x00


	//----- nvinfo : EIATTR_KPARAM_INFO
	.align		4
.L_282:
        /*005c*/ 	.byte	0x04, 0x17
        /*005e*/ 	.short	(.L_284 - .L_283)
.L_283:
        /*0060*/ 	.word	0x00000000
        /*0064*/ 	.short	0x0003
        /*0066*/ 	.short	0x0020
        /*0068*/ 	.byte	0x00, 0xf0, 0x41, 0x00


	//----- nvinfo : EIATTR_KPARAM_INFO
	.align		4
.L_284:
        /*006c*/ 	.byte	0x04, 0x17
        /*006e*/ 	.short	(.L_286 - .L_285)
.L_285:
        /*0070*/ 	.word	0x00000000
        /*0074*/ 	.short	0x0002
        /*0076*/ 	.short	0x0010
        /*0078*/ 	.byte	0x00, 0xf0, 0x41, 0x00


	//----- nvinfo : EIATTR_KPARAM_INFO
	.align		4
.L_286:
        /*007c*/ 	.byte	0x04, 0x17
        /*007e*/ 	.short	(.L_288 - .L_287)
.L_287:
        /*0080*/ 	.word	0x00000000
        /*0084*/ 	.short	0x0001
        /*0086*/ 	.short	0x000c
        /*0088*/ 	.byte	0x00, 0xf0, 0x11, 0x00


	//----- nvinfo : EIATTR_KPARAM_INFO
	.align		4
.L_288:
        /*008c*/ 	.byte	0x04, 0x17
        /*008e*/ 	.short	(.L_290 - .L_289)
.L_289:
        /*0090*/ 	.word	0x00000000
        /*0094*/ 	.short	0x0000
        /*0096*/ 	.short	0x0000
        /*0098*/ 	.byte	0x00, 0xf0, 0x31, 0x00


	//----- nvinfo : EIATTR_MAXREG_COUNT
	.align		4
.L_290:
        /*009c*/ 	.byte	0x03, 0x1b
        /*009e*/ 	.short	0x00ff


	//----- nvinfo : EIATTR_MERCURY_ISA_VERSION
	.align		4
        /*00a0*/ 	.byte	0x03, 0x5f
        /*00a2*/ 	.short	0x0000


	//----- nvinfo : EIATTR_EXIT_INSTR_OFFSETS
	.align		4
        /*00a4*/ 	.byte	0x04, 0x1c
        /*00a6*/ 	.short	(.L_292 - .L_291)


	//   ....[0]....
.L_291:
        /*00a8*/ 	.word	0x00002d30


	//   ....[1]....
        /*00ac*/ 	.word	0x00002f50


	//----- nvinfo : EIATTR_CRS_STACK_SIZE
	.align		4
.L_292:
        /*00b0*/ 	.byte	0x04, 0x1e
        /*00b2*/ 	.short	(.L_294 - .L_293)
.L_293:
        /*00b4*/ 	.word	0x00000000
.L_294:


//--------------------- .nv.info._ZN7cutlass6KernelINS_4gemm6kernel7B2bGemmINS1_11threadblock31B2bMmaMultistageSmemAccumulatorINS1_9GemmShapeILi64ELi64ELi64EEENS_9transform11threadblock28PredicatedTileAccessIteratorINS_11MatrixShapeILi64ELi64EEEaNS_6layout22ColumnMajorInterleavedILi32EEELi1ENS8_29PitchLinearWarpRakedThreadMapINS_16PitchLinearShapeILi2048ELi2EEELi128ENSH_ILi32ELi1EEELi16EEENS_5ArrayIaLi16ELb0EEELb0ENSD_9NoPermuteEEENS9_25RegularTileAccessIteratorISC_aNSD_37RowMajorTensorOpMultiplicandCrosswiseILi8ELi32EEELi0ENS8_29TransposePitchLinearThreadMapISK_NSH_ILi2ELi16EEEEELi16EEELNS_4arch14CacheOperation4KindE1ENSA_INSB_ILi64ELi256EEEaNSD_19RowMajorInterleavedILi32EEELi0ESK_SM_Lb0ESN_EENSP_ISC_aNSD_40ColumnMajorTensorOpMultiplicandCrosswiseILi8ELi32EEELi1ESU_Li16EEELSY_1ENS9_14VectorIteratorINS9_30PredicatedVectorAccessIteratorISC_NSB_ILi32ELi32EEEfNSD_8RowMajorELi4ELb0EEEEENS_8epilogue4warp24FragmentIteratorTensorOpINS6_ILi32ELi32ELi64EEENS6_ILi16ELi8ELi32EEEiNSL_IiLi4ELb1EEENSE_ILi16EEEEENS1D_20TileIteratorTensorOpIS1F_S1G_aS1I_EENS6_ILi64ELi256ELi64EEENS1_4warp41MmaTensorOpMultiplicandTileAccessIteratorISC_LNS1_7OperandE0EaS1I_NSB_ILi16ELi32EEELi1ELi32ELb1ELi1EEENSA_ISZ_aS11_Li0ENSG_INSH_ILi8192ELi2EEELi128ESJ_Li16EEESM_Lb0ESN_EENSP_ISZ_aS14_Li1ENSS_IS1T_ST_EELi16EEELSY_1EiSF_NS1C_6thread21LinearCombinationReluIaLi2EifLNS1X_9ScaleType4KindE2ELNS_15FloatRoundStyleE2EEENS4_9MmaPolicyINS1N_11MmaTensorOpIS1F_aSR_aS14_iSF_NS1N_17MmaTensorOpPolicyINSW_3MmaIS1G_Li32EaS19_aNSD_11ColumnMajorEiS19_NSW_21OpMultiplyAddSaturateEEENSB_ILi1ELi1EEEEELi1ELb1EbEENSB_ILi0ELi0EEES2D_Li1EEENS23_INS24_IS7_aSR_aS14_iSF_S2B_Li1ELb1EbEES2D_S2D_Li1EEELi3EbEENS1C_11threadblock19InterleavedEpilogueIS1M_S2F_Li1ENS2I_33InterleavedPredicatedTileIteratorINS2I_30InterleavedOutputTileThreadMapINSH_ILi1ELi4EEENSH_ILi8ELi2EEELi128ELi8ELi8EEEaLi32EEENS1E_IS7_S1G_iS1H_SF_EENS1Y_IaLi8EifLS20_1ELS21_2EEELi32EEENS4_30GemmIdentityThreadblockSwizzleILi1EEEEEEEvNT_6ParamsE --------------------------
	.section	.nv.info._ZN7cutlass6KernelINS_4gemm6kernel7B2bGemmINS1_11threadblock31B2bMmaMultistageSmemAccumulatorINS1_9GemmShapeILi64ELi64ELi64EEENS_9transform11threadblock28PredicatedTileAccessIteratorINS_11MatrixShapeILi64ELi64EEEaNS_6layout22ColumnMajorInterleavedILi32EEELi1ENS8_29PitchLinearWarpRakedThreadMapINS_16PitchLinearShapeILi2048ELi2EEELi128ENSH_ILi32ELi1EEELi16EEENS_5ArrayIaLi16ELb0EEELb0ENSD_9NoPermuteEEENS9_25RegularTileAccessIteratorISC_aNSD_37RowMajorTensorOpMultiplicandCrosswiseILi8ELi32EEELi0ENS8_29TransposePitchLinearThreadMapISK_NSH_ILi2ELi16EEEEELi16EEELNS_4arch14CacheOperation4KindE1ENSA_INSB_ILi64ELi256EEEaNSD_19RowMajorInterleavedILi32EEELi0ESK_SM_Lb0ESN_EENSP_ISC_aNSD_40ColumnMajorTensorOpMultiplicandCrosswiseILi8ELi32EEELi1ESU_Li16EEELSY_1ENS9_14VectorIteratorINS9_30PredicatedVectorAccessIteratorISC_NSB_ILi32ELi32EEEfNSD_8RowMajorELi4ELb0EEEEENS_8epilogue4warp24FragmentIteratorTensorOpINS6_ILi32ELi32ELi64EEENS6_ILi16ELi8ELi32EEEiNSL_IiLi4ELb1EEENSE_ILi16EEEEENS1D_20TileIteratorTensorOpIS1F_S1G_aS1I_EENS6_ILi64ELi256ELi64EEENS1_4warp41MmaTensorOpMultiplicandTileAccessIteratorISC_LNS1_7OperandE0EaS1I_NSB_ILi16ELi32EEELi1ELi32ELb1ELi1EEENSA_ISZ_aS11_Li0ENSG_INSH_ILi8192ELi2EEELi128ESJ_Li16EEESM_Lb0ESN_EENSP_ISZ_aS14_Li1ENSS_IS1T_ST_EELi16EEELSY_1EiSF_NS1C_6thread21LinearCombinationReluIaLi2EifLNS1X_9ScaleType4KindE2ELNS_15FloatRoundStyleE2EEENS4_9MmaPolicyINS1N_11MmaTensorOpIS1F_aSR_aS14_iSF_NS1N_17MmaTensorOpPolicyINSW_3MmaIS1G_Li32EaS19_aNSD_11ColumnMajorEiS19_NSW_21OpMultiplyAddSaturateEEENSB_ILi1ELi1EEEEELi1ELb1EbEENSB_ILi0ELi0EEES2D_Li1EEENS23_INS24_IS7_aSR_aS14_iSF_S2B_Li1ELb1EbEES2D_S2D_Li1EEELi3EbEENS1C_11threadblock19InterleavedEpilogueIS1M_S2F_Li1ENS2I_33InterleavedPredicatedTileIteratorINS2I_30InterleavedOutputTileThreadMapINSH_ILi1ELi4EEENSH_ILi8ELi2EEELi128ELi8ELi8EEEaLi32EEENS1E_IS7_S1G_iS1H_SF_EENS1Y_IaLi8EifLS20_1ELS21_2EEELi32EEENS4_30GemmIdentityThreadblockSwizzleILi1EEEEEEEvNT_6ParamsE,"",@"SHT_CUDA_INFO"
	.sectionflags	@""
	.align	4


	//----- nvinfo : EIATTR_CUDA_API_VERSION
	.align		4
        /*0000*/ 	.byte	0x04, 0x37
        /*0002*/ 	.short	(.L_296 - .L_295)
.L_295:
        /*0004*/ 	.word	0x00000082


	//----- nvinfo : EIATTR_SW2861232_WAR
	.align		4
.L_296:
        /*0008*/ 	.byte	0x01, 0x35
	.zero		2


	//----- nvinfo : EIATTR_PARAM_CBANK
	.align		4
        /*000c*/ 	.byte	0x04, 0x0a
        /*000e*/ 	.short	(.L_298 - .L_297)
	.align		4
.L_297:
        /*0010*/ 	.word	index@(.nv.constant0._ZN7cutlass6KernelINS_4gemm6kernel7B2bGemmINS1_11threadblock31B2bMmaMultistageSmemAccumulatorINS1_9GemmShapeILi64ELi64ELi64EEENS_9transform11threadblock28PredicatedTileAccessIteratorINS_11MatrixShapeILi64ELi64EEEaNS_6layout22ColumnMajorInterleavedILi32EEELi1ENS8_29PitchLinearWarpRakedThreadMapINS_16PitchLinearShapeILi2048ELi2EEELi128ENSH_ILi32ELi1EEELi16EEENS_5ArrayIaLi16ELb0EEELb0ENSD_9NoPermuteEEENS9_25RegularTileAccessIteratorISC_aNSD_37RowMajorTensorOpMultiplicandCrosswiseILi8ELi32EEELi0ENS8_29TransposePitchLinearThreadMapISK_NSH_ILi2ELi16EEEEELi16EEELNS_4arch14CacheOperation4KindE1ENSA_INSB_ILi64ELi256EEEaNSD_19RowMajorInterleavedILi32EEELi0ESK_SM_Lb0ESN_EENSP_ISC_aNSD_40ColumnMajorTensorOpMultiplicandCrosswiseILi8ELi32EEELi1ESU_Li16EEELSY_1ENS9_14VectorIteratorINS9_30PredicatedVectorAccessIteratorISC_NSB_ILi32ELi32EEEfNSD_8RowMajorELi4ELb0EEEEENS_8epilogue4warp24FragmentIteratorTensorOpINS6_ILi32ELi32ELi64EEENS6_ILi16ELi8ELi32EEEiNSL_IiLi4ELb1EEENSE_ILi16EEEEENS1D_20TileIteratorTensorOpIS1F_S1G_aS1I_EENS6_ILi64ELi256ELi64EEENS1_4warp41MmaTensorOpMultiplicandTileAccessIteratorISC_LNS1_7OperandE0EaS1I_NSB_ILi16ELi32EEELi1ELi32ELb1ELi1EEENSA_ISZ_aS11_Li0ENSG_INSH_ILi8192ELi2EEELi128ESJ_Li16EEESM_Lb0ESN_EENSP_ISZ_aS14_Li1ENSS_IS1T_ST_EELi16EEELSY_1EiSF_NS1C_6thread21LinearCombinationReluIaLi2EifLNS1X_9ScaleType4KindE2ELNS_15FloatRoundStyleE2EEENS4_9MmaPolicyINS1N_11MmaTensorOpIS1F_aSR_aS14_iSF_NS1N_17MmaTensorOpPolicyINSW_3MmaIS1G_Li32EaS19_aNSD_11ColumnMajorEiS19_NSW_21OpMultiplyAddSaturateEEENSB_ILi1ELi1EEEEELi1ELb1EbEENSB_ILi0ELi0EEES2D_Li1EEENS23_INS24_IS7_aSR_aS14_iSF_S2B_Li1ELb1EbEES2D_S2D_Li1EEELi3EbEENS1C_11threadblock19InterleavedEpilogueIS1M_S2F_Li1ENS2I_33InterleavedPredicatedTileIteratorINS2I_30InterleavedOutputTileThreadMapINSH_ILi1ELi4EEENSH_ILi8ELi2EEELi128ELi8ELi8EEEaLi32EEENS1E_IS7_S1G_iS1H_SF_EENS1Y_IaLi8EifLS20_1ELS21_2EEELi32EEENS4_30GemmIdentityThreadblockSwizzleILi1EEEEEEEvNT_6ParamsE)
        /*0014*/ 	.short	0x0160
        /*0016*/ 	.short	0x01e8


	//----- nvinfo : EIATTR_CBANK_PARAM_SIZE
	.align		4
.L_298:
        /*0018*/ 	.byte	0x03, 0x19
        /*001a*/ 	.short	0x01e8


	//----- nvinfo : EIATTR_KPARAM_INFO
	.align		4
        /*001c*/ 	.byte	0x04, 0x17
        /*001e*/ 	.short	(.L_300 - .L_299)
.L_299:
        /*0020*/ 	.word	0x00000000
        /*0024*/ 	.short	0x0000
        /*0026*/ 	.short	0x0000
        /*0028*/ 	.byte	0x00, 0xf0, 0xa1, 0x07


	//----- nvinfo : EIATTR_MAXREG_COUNT
	.align		4
.L_300:
        /*002c*/ 	.byte	0x03, 0x1b
        /*002e*/ 	.short	0x00ff


	//----- nvinfo : EIATTR_NUM_BARRIERS
	.align		4
        /*0030*/ 	.byte	0x02, 0x4c
        /*0032*/ 	.byte	0x01
	.zero		1


	//----- nvinfo : EIATTR_MERCURY_ISA_VERSION
	.align		4
        /*0034*/ 	.byte	0x03, 0x5f
        /*0036*/ 	.short	0x0000


	//----- nvinfo : EIATTR_COOP_GROUP_MASK_REGIDS
	.align		4
        /*0038*/ 	.byte	0x04, 0x29
        /*003a*/ 	.short	(.L_302 - .L_301)


	//   ....[0]....
.L_301:
        /*003c*/ 	.word	0xffffffff


	//----- nvinfo : EIATTR_COOP_GROUP_INSTR_OFFSETS
	.align		4
.L_302:
        /*0040*/ 	.byte	0x04, 0x28
        /*0042*/ 	.short	(.L_304 - .L_303)


	//   ....[0]....
.L_303:
        /*0044*/ 	.word	0x00001090


	//----- nvinfo : EIATTR_EXIT_INSTR_OFFSETS
	.align		4
.L_304:
        /*0048*/ 	.byte	0x04, 0x1c
        /*004a*/ 	.short	(.L_306 - .L_305)


	//   ....[0]....
.L_305:
        /*004c*/ 	.word	0x000000b0


	//   ....[1]....
        /*0050*/ 	.word	0x00008530


	//   ....[2]....
        /*0054*/ 	.word	0x000085e0


	//   ....[3]....
        /*0058*/ 	.word	0x00008760


	//----- nvinfo : EIATTR_CTAIDZ_USED
	.align		4
.L_306:
        /*005c*/ 	.byte	0x01, 0x04
	.zero		2


	//----- nvinfo : EIATTR_CRS_STACK_SIZE
	.align		4
        /*0060*/ 	.byte	0x04, 0x1e
        /*0062*/ 	.short	(.L_308 - .L_307)
.L_307:
        /*0064*/ 	.word	0x00000000
.L_308:


//--------------------- .nv.info._ZN7cutlass6KernelINS_4gemm6kernel4GemmINS1_11threadblock13MmaMultistageINS1_9GemmShapeILi128ELi128ELi64EEENS_9transform11threadblock28PredicatedTileAccessIteratorINS_11MatrixShapeILi128ELi64EEEaNS_6layout22ColumnMajorInterleavedILi32EEELi1ENS8_29PitchLinearWarpRakedThreadMapINS_16PitchLinearShapeILi4096ELi2EEELi128ENSH_ILi32ELi1EEELi16EEENS_5ArrayIaLi16ELb0EEELb0ENSD_9NoPermuteEEENS9_25RegularTileAccessIteratorISC_aNSD_37RowMajorTensorOpMultiplicandCrosswiseILi8ELi32EEELi0ENS8_29TransposePitchLinearThreadMapISK_NSH_ILi2ELi16EEEEELi16EEELNS_4arch14CacheOperation4KindE1ENSA_INSB_ILi64ELi128EEEaNSD_19RowMajorInterleavedILi32EEELi0ESK_SM_Lb0ESN_EENSP_ISZ_aNSD_40ColumnMajorTensorOpMultiplicandCrosswiseILi8ELi32EEELi1ESU_Li16EEELSY_1EiNSD_8RowMajorENS4_9MmaPolicyINS1_4warp11MmaTensorOpINS6_ILi64ELi64ELi64EEEaSR_aS14_iSF_NS18_17MmaTensorOpPolicyINSW_3MmaINS6_ILi16ELi8ELi32EEELi32EaS16_aNSD_11ColumnMajorEiS16_NSW_21OpMultiplyAddSaturateEEENSB_ILi1ELi1EEEEELi1ELb1EbEENSB_ILi0ELi0EEES1K_Li1EEELi3ELNS1_23SharedMemoryClearOptionE0EbEENS_8epilogue11threadblock19InterleavedEpilogueIS7_S1J_Li1ENS1P_33InterleavedPredicatedTileIteratorINS1P_30InterleavedOutputTileThreadMapINSH_ILi2ELi2EEENSH_ILi8ELi2EEELi128ELi8ELi8EEEaLi32EEENS1O_4warp24FragmentIteratorTensorOpIS1A_S1D_iNSL_IiLi4ELb1EEESF_EENS1O_6thread21LinearCombinationReluIaLi8EifLNS21_9ScaleType4KindE1ELNS_15FloatRoundStyleE2EEELi32EEENS4_30GemmIdentityThreadblockSwizzleILi1EEELb0EEEEEvNT_6ParamsE --------------------------
	.section	.nv.info._ZN7cutlass6KernelINS_4gemm6kernel4GemmINS1_11threadblock13MmaMultistageINS1_9GemmShapeILi128ELi128ELi64EEENS_9transform11threadblock28PredicatedTileAccessIteratorINS_11MatrixShapeILi128ELi64EEEaNS_6layout22ColumnMajorInterleavedILi32EEELi1ENS8_29PitchLinearWarpRakedThreadMapINS_16PitchLinearShapeILi4096ELi2EEELi128ENSH_ILi32ELi1EEELi16EEENS_5ArrayIaLi16ELb0EEELb0ENSD_9NoPermuteEEENS9_25RegularTileAccessIteratorISC_aNSD_37RowMajorTensorOpMultiplicandCrosswiseILi8ELi32EEELi0ENS8_29TransposePitchLinearThreadMapISK_NSH_ILi2ELi16EEEEELi16EEELNS_4arch14CacheOperation4KindE1ENSA_INSB_ILi64ELi128EEEaNSD_19RowMajorInterleavedILi32EEELi0ESK_SM_Lb0ESN_EENSP_ISZ_aNSD_40ColumnMajorTensorOpMultiplicandCrosswiseILi8ELi32EEELi1ESU_Li16EEELSY_1EiNSD_8RowMajorENS4_9MmaPolicyINS1_4warp11MmaTensorOpINS6_ILi64ELi64ELi64EEEaSR_aS14_iSF_NS18_17MmaTensorOpPolicyINSW_3MmaINS6_ILi16ELi8ELi32EEELi32EaS16_aNSD_11ColumnMajorEiS16_NSW_21OpMultiplyAddSaturateEEENSB_ILi1ELi1EEEEELi1ELb1EbEENSB_ILi0ELi0EEES1K_Li1EEELi3ELNS1_23SharedMemoryClearOptionE0EbEENS_8epilogue11threadblock19InterleavedEpilogueIS7_S1J_Li1ENS1P_33InterleavedPredicatedTileIteratorINS1P_30InterleavedOutputTileThreadMapINSH_ILi2ELi2EEENSH_ILi8ELi2EEELi128ELi8ELi8EEEaLi32EEENS1O_4warp24FragmentIteratorTensorOpIS1A_S1D_iNSL_IiLi4ELb1EEESF_EENS1O_6thread21LinearCombinationReluIaLi8EifLNS21_9ScaleType4KindE1ELNS_15FloatRoundStyleE2EEELi32EEENS4_30GemmIdentityThreadblockSwizzleILi1EEELb0EEEEEvNT_6ParamsE,"",@"SHT_CUDA_INFO"
	.sectionflags	@""
	.align	4


	//----- nvinfo : EIATTR_CUDA_API_VERSION
	.align		4
        /*0000*/ 	.byte	0x04, 0x37
        /*0002*/ 	.short	(.L_310 - .L_309)
.L_309:
        /*0004*/ 	.word	0x00000082


	//----- nvinfo : EIATTR_SW2861232_WAR
	.align		4
.L_310:
        /*0008*/ 	.byte	0x01, 0x35
	.zero		2


	//----- nvinfo : EIATTR_PARAM_CBANK
	.align		4
        /*000c*/ 	.byte	0x04, 0x0a
        /*000e*/ 	.short	(.L_312 - .L_311)
	.align		4
.L_311:
        /*0010*/ 	.word	index@(.nv.constant0._ZN7cutlass6KernelINS_4gemm6kernel4GemmINS1_11threadblock13MmaMultistageINS1_9GemmShapeILi128ELi128ELi64EEENS_9transform11threadblock28PredicatedTileAccessIteratorINS_11MatrixShapeILi128ELi64EEEaNS_6layout22ColumnMajorInterleavedILi32EEELi1ENS8_29PitchLinearWarpRakedThreadMapINS_16PitchLinearShapeILi4096ELi2EEELi128ENSH_ILi32ELi1EEELi16EEENS_5ArrayIaLi16ELb0EEELb0ENSD_9NoPermuteEEENS9_25RegularTileAccessIteratorISC_aNSD_37RowMajorTensorOpMultiplicandCrosswiseILi8ELi32EEELi0ENS8_29TransposePitchLinearThreadMapISK_NSH_ILi2ELi16EEEEELi16EEELNS_4arch14CacheOperation4KindE1ENSA_INSB_ILi64ELi128EEEaNSD_19RowMajorInterleavedILi32EEELi0ESK_SM_Lb0ESN_EENSP_ISZ_aNSD_40ColumnMajorTensorOpMultiplicandCrosswiseILi8ELi32EEELi1ESU_Li16EEELSY_1EiNSD_8RowMajorENS4_9MmaPolicyINS1_4warp11MmaTensorOpINS6_ILi64ELi64ELi64EEEaSR_aS14_iSF_NS18_17MmaTensorOpPolicyINSW_3MmaINS6_ILi16ELi8ELi32EEELi32EaS16_aNSD_11ColumnMajorEiS16_NSW_21OpMultiplyAddSaturateEEENSB_ILi1ELi1EEEEELi1ELb1EbEENSB_ILi0ELi0EEES1K_Li1EEELi3ELNS1_23SharedMemoryClearOptionE0EbEENS_8epilogue11threadblock19InterleavedEpilogueIS7_S1J_Li1ENS1P_33InterleavedPredicatedTileIteratorINS1P_30InterleavedOutputTileThreadMapINSH_ILi2ELi2EEENSH_ILi8ELi2EEELi128ELi8ELi8EEEaLi32EEENS1O_4warp24FragmentIteratorTensorOpIS1A_S1D_iNSL_IiLi4ELb1EEESF_EENS1O_6thread21LinearCombinationReluIaLi8EifLNS21_9ScaleType4KindE1ELNS_15FloatRoundStyleE2EEELi32EEENS4_30GemmIdentityThreadblockSwizzleILi1EEELb0EEEEEvNT_6ParamsE)
        /*0014*/ 	.short	0x0160
        /*0016*/ 	.short	0x0118


	//----- nvinfo : EIATTR_CBANK_PARAM_SIZE
	.align		4
.L_312:
        /*0018*/ 	.byte	0x03, 0x19
        /*001a*/ 	.short	0x0118


	//----- nvinfo : EIATTR_KPARAM_INFO
	.align		4
        /*001c*/ 	.byte	0x04, 0x17
        /*001e*/ 	.short	(.L_314 - .L_313)
.L_313:
        /*0020*/ 	.word	0x00000000
        /*0024*/ 	.short	0x0000
        /*0026*/ 	.short	0x0000
        /*0028*/ 	.byte	0x00, 0xf0, 0x61, 0x04


	//----- nvinfo : EIATTR_MAXREG_COUNT
	.align		4
.L_314:
        /*002c*/ 	.byte	0x03, 0x1b
        /*002e*/ 	.short	0x00ff


	//----- nvinfo : EIATTR_NUM_BARRIERS
	.align		4
        /*0030*/ 	.byte	0x02, 0x4c
        /*0032*/ 	.byte	0x01
	.zero		1


	//----- nvinfo : EIATTR_MERCURY_ISA_VERSION
	.align		4
        /*0034*/ 	.byte	0x03, 0x5f
        /*0036*/ 	.short	0x0000


	//----- nvinfo : EIATTR_COOP_GROUP_MASK_REGIDS
	.align		4
        /*0038*/ 	.byte	0x04, 0x29
        /*003a*/ 	.short	(.L_316 - .L_315)


	//   ....[0]....
.L_315:
        /*003c*/ 	.word	0xffffffff


	//----- nvinfo : EIATTR_COOP_GROUP_INSTR_OFFSETS
	.align		4
.L_316:
        /*0040*/ 	.byte	0x04, 0x28
        /*0042*/ 	.short	(.L_318 - .L_317)


	//   ....[0]....
.L_317:
        /*0044*/ 	.word	0x00000420


	//----- nvinfo : EIATTR_EXIT_INSTR_OFFSETS
	.align		4
.L_318:
        /*0048*/ 	.byte	0x04, 0x1c
        /*004a*/ 	.short	(.L_320 - .L_319)


	//   ....[0]....
.L_319:
        /*004c*/ 	.word	0x000000b0


	//   ....[1]....
        /*0050*/ 	.word	0x00006e50


	//   ....[2]....
        /*0054*/ 	.word	0x00006e70


	//----- nvinfo : EIATTR_CTAIDZ_USED
	.align		4
.L_320:
        /*0058*/ 	.byte	0x01, 0x04
	.zero		2


//--------------------- .nv.info._ZN7cutlass6KernelINS_4gemm6kernel4GemmINS1_11threadblock13MmaMultistageINS1_9GemmShapeILi128ELi64ELi64EEENS_9transform11threadblock28PredicatedTileAccessIteratorINS_11MatrixShapeILi128ELi64EEEaNS_6layout22ColumnMajorInterleavedILi32EEELi1ENS8_29PitchLinearWarpRakedThreadMapINS_16PitchLinearShapeILi4096ELi2EEELi64ENSH_ILi32ELi1EEELi16EEENS_5ArrayIaLi16ELb0EEELb0ENSD_9NoPermuteEEENS9_25RegularTileAccessIteratorISC_aNSD_37RowMajorTensorOpMultiplicandCrosswiseILi8ELi32EEELi0ENS8_29TransposePitchLinearThreadMapISK_NSH_ILi2ELi16EEEEELi16EEELNS_4arch14CacheOperation4KindE1ENSA_INSB_ILi64ELi64EEEaNSD_19RowMajorInterleavedILi32EEELi0ENSG_INSH_ILi2048ELi2EEELi64ESJ_Li16EEESM_Lb0ESN_EENSP_ISZ_aNSD_40ColumnMajorTensorOpMultiplicandCrosswiseILi8ELi32EEELi1ENSS_IS13_ST_EELi16EEELSY_1EiNSD_8RowMajorENS4_9MmaPolicyINS1_4warp11MmaTensorOpINS6_ILi64ELi64ELi64EEEaSR_aS16_iSF_NS1B_17MmaTensorOpPolicyINSW_3MmaINS6_ILi16ELi8ELi32EEELi32EaS19_aNSD_11ColumnMajorEiS19_NSW_21OpMultiplyAddSaturateEEENSB_ILi1ELi1EEEEELi1ELb1EbEENSB_ILi0ELi0EEES1N_Li1EEELi3ELNS1_23SharedMemoryClearOptionE0EbEENS_8epilogue11threadblock19InterleavedEpilogueIS7_S1M_Li1ENS1S_33InterleavedPredicatedTileIteratorINS1S_30InterleavedOutputTileThreadMapINSH_ILi2ELi1EEENSH_ILi8ELi2EEELi64ELi8ELi8EEEaLi32EEENS1R_4warp24FragmentIteratorTensorOpIS1D_S1G_iNSL_IiLi4ELb1EEESF_EENS1R_6thread21LinearCombinationReluIaLi8EifLNS24_9ScaleType4KindE1ELNS_15FloatRoundStyleE2EEELi32EEENS4_30GemmIdentityThreadblockSwizzleILi1EEELb0EEEEEvNT_6ParamsE --------------------------
	.section	.nv.info._ZN7cutlass6KernelINS_4gemm6kernel4GemmINS1_11threadblock13MmaMultistageINS1_9GemmShapeILi128ELi64ELi64EEENS_9transform11threadblock28PredicatedTileAccessIteratorINS_11MatrixShapeILi128ELi64EEEaNS_6layout22ColumnMajorInterleavedILi32EEELi1ENS8_29PitchLinearWarpRakedThreadMapINS_16PitchLinearShapeILi4096ELi2EEELi64ENSH_ILi32ELi1EEELi16EEENS_5ArrayIaLi16ELb0EEELb0ENSD_9NoPermuteEEENS9_25RegularTileAccessIteratorISC_aNSD_37RowMajorTensorOpMultiplicandCrosswiseILi8ELi32EEELi0ENS8_29TransposePitchLinearThreadMapISK_NSH_ILi2ELi16EEEEELi16EEELNS_4arch14CacheOperation4KindE1ENSA_INSB_ILi64ELi64EEEaNSD_19RowMajorInterleavedILi32EEELi0ENSG_INSH_ILi2048ELi2EEELi64ESJ_Li16EEESM_Lb0ESN_EENSP_ISZ_aNSD_40ColumnMajorTensorOpMultiplicandCrosswiseILi8ELi32EEELi1ENSS_IS13_ST_EELi16EEELSY_1EiNSD_8RowMajorENS4_9MmaPolicyINS1_4warp11MmaTensorOpINS6_ILi64ELi64ELi64EEEaSR_aS16_iSF_NS1B_17MmaTensorOpPolicyINSW_3MmaINS6_ILi16ELi8ELi32EEELi32EaS19_aNSD_11ColumnMajorEiS19_NSW_21OpMultiplyAddSaturateEEENSB_ILi1ELi1EEEEELi1ELb1EbEENSB_ILi0ELi0EEES1N_Li1EEELi3ELNS1_23SharedMemoryClearOptionE0EbEENS_8epilogue11threadblock19InterleavedEpilogueIS7_S1M_Li1ENS1S_33InterleavedPredicatedTileIteratorINS1S_30InterleavedOutputTileThreadMapINSH_ILi2ELi1EEENSH_ILi8ELi2EEELi64ELi8ELi8EEEaLi32EEENS1R_4warp24FragmentIteratorTensorOpIS1D_S1G_iNSL_IiLi4ELb1EEESF_EENS1R_6thread21LinearCombinationReluIaLi8EifLNS24_9ScaleType4KindE1ELNS_15FloatRoundStyleE2EEELi32EEENS4_30GemmIdentityThreadblockSwizzleILi1EEELb0EEEEEvNT_6ParamsE,"",@"SHT_CUDA_INFO"
	.sectionflags	@""
	.align	4


	//----- nvinfo : EIATTR_CUDA_API_VERSION
	.align		4
        /*0000*/ 	.byte	0x04, 0x37
        /*0002*/ 	.short	(.L_322 - .L_321)
.L_321:
        /*0004*/ 	.word	0x00000082


	//----- nvinfo : EIATTR_SW2861232_WAR
	.align		4
.L_322:
        /*0008*/ 	.byte	0x01, 0x35
	.zero		2


	//----- nvinfo : EIATTR_PARAM_CBANK
	.align		4
        /*000c*/ 	.byte	0x04, 0x0a
        /*000e*/ 	.short	(.L_324 - .L_323)
	.align		4
.L_323:
        /*0010*/ 	.word	index@(.nv.constant0._ZN7cutlass6KernelINS_4gemm6kernel4GemmINS1_11threadblock13MmaMultistageINS1_9GemmShapeILi128ELi64ELi64EEENS_9transform11threadblock28PredicatedTileAccessIteratorINS_11MatrixShapeILi128ELi64EEEaNS_6layout22ColumnMajorInterleavedILi32EEELi1ENS8_29PitchLinearWarpRakedThreadMapINS_16PitchLinearShapeILi4096ELi2EEELi64ENSH_ILi32ELi1EEELi16EEENS_5ArrayIaLi16ELb0EEELb0ENSD_9NoPermuteEEENS9_25RegularTileAccessIteratorISC_aNSD_37RowMajorTensorOpMultiplicandCrosswiseILi8ELi32EEELi0ENS8_29TransposePitchLinearThreadMapISK_NSH_ILi2ELi16EEEEELi16EEELNS_4arch14CacheOperation4KindE1ENSA_INSB_ILi64ELi64EEEaNSD_19RowMajorInterleavedILi32EEELi0ENSG_INSH_ILi2048ELi2EEELi64ESJ_Li16EEESM_Lb0ESN_EENSP_ISZ_aNSD_40ColumnMajorTensorOpMultiplicandCrosswiseILi8ELi32EEELi1ENSS_IS13_ST_EELi16EEELSY_1EiNSD_8RowMajorENS4_9MmaPolicyINS1_4warp11MmaTensorOpINS6_ILi64ELi64ELi64EEEaSR_aS16_iSF_NS1B_17MmaTensorOpPolicyINSW_3MmaINS6_ILi16ELi8ELi32EEELi32EaS19_aNSD_11ColumnMajorEiS19_NSW_21OpMultiplyAddSaturateEEENSB_ILi1ELi1EEEEELi1ELb1EbEENSB_ILi0ELi0EEES1N_Li1EEELi3ELNS1_23SharedMemoryClearOptionE0EbEENS_8epilogue11threadblock19InterleavedEpilogueIS7_S1M_Li1ENS1S_33InterleavedPredicatedTileIteratorINS1S_30InterleavedOutputTileThreadMapINSH_ILi2ELi1EEENSH_ILi8ELi2EEELi64ELi8ELi8EEEaLi32EEENS1R_4warp24FragmentIteratorTensorOpIS1D_S1G_iNSL_IiLi4ELb1EEESF_EENS1R_6thread21LinearCombinationReluIaLi8EifLNS24_9ScaleType4KindE1ELNS_15FloatRoundStyleE2EEELi32EEENS4_30GemmIdentityThreadblockSwizzleILi1EEELb0EEEEEvNT_6ParamsE)
        /*0014*/ 	.short	0x0160
        /*0016*/ 	.short	0x0118


	//----- nvinfo : EIATTR_CBANK_PARAM_SIZE
	.align		4
.L_324:
        /*0018*/ 	.byte	0x03, 0x19
        /*001a*/ 	.short	0x0118


	//----- nvinfo : EIATTR_KPARAM_INFO
	.align		4
        /*001c*/ 	.byte	0x04, 0x17
        /*001e*/ 	.short	(.L_326 - .L_325)
.L_325:
        /*0020*/ 	.word	0x00000000
        /*0024*/ 	.short	0x0000
        /*0026*/ 	.short	0x0000
        /*0028*/ 	.byte	0x00, 0xf0, 0x61, 0x04


	//----- nvinfo : EIATTR_MAXREG_COUNT
	.align		4
.L_326:
        /*002c*/ 	.byte	0x03, 0x1b
        /*002e*/ 	.short	0x00ff


	//----- nvinfo : EIATTR_NUM_BARRIERS
	.align		4
        /*0030*/ 	.byte	0x02, 0x4c
        /*0032*/ 	.byte	0x01
	.zero		1


	//----- nvinfo : EIATTR_MERCURY_ISA_VERSION
	.align		4
        /*0034*/ 	.byte	0x03, 0x5f
        /*0036*/ 	.short	0x0000


	//----- nvinfo : EIATTR_COOP_GROUP_MASK_REGIDS
	.align		4
        /*0038*/ 	.byte	0x04, 0x29
        /*003a*/ 	.short	(.L_328 - .L_327)


	//   ....[0]....
.L_327:
        /*003c*/ 	.word	0xffffffff


	//----- nvinfo : EIATTR_COOP_GROUP_INSTR_OFFSETS
	.align		4
.L_328:
        /*0040*/ 	.byte	0x04, 0x28
        /*0042*/ 	.short	(.L_330 - .L_329)


	//   ....[0]....
.L_329:
        /*0044*/ 	.word	0x000005e0


	//----- nvinfo : EIATTR_EXIT_INSTR_OFFSETS
	.align		4
.L_330:
        /*0048*/ 	.byte	0x04, 0x1c
        /*004a*/ 	.short	(.L_332 - .L_331)


	//   ....[0]....
.L_331:
        /*004c*/ 	.word	0x000000b0


	//   ....[1]....
        /*0050*/ 	.word	0x000072d0


	//   ....[2]....
        /*0054*/ 	.word	0x000072f0


	//----- nvinfo : EIATTR_CTAIDZ_USED
	.align		4
.L_332:
        /*0058*/ 	.byte	0x01, 0x04
	.zero		2


//--------------------- .nv.callgraph             --------------------------
	.section	.nv.callgraph,"",@"SHT_CUDA_CALLGRAPH"
	.align	4
	.sectionentsize	8
	.align		4
        /*0000*/ 	.word	0x00000000
	.align		4
        /*0004*/ 	.word	0xffffffff
	.align		4
        /*0008*/ 	.word	0x00000000
	.align		4
        /*000c*/ 	.word	0xfffffffe
	.align		4
        /*0010*/ 	.word	0x00000000
	.align		4
        /*0014*/ 	.word	0xfffffffd
	.align		4
        /*0018*/ 	.word	0x00000000
	.align		4
        /*001c*/ 	.word	0xfffffffc


//--------------------- .nv.rel.action            --------------------------
	.section	.nv.rel.action,"",@"SHT_CUDA_RELOCINFO"
	.align	8
	.sectionentsize	8
        /*0000*/ 	.byte	0x73, 0x00, 0x00, 0x00, 0x00, 0x00, 0x00, 0x00, 0x00, 0x00, 0x00, 0x11, 0x25, 0x00, 0x05, 0x36


//--------------------- .nv.constant4             --------------------------
	.section	.nv.constant4,"a",@progbits
	.align	8
	.align		8
.nv.constant4:
        /*0000*/ 	.dword	_ZN34_INTERNAL_768bea17_4_k_cu_371cd5504cuda3std3__45__cpo5beginE
	.align		8
        /*0008*/ 	.dword	_ZN34_INTERNAL_768bea17_4_k_cu_371cd5504cuda3std3__45__cpo3endE
	.align		8
        /*0010*/ 	.dword	_ZN34_INTERNAL_768bea17_4_k_cu_371cd5504cuda3std3__45__cpo6cbeginE
	.align		8
        /*0018*/ 	.dword	_ZN34_INTERNAL_768bea17_4_k_cu_371cd5504cuda3std3__45__cpo4cendE
	.align		8
        /*0020*/ 	.dword	_ZN34_INTERNAL_768bea17_4_k_cu_371cd5504cuda3std3__436_GLOBAL__N__768bea17_4_k_cu_371cd5506ignoreE
	.align		8
        /*0028*/ 	.dword	_ZN34_INTERNAL_768bea17_4_k_cu_371cd5504cuda3std3__419piecewise_constructE
	.align		8
        /*0030*/ 	.dword	_ZN34_INTERNAL_768bea17_4_k_cu_371cd5504cuda3std3__48in_placeE
	.align		8
        /*0038*/ 	.dword	_ZN34_INTERNAL_768bea17_4_k_cu_371cd5504cuda3std6ranges3__45__cpo4swapE
	.align		8
        /*0040*/ 	.dword	_ZN34_INTERNAL_768bea17_4_k_cu_371cd5504cuda3std6ranges3__45__cpo9iter_moveE
	.align		8
        /*0048*/ 	.dword	_ZN34_INTERNAL_768bea17_4_k_cu_371cd5504cute7productE
	.align		8
        /*0050*/ 	.dword	_ZN34_INTERNAL_768bea17_4_k_cu_371cd5504cute1_E


//--------------------- .nv.constant0._ZN7cutlass9reference6device6kernel11GemmComplexIaNS_6layout22ColumnMajorInterleavedILi32EEEaNS4_19RowMajorInterleavedILi32EEEaS6_fiaNS_16NumericConverterIafLNS_15FloatRoundStyleE2EEENS_12multiply_addIiiiEELi4ELi16EEEvNS_4gemm9GemmCoordET5_NS_9TensorRefIT_T0_EENS_16ComplexTransformENSH_IT1_T2_EESL_SG_NSH_IT3_T4_EENSH_IT7_SQ_EET6_illll --------------------------
	.section	.nv.constant0._ZN7cutlass9reference6device6kernel11GemmComplexIaNS_6layout22ColumnMajorInterleavedILi32EEEaNS4_19RowMajorInterleavedILi32EEEaS6_fiaNS_16NumericConverterIafLNS_15FloatRoundStyleE2EEENS_12multiply_addIiiiEELi4ELi16EEEvNS_4gemm9GemmCoordET5_NS_9TensorRefIT_T0_EENS_16ComplexTransformENSH_IT1_T2_EESL_SG_NSH_IT3_T4_EENSH_IT7_SQ_EET6_illll,"a",@progbits
	.sectionflags	@""
	.align	4
.nv.constant0._ZN7cutlass9reference6device6kernel11GemmComplexIaNS_6layout22ColumnMajorInterleavedILi32EEEaNS4_19RowMajorInterleavedILi32EEEaS6_fiaNS_16NumericConverterIafLNS_15FloatRoundStyleE2EEENS_12multiply_addIiiiEELi4ELi16EEEvNS_4gemm9GemmCoordET5_NS_9TensorRefIT_T0_EENS_16ComplexTransformENSH_IT1_T2_EESL_SG_NSH_IT3_T4_EENSH_IT7_SQ_EET6_illll:
	.zero		488


//--------------------- .nv.constant0._ZN7cutlass9reference6device6kernel11GemmComplexIaNS_6layout22ColumnMajorInterleavedILi32EEEaNS4_19RowMajorInterleavedILi32EEEaS6_fiaNS_16NumericConverterIafLNS_15FloatRoundStyleE2EEENS_12multiply_addIiiiEELi4ELi4EEEvNS_4gemm9GemmCoordET5_NS_9TensorRefIT_T0_EENS_16ComplexTransformENSH_IT1_T2_EESL_SG_NSH_IT3_T4_EENSH_IT7_SQ_EET6_illll --------------------------
	.section	.nv.constant0._ZN7cutlass9reference6device6kernel11GemmComplexIaNS_6layout22ColumnMajorInterleavedILi32EEEaNS4_19RowMajorInterleavedILi32EEEaS6_fiaNS_16NumericConverterIafLNS_15FloatRoundStyleE2EEENS_12multiply_addIiiiEELi4ELi4EEEvNS_4gemm9GemmCoordET5_NS_9TensorRefIT_T0_EENS_16ComplexTransformENSH_IT1_T2_EESL_SG_NSH_IT3_T4_EENSH_IT7_SQ_EET6_illll,"a",@progbits
	.sectionflags	@""
	.align	4
.nv.constant0._ZN7cutlass9reference6device6kernel11GemmComplexIaNS_6layout22ColumnMajorInterleavedILi32EEEaNS4_19RowMajorInterleavedILi32EEEaS6_fiaNS_16NumericConverterIafLNS_15FloatRoundStyleE2EEENS_12multiply_addIiiiEELi4ELi4EEEvNS_4gemm9GemmCoordET5_NS_9TensorRefIT_T0_EENS_16ComplexTransformENSH_IT1_T2_EESL_SG_NSH_IT3_T4_EENSH_IT7_SQ_EET6_illll:
	.zero		488


//--------------------- .nv.constant0._ZN7cutlass9reference6device6kernel26TensorScaleBiasGemmBatchedINS_9TensorRefIiNS_6layout22ColumnMajorInterleavedILi32EEEEENS4_IaS7_EEfNS4_IfNS5_8RowMajorEEENS_16NumericConverterIafLNS_15FloatRoundStyleE2EEELi4ELi4EEEvNS_4gemm9GemmCoordET_T0_T1_T2_SK_illll --------------------------
	.section	.nv.constant0._ZN7cutlass9reference6device6kernel26TensorScaleBiasGemmBatchedINS_9TensorRefIiNS_6layout22ColumnMajorInterleavedILi32EEEEENS4_IaS7_EEfNS4_IfNS5_8RowMajorEEENS_16NumericConverterIafLNS_15FloatRoundStyleE2EEELi4ELi4EEEvNS_4gemm9GemmCoordET_T0_T1_T2_SK_illll,"a",@progbits
	.sectionflags	@""
	.align	4
.nv.constant0._ZN7cutlass9reference6device6kernel26TensorScaleBiasGemmBatchedINS_9TensorRefIiNS_6layout22ColumnMajorInterleavedILi32EEEEENS4_IaS7_EEfNS4_IfNS5_8RowMajorEEENS_16NumericConverterIafLNS_15FloatRoundStyleE2EEELi4ELi4EEEvNS_4gemm9GemmCoordET_T0_T1_T2_SK_illll:
	.zero		480


//--------------------- .nv.constant0._ZN7cutlass9reference6device6kernel11GemmComplexIaNS_6layout22ColumnMajorInterleavedILi32EEEaNS4_19RowMajorInterleavedILi32EEEiS6_iiiNS_16NumericConverterIiiLNS_15FloatRoundStyleE2EEENS_12multiply_addIiiiEELi4ELi16EEEvNS_4gemm9GemmCoordET5_NS_9TensorRefIT_T0_EENS_16ComplexTransformENSH_IT1_T2_EESL_SG_NSH_IT3_T4_EENSH_IT7_SQ_EET6_illll --------------------------
	.section	.nv.constant0._ZN7cutlass9reference6device6kernel11GemmComplexIaNS_6layout22ColumnMajorInterleavedILi32EEEaNS4_19RowMajorInterleavedILi32EEEiS6_iiiNS_16NumericConverterIiiLNS_15FloatRoundStyleE2EEENS_12multiply_addIiiiEELi4ELi16EEEvNS_4gemm9GemmCoordET5_NS_9TensorRefIT_T0_EENS_16ComplexTransformENSH_IT1_T2_EESL_SG_NSH_IT3_T4_EENSH_IT7_SQ_EET6_illll,"a",@progbits
	.sectionflags	@""
	.align	4
.nv.constant0._ZN7cutlass9reference6device6kernel11GemmComplexIaNS_6layout22ColumnMajorInterleavedILi32EEEaNS4_19RowMajorInterleavedILi32EEEiS6_iiiNS_16NumericConverterIiiLNS_15FloatRoundStyleE2EEENS_12multiply_addIiiiEELi4ELi16EEEvNS_4gemm9GemmCoordET5_NS_9TensorRefIT_T0_EENS_16ComplexTransformENSH_IT1_T2_EESL_SG_NSH_IT3_T4_EENSH_IT7_SQ_EET6_illll:
	.zero		488


//--------------------- .nv.constant0._ZN7cutlass9reference6device6kernel11GemmComplexIaNS_6layout22ColumnMajorInterleavedILi32EEEaNS4_19RowMajorInterleavedILi32EEEiS6_iiiNS_16NumericConverterIiiLNS_15FloatRoundStyleE2EEENS_12multiply_addIiiiEELi4ELi4EEEvNS_4gemm9GemmCoordET5_NS_9TensorRefIT_T0_EENS_16ComplexTransformENSH_IT1_T2_EESL_SG_NSH_IT3_T4_EENSH_IT7_SQ_EET6_illll --------------------------
	.section	.nv.constant0._ZN7cutlass9reference6device6kernel11GemmComplexIaNS_6layout22ColumnMajorInterleavedILi32EEEaNS4_19RowMajorInterleavedILi32EEEiS6_iiiNS_16NumericConverterIiiLNS_15FloatRoundStyleE2EEENS_12multiply_addIiiiEELi4ELi4EEEvNS_4gemm9GemmCoordET5_NS_9TensorRefIT_T0_EENS_16ComplexTransformENSH_IT1_T2_EESL_SG_NSH_IT3_T4_EENSH_IT7_SQ_EET6_illll,"a",@progbits
	.sectionflags	@""
	.align	4
.nv.constant0._ZN7cutlass9reference6device6kernel11GemmComplexIaNS_6layout22ColumnMajorInterleavedILi32EEEaNS4_19RowMajorInterleavedILi32EEEiS6_iiiNS_16NumericConverterIiiLNS_15FloatRoundStyleE2EEENS_12multiply_addIiiiEELi4ELi4EEEvNS_4gemm9GemmCoordET5_NS_9TensorRefIT_T0_EENS_16ComplexTransformENSH_IT1_T2_EESL_SG_NSH_IT3_T4_EENSH_IT7_SQ_EET6_illll:
	.zero		488


//--------------------- .nv.constant0._ZN7cutlass9reference6device6kernel13TensorForEachINS1_6detail14TensorReLuFuncIaNS_6layout22ColumnMajorInterleavedILi32EEEEELi2ENS9_6ParamsEEEvNS_5CoordIXT0_EilEET1_ --------------------------
	.section	.nv.constant0._ZN7cutlass9reference6device6kernel13TensorForEachINS1_6detail14TensorReLuFuncIaNS_6layout22ColumnMajorInterleavedILi32EEEEELi2ENS9_6ParamsEEEvNS_5CoordIXT0_EilEET1_,"a",@progbits
	.sectionflags	@""
	.align	4
.nv.constant0._ZN7cutlass9reference6device6kernel13TensorForEachINS1_6detail14TensorReLuFuncIaNS_6layout22ColumnMajorInterleavedILi32EEEEELi2ENS9_6ParamsEEEvNS_5CoordIXT0_EilEET1_:
	.zero		392


//--------------------- .nv.constant0._ZN7cutlass9reference6device6kernel4GemmINS_9TensorRefIaNS_6layout22ColumnMajorInterleavedILi32EEEEENS4_IaNS5_19RowMajorInterleavedILi32EEEEES8_fiNS_11MatrixShapeILi4ELi4EEENS_12multiply_addIiiiEENS_21NumericConverterClampIafEEEEvNS_4gemm9GemmCoordET2_T_T0_SK_T1_SN_T3_ --------------------------
	.section	.nv.constant0._ZN7cutlass9reference6device6kernel4GemmINS_9TensorRefIaNS_6layout22ColumnMajorInterleavedILi32EEEEENS4_IaNS5_19RowMajorInterleavedILi32EEEEES8_fiNS_11MatrixShapeILi4ELi4EEENS_12multiply_addIiiiEENS_21NumericConverterClampIafEEEEvNS_4gemm9GemmCoordET2_T_T0_SK_T1_SN_T3_,"a",@progbits
	.sectionflags	@""
	.align	4
.nv.constant0._ZN7cutlass9reference6device6kernel4GemmINS_9TensorRefIaNS_6layout22ColumnMajorInterleavedILi32EEEEENS4_IaNS5_19RowMajorInterleavedILi32EEEEES8_fiNS_11MatrixShapeILi4ELi4EEENS_12multiply_addIiiiEENS_21NumericConverterClampIafEEEEvNS_4gemm9GemmCoordET2_T_T0_SK_T1_SN_T3_:
	.zero		444


//--------------------- .nv.constant0._ZN7cutlass6KernelINS_4gemm6kernel7B2bGemmINS1_11threadblock31B2bMmaMultistageSmemAccumulatorINS1_9GemmShapeILi64ELi64ELi64EEENS_9transform11threadblock28PredicatedTileAccessIteratorINS_11MatrixShapeILi64ELi64EEEaNS_6layout22ColumnMajorInterleavedILi32EEELi1ENS8_29PitchLinearWarpRakedThreadMapINS_16PitchLinearShapeILi2048ELi2EEELi128ENSH_ILi32ELi1EEELi16EEENS_5ArrayIaLi16ELb0EEELb0ENSD_9NoPermuteEEENS9_25RegularTileAccessIteratorISC_aNSD_37RowMajorTensorOpMultiplicandCrosswiseILi8ELi32EEELi0ENS8_29TransposePitchLinearThreadMapISK_NSH_ILi2ELi16EEEEELi16EEELNS_4arch14CacheOperation4KindE1ENSA_INSB_ILi64ELi256EEEaNSD_19RowMajorInterleavedILi32EEELi0ESK_SM_Lb0ESN_EENSP_ISC_aNSD_40ColumnMajorTensorOpMultiplicandCrosswiseILi8ELi32EEELi1ESU_Li16EEELSY_1ENS9_14VectorIteratorINS9_30PredicatedVectorAccessIteratorISC_NSB_ILi32ELi32EEEfNSD_8RowMajorELi4ELb0EEEEENS_8epilogue4warp24FragmentIteratorTensorOpINS6_ILi32ELi32ELi64EEENS6_ILi16ELi8ELi32EEEiNSL_IiLi4ELb1EEENSE_ILi16EEEEENS1D_20TileIteratorTensorOpIS1F_S1G_aS1I_EENS6_ILi64ELi256ELi64EEENS1_4warp41MmaTensorOpMultiplicandTileAccessIteratorISC_LNS1_7OperandE0EaS1I_NSB_ILi16ELi32EEELi1ELi32ELb1ELi1EEENSA_ISZ_aS11_Li0ENSG_INSH_ILi8192ELi2EEELi128ESJ_Li16EEESM_Lb0ESN_EENSP_ISZ_aS14_Li1ENSS_IS1T_ST_EELi16EEELSY_1EiSF_NS1C_6thread21LinearCombinationReluIaLi2EifLNS1X_9ScaleType4KindE2ELNS_15FloatRoundStyleE2EEENS4_9MmaPolicyINS1N_11MmaTensorOpIS1F_aSR_aS14_iSF_NS1N_17MmaTensorOpPolicyINSW_3MmaIS1G_Li32EaS19_aNSD_11ColumnMajorEiS19_NSW_21OpMultiplyAddSaturateEEENSB_ILi1ELi1EEEEELi1ELb1EbEENSB_ILi0ELi0EEES2D_Li1EEENS23_INS24_IS7_aSR_aS14_iSF_S2B_Li1ELb1EbEES2D_S2D_Li1EEELi3EbEENS1C_11threadblock19InterleavedEpilogueIS1M_S2F_Li1ENS2I_33InterleavedPredicatedTileIteratorINS2I_30InterleavedOutputTileThreadMapINSH_ILi1ELi4EEENSH_ILi8ELi2EEELi128ELi8ELi8EEEaLi32EEENS1E_IS7_S1G_iS1H_SF_EENS1Y_IaLi8EifLS20_1ELS21_2EEELi32EEENS4_30GemmIdentityThreadblockSwizzleILi1EEEEEEEvNT_6ParamsE --------------------------
	.section	.nv.constant0._ZN7cutlass6KernelINS_4gemm6kernel7B2bGemmINS1_11threadblock31B2bMmaMultistageSmemAccumulatorINS1_9GemmShapeILi64ELi64ELi64EEENS_9transform11threadblock28PredicatedTileAccessIteratorINS_11MatrixShapeILi64ELi64EEEaNS_6layout22ColumnMajorInterleavedILi32EEELi1ENS8_29PitchLinearWarpRakedThreadMapINS_16PitchLinearShapeILi2048ELi2EEELi128ENSH_ILi32ELi1EEELi16EEENS_5ArrayIaLi16ELb0EEELb0ENSD_9NoPermuteEEENS9_25RegularTileAccessIteratorISC_aNSD_37RowMajorTensorOpMultiplicandCrosswiseILi8ELi32EEELi0ENS8_29TransposePitchLinearThreadMapISK_NSH_ILi2ELi16EEEEELi16EEELNS_4arch14CacheOperation4KindE1ENSA_INSB_ILi64ELi256EEEaNSD_19RowMajorInterleavedILi32EEELi0ESK_SM_Lb0ESN_EENSP_ISC_aNSD_40ColumnMajorTensorOpMultiplicandCrosswiseILi8ELi32EEELi1ESU_Li16EEELSY_1ENS9_14VectorIteratorINS9_30PredicatedVectorAccessIteratorISC_NSB_ILi32ELi32EEEfNSD_8RowMajorELi4ELb0EEEEENS_8epilogue4warp24FragmentIteratorTensorOpINS6_ILi32ELi32ELi64EEENS6_ILi16ELi8ELi32EEEiNSL_IiLi4ELb1EEENSE_ILi16EEEEENS1D_20TileIteratorTensorOpIS1F_S1G_aS1I_EENS6_ILi64ELi256ELi64EEENS1_4warp41MmaTensorOpMultiplicandTileAccessIteratorISC_LNS1_7OperandE0EaS1I_NSB_ILi16ELi32EEELi1ELi32ELb1ELi1EEENSA_ISZ_aS11_Li0ENSG_INSH_ILi8192ELi2EEELi128ESJ_Li16EEESM_Lb0ESN_EENSP_ISZ_aS14_Li1ENSS_IS1T_ST_EELi16EEELSY_1EiSF_NS1C_6thread21LinearCombinationReluIaLi2EifLNS1X_9ScaleType4KindE2ELNS_15FloatRoundStyleE2EEENS4_9MmaPolicyINS1N_11MmaTensorOpIS1F_aSR_aS14_iSF_NS1N_17MmaTensorOpPolicyINSW_3MmaIS1G_Li32EaS19_aNSD_11ColumnMajorEiS19_NSW_21OpMultiplyAddSaturateEEENSB_ILi1ELi1EEEEELi1ELb1EbEENSB_ILi0ELi0EEES2D_Li1EEENS23_INS24_IS7_aSR_aS14_iSF_S2B_Li1ELb1EbEES2D_S2D_Li1EEELi3EbEENS1C_11threadblock19InterleavedEpilogueIS1M_S2F_Li1ENS2I_33InterleavedPredicatedTileIteratorINS2I_30InterleavedOutputTileThreadMapINSH_ILi1ELi4EEENSH_ILi8ELi2EEELi128ELi8ELi8EEEaLi32EEENS1E_IS7_S1G_iS1H_SF_EENS1Y_IaLi8EifLS20_1ELS21_2EEELi32EEENS4_30GemmIdentityThreadblockSwizzleILi1EEEEEEEvNT_6ParamsE,"a",@progbits
	.sectionflags	@""
	.align	4
.nv.constant0._ZN7cutlass6KernelINS_4gemm6kernel7B2bGemmINS1_11threadblock31B2bMmaMultistageSmemAccumulatorINS1_9GemmShapeILi64ELi64ELi64EEENS_9transform11threadblock28PredicatedTileAccessIteratorINS_11MatrixShapeILi64ELi64EEEaNS_6layout22ColumnMajorInterleavedILi32EEELi1ENS8_29PitchLinearWarpRakedThreadMapINS_16PitchLinearShapeILi2048ELi2EEELi128ENSH_ILi32ELi1EEELi16EEENS_5ArrayIaLi16ELb0EEELb0ENSD_9NoPermuteEEENS9_25RegularTileAccessIteratorISC_aNSD_37RowMajorTensorOpMultiplicandCrosswiseILi8ELi32EEELi0ENS8_29TransposePitchLinearThreadMapISK_NSH_ILi2ELi16EEEEELi16EEELNS_4arch14CacheOperation4KindE1ENSA_INSB_ILi64ELi256EEEaNSD_19RowMajorInterleavedILi32EEELi0ESK_SM_Lb0ESN_EENSP_ISC_aNSD_40ColumnMajorTensorOpMultiplicandCrosswiseILi8ELi32EEELi1ESU_Li16EEELSY_1ENS9_14VectorIteratorINS9_30PredicatedVectorAccessIteratorISC_NSB_ILi32ELi32EEEfNSD_8RowMajorELi4ELb0EEEEENS_8epilogue4warp24FragmentIteratorTensorOpINS6_ILi32ELi32ELi64EEENS6_ILi16ELi8ELi32EEEiNSL_IiLi4ELb1EEENSE_ILi16EEEEENS1D_20TileIteratorTensorOpIS1F_S1G_aS1I_EENS6_ILi64ELi256ELi64EEENS1_4warp41MmaTensorOpMultiplicandTileAccessIteratorISC_LNS1_7OperandE0EaS1I_NSB_ILi16ELi32EEELi1ELi32ELb1ELi1EEENSA_ISZ_aS11_Li0ENSG_INSH_ILi8192ELi2EEELi128ESJ_Li16EEESM_Lb0ESN_EENSP_ISZ_aS14_Li1ENSS_IS1T_ST_EELi16EEELSY_1EiSF_NS1C_6thread21LinearCombinationReluIaLi2EifLNS1X_9ScaleType4KindE2ELNS_15FloatRoundStyleE2EEENS4_9MmaPolicyINS1N_11MmaTensorOpIS1F_aSR_aS14_iSF_NS1N_17MmaTensorOpPolicyINSW_3MmaIS1G_Li32EaS19_aNSD_11ColumnMajorEiS19_NSW_21OpMultiplyAddSaturateEEENSB_ILi1ELi1EEEEELi1ELb1EbEENSB_ILi0ELi0EEES2D_Li1EEENS23_INS24_IS7_aSR_aS14_iSF_S2B_Li1ELb1EbEES2D_S2D_Li1EEELi3EbEENS1C_11threadblock19InterleavedEpilogueIS1M_S2F_Li1ENS2I_33InterleavedPredicatedTileIteratorINS2I_30InterleavedOutputTileThreadMapINSH_ILi1ELi4EEENSH_ILi8ELi2EEELi128ELi8ELi8EEEaLi32EEENS1E_IS7_S1G_iS1H_SF_EENS1Y_IaLi8EifLS20_1ELS21_2EEELi32EEENS4_30GemmIdentityThreadblockSwizzleILi1EEEEEEEvNT_6ParamsE:
	.zero		840


//--------------------- .nv.constant0._ZN7cutlass6KernelINS_4gemm6kernel4GemmINS1_11threadblock13MmaMultistageINS1_9GemmShapeILi128ELi128ELi64EEENS_9transform11threadblock28PredicatedTileAccessIteratorINS_11MatrixShapeILi128ELi64EEEaNS_6layout22ColumnMajorInterleavedILi32EEELi1ENS8_29PitchLinearWarpRakedThreadMapINS_16PitchLinearShapeILi4096ELi2EEELi128ENSH_ILi32ELi1EEELi16EEENS_5ArrayIaLi16ELb0EEELb0ENSD_9NoPermuteEEENS9_25RegularTileAccessIteratorISC_aNSD_37RowMajorTensorOpMultiplicandCrosswiseILi8ELi32EEELi0ENS8_29TransposePitchLinearThreadMapISK_NSH_ILi2ELi16EEEEELi16EEELNS_4arch14CacheOperation4KindE1ENSA_INSB_ILi64ELi128EEEaNSD_19RowMajorInterleavedILi32EEELi0ESK_SM_Lb0ESN_EENSP_ISZ_aNSD_40ColumnMajorTensorOpMultiplicandCrosswiseILi8ELi32EEELi1ESU_Li16EEELSY_1EiNSD_8RowMajorENS4_9MmaPolicyINS1_4warp11MmaTensorOpINS6_ILi64ELi64ELi64EEEaSR_aS14_iSF_NS18_17MmaTensorOpPolicyINSW_3MmaINS6_ILi16ELi8ELi32EEELi32EaS16_aNSD_11ColumnMajorEiS16_NSW_21OpMultiplyAddSaturateEEENSB_ILi1ELi1EEEEELi1ELb1EbEENSB_ILi0ELi0EEES1K_Li1EEELi3ELNS1_23SharedMemoryClearOptionE0EbEENS_8epilogue11threadblock19InterleavedEpilogueIS7_S1J_Li1ENS1P_33InterleavedPredicatedTileIteratorINS1P_30InterleavedOutputTileThreadMapINSH_ILi2ELi2EEENSH_ILi8ELi2EEELi128ELi8ELi8EEEaLi32EEENS1O_4warp24FragmentIteratorTensorOpIS1A_S1D_iNSL_IiLi4ELb1EEESF_EENS1O_6thread21LinearCombinationReluIaLi8EifLNS21_9ScaleType4KindE1ELNS_15FloatRoundStyleE2EEELi32EEENS4_30GemmIdentityThreadblockSwizzleILi1EEELb0EEEEEvNT_6ParamsE --------------------------
	.section	.nv.constant0._ZN7cutlass6KernelINS_4gemm6kernel4GemmINS1_11threadblock13MmaMultistageINS1_9GemmShapeILi128ELi128ELi64EEENS_9transform11threadblock28PredicatedTileAccessIteratorINS_11MatrixShapeILi128ELi64EEEaNS_6layout22ColumnMajorInterleavedILi32EEELi1ENS8_29PitchLinearWarpRakedThreadMapINS_16PitchLinearShapeILi4096ELi2EEELi128ENSH_ILi32ELi1EEELi16EEENS_5ArrayIaLi16ELb0EEELb0ENSD_9NoPermuteEEENS9_25RegularTileAccessIteratorISC_aNSD_37RowMajorTensorOpMultiplicandCrosswiseILi8ELi32EEELi0ENS8_29TransposePitchLinearThreadMapISK_NSH_ILi2ELi16EEEEELi16EEELNS_4arch14CacheOperation4KindE1ENSA_INSB_ILi64ELi128EEEaNSD_19RowMajorInterleavedILi32EEELi0ESK_SM_Lb0ESN_EENSP_ISZ_aNSD_40ColumnMajorTensorOpMultiplicandCrosswiseILi8ELi32EEELi1ESU_Li16EEELSY_1EiNSD_8RowMajorENS4_9MmaPolicyINS1_4warp11MmaTensorOpINS6_ILi64ELi64ELi64EEEaSR_aS14_iSF_NS18_17MmaTensorOpPolicyINSW_3MmaINS6_ILi16ELi8ELi32EEELi32EaS16_aNSD_11ColumnMajorEiS16_NSW_21OpMultiplyAddSaturateEEENSB_ILi1ELi1EEEEELi1ELb1EbEENSB_ILi0ELi0EEES1K_Li1EEELi3ELNS1_23SharedMemoryClearOptionE0EbEENS_8epilogue11threadblock19InterleavedEpilogueIS7_S1J_Li1ENS1P_33InterleavedPredicatedTileIteratorINS1P_30InterleavedOutputTileThreadMapINSH_ILi2ELi2EEENSH_ILi8ELi2EEELi128ELi8ELi8EEEaLi32EEENS1O_4warp24FragmentIteratorTensorOpIS1A_S1D_iNSL_IiLi4ELb1EEESF_EENS1O_6thread21LinearCombinationReluIaLi8EifLNS21_9ScaleType4KindE1ELNS_15FloatRoundStyleE2EEELi32EEENS4_30GemmIdentityThreadblockSwizzleILi1EEELb0EEEEEvNT_6ParamsE,"a",@progbits
	.sectionflags	@""
	.align	4
.nv.constant0._ZN7cutlass6KernelINS_4gemm6kernel4GemmINS1_11threadblock13MmaMultistageINS1_9GemmShapeILi128ELi128ELi64EEENS_9transform11threadblock28PredicatedTileAccessIteratorINS_11MatrixShapeILi128ELi64EEEaNS_6layout22ColumnMajorInterleavedILi32EEELi1ENS8_29PitchLinearWarpRakedThreadMapINS_16PitchLinearShapeILi4096ELi2EEELi128ENSH_ILi32ELi1EEELi16EEENS_5ArrayIaLi16ELb0EEELb0ENSD_9NoPermuteEEENS9_25RegularTileAccessIteratorISC_aNSD_37RowMajorTensorOpMultiplicandCrosswiseILi8ELi32EEELi0ENS8_29TransposePitchLinearThreadMapISK_NSH_ILi2ELi16EEEEELi16EEELNS_4arch14CacheOperation4KindE1ENSA_INSB_ILi64ELi128EEEaNSD_19RowMajorInterleavedILi32EEELi0ESK_SM_Lb0ESN_EENSP_ISZ_aNSD_40ColumnMajorTensorOpMultiplicandCrosswiseILi8ELi32EEELi1ESU_Li16EEELSY_1EiNSD_8RowMajorENS4_9MmaPolicyINS1_4warp11MmaTensorOpINS6_ILi64ELi64ELi64EEEaSR_aS14_iSF_NS18_17MmaTensorOpPolicyINSW_3MmaINS6_ILi16ELi8ELi32EEELi32EaS16_aNSD_11ColumnMajorEiS16_NSW_21OpMultiplyAddSaturateEEENSB_ILi1ELi1EEEEELi1ELb1EbEENSB_ILi0ELi0EEES1K_Li1EEELi3ELNS1_23SharedMemoryClearOptionE0EbEENS_8epilogue11threadblock19InterleavedEpilogueIS7_S1J_Li1ENS1P_33InterleavedPredicatedTileIteratorINS1P_30InterleavedOutputTileThreadMapINSH_ILi2ELi2EEENSH_ILi8ELi2EEELi128ELi8ELi8EEEaLi32EEENS1O_4warp24FragmentIteratorTensorOpIS1A_S1D_iNSL_IiLi4ELb1EEESF_EENS1O_6thread21LinearCombinationReluIaLi8EifLNS21_9ScaleType4KindE1ELNS_15FloatRoundStyleE2EEELi32EEENS4_30GemmIdentityThreadblockSwizzleILi1EEELb0EEEEEvNT_6ParamsE:
	.zero		632


//--------------------- .nv.constant0._ZN7cutlass6KernelINS_4gemm6kernel4GemmINS1_11threadblock13MmaMultistageINS1_9GemmShapeILi128ELi64ELi64EEENS_9transform11threadblock28PredicatedTileAccessIteratorINS_11MatrixShapeILi128ELi64EEEaNS_6layout22ColumnMajorInterleavedILi32EEELi1ENS8_29PitchLinearWarpRakedThreadMapINS_16PitchLinearShapeILi4096ELi2EEELi64ENSH_ILi32ELi1EEELi16EEENS_5ArrayIaLi16ELb0EEELb0ENSD_9NoPermuteEEENS9_25RegularTileAccessIteratorISC_aNSD_37RowMajorTensorOpMultiplicandCrosswiseILi8ELi32EEELi0ENS8_29TransposePitchLinearThreadMapISK_NSH_ILi2ELi16EEEEELi16EEELNS_4arch14CacheOperation4KindE1ENSA_INSB_ILi64ELi64EEEaNSD_19RowMajorInterleavedILi32EEELi0ENSG_INSH_ILi2048ELi2EEELi64ESJ_Li16EEESM_Lb0ESN_EENSP_ISZ_aNSD_40ColumnMajorTensorOpMultiplicandCrosswiseILi8ELi32EEELi1ENSS_IS13_ST_EELi16EEELSY_1EiNSD_8RowMajorENS4_9MmaPolicyINS1_4warp11MmaTensorOpINS6_ILi64ELi64ELi64EEEaSR_aS16_iSF_NS1B_17MmaTensorOpPolicyINSW_3MmaINS6_ILi16ELi8ELi32EEELi32EaS19_aNSD_11ColumnMajorEiS19_NSW_21OpMultiplyAddSaturateEEENSB_ILi1ELi1EEEEELi1ELb1EbEENSB_ILi0ELi0EEES1N_Li1EEELi3ELNS1_23SharedMemoryClearOptionE0EbEENS_8epilogue11threadblock19InterleavedEpilogueIS7_S1M_Li1ENS1S_33InterleavedPredicatedTileIteratorINS1S_30InterleavedOutputTileThreadMapINSH_ILi2ELi1EEENSH_ILi8ELi2EEELi64ELi8ELi8EEEaLi32EEENS1R_4warp24FragmentIteratorTensorOpIS1D_S1G_iNSL_IiLi4ELb1EEESF_EENS1R_6thread21LinearCombinationReluIaLi8EifLNS24_9ScaleType4KindE1ELNS_15FloatRoundStyleE2EEELi32EEENS4_30GemmIdentityThreadblockSwizzleILi1EEELb0EEEEEvNT_6ParamsE --------------------------
	.section	.nv.constant0._ZN7cutlass6KernelINS_4gemm6kernel4GemmINS1_11threadblock13MmaMultistageINS1_9GemmShapeILi128ELi64ELi64EEENS_9transform11threadblock28PredicatedTileAccessIteratorINS_11MatrixShapeILi128ELi64EEEaNS_6layout22ColumnMajorInterleavedILi32EEELi1ENS8_29PitchLinearWarpRakedThreadMapINS_16PitchLinearShapeILi4096ELi2EEELi64ENSH_ILi32ELi1EEELi16EEENS_5ArrayIaLi16ELb0EEELb0ENSD_9NoPermuteEEENS9_25RegularTileAccessIteratorISC_aNSD_37RowMajorTensorOpMultiplicandCrosswiseILi8ELi32EEELi0ENS8_29TransposePitchLinearThreadMapISK_NSH_ILi2ELi16EEEEELi16EEELNS_4arch14CacheOperation4KindE1ENSA_INSB_ILi64ELi64EEEaNSD_19RowMajorInterleavedILi32EEELi0ENSG_INSH_ILi2048ELi2EEELi64ESJ_Li16EEESM_Lb0ESN_EENSP_ISZ_aNSD_40ColumnMajorTensorOpMultiplicandCrosswiseILi8ELi32EEELi1ENSS_IS13_ST_EELi16EEELSY_1EiNSD_8RowMajorENS4_9MmaPolicyINS1_4warp11MmaTensorOpINS6_ILi64ELi64ELi64EEEaSR_aS16_iSF_NS1B_17MmaTensorOpPolicyINSW_3MmaINS6_ILi16ELi8ELi32EEELi32EaS19_aNSD_11ColumnMajorEiS19_NSW_21OpMultiplyAddSaturateEEENSB_ILi1ELi1EEEEELi1ELb1EbEENSB_ILi0ELi0EEES1N_Li1EEELi3ELNS1_23SharedMemoryClearOptionE0EbEENS_8epilogue11threadblock19InterleavedEpilogueIS7_S1M_Li1ENS1S_33InterleavedPredicatedTileIteratorINS1S_30InterleavedOutputTileThreadMapINSH_ILi2ELi1EEENSH_ILi8ELi2EEELi64ELi8ELi8EEEaLi32EEENS1R_4warp24FragmentIteratorTensorOpIS1D_S1G_iNSL_IiLi4ELb1EEESF_EENS1R_6thread21LinearCombinationReluIaLi8EifLNS24_9ScaleType4KindE1ELNS_15FloatRoundStyleE2EEELi32EEENS4_30GemmIdentityThreadblockSwizzleILi1EEELb0EEEEEvNT_6ParamsE,"a",@progbits
	.sectionflags	@""
	.align	4
.nv.constant0._ZN7cutlass6KernelINS_4gemm6kernel4GemmINS1_11threadblock13MmaMultistageINS1_9GemmShapeILi128ELi64ELi64EEENS_9transform11threadblock28PredicatedTileAccessIteratorINS_11MatrixShapeILi128ELi64EEEaNS_6layout22ColumnMajorInterleavedILi32EEELi1ENS8_29PitchLinearWarpRakedThreadMapINS_16PitchLinearShapeILi4096ELi2EEELi64ENSH_ILi32ELi1EEELi16EEENS_5ArrayIaLi16ELb0EEELb0ENSD_9NoPermuteEEENS9_25RegularTileAccessIteratorISC_aNSD_37RowMajorTensorOpMultiplicandCrosswiseILi8ELi32EEELi0ENS8_29TransposePitchLinearThreadMapISK_NSH_ILi2ELi16EEEEELi16EEELNS_4arch14CacheOperation4KindE1ENSA_INSB_ILi64ELi64EEEaNSD_19RowMajorInterleavedILi32EEELi0ENSG_INSH_ILi2048ELi2EEELi64ESJ_Li16EEESM_Lb0ESN_EENSP_ISZ_aNSD_40ColumnMajorTensorOpMultiplicandCrosswiseILi8ELi32EEELi1ENSS_IS13_ST_EELi16EEELSY_1EiNSD_8RowMajorENS4_9MmaPolicyINS1_4warp11MmaTensorOpINS6_ILi64ELi64ELi64EEEaSR_aS16_iSF_NS1B_17MmaTensorOpPolicyINSW_3MmaINS6_ILi16ELi8ELi32EEELi32EaS19_aNSD_11ColumnMajorEiS19_NSW_21OpMultiplyAddSaturateEEENSB_ILi1ELi1EEEEELi1ELb1EbEENSB_ILi0ELi0EEES1N_Li1EEELi3ELNS1_23SharedMemoryClearOptionE0EbEENS_8epilogue11threadblock19InterleavedEpilogueIS7_S1M_Li1ENS1S_33InterleavedPredicatedTileIteratorINS1S_30InterleavedOutputTileThreadMapINSH_ILi2ELi1EEENSH_ILi8ELi2EEELi64ELi8ELi8EEEaLi32EEENS1R_4warp24FragmentIteratorTensorOpIS1D_S1G_iNSL_IiLi4ELb1EEESF_EENS1R_6thread21LinearCombinationReluIaLi8EifLNS24_9ScaleType4KindE1ELNS_15FloatRoundStyleE2EEELi32EEENS4_30GemmIdentityThreadblockSwizzleILi1EEELb0EEEEEvNT_6ParamsE:
	.zero		632


//--------------------- .text._ZN7cutlass9reference6device6kernel11GemmComplexIaNS_6layout22ColumnMajorInterleavedILi32EEEaNS4_19RowMajorInterleavedILi32EEEaS6_fiaNS_16NumericConverterIafLNS_15FloatRoundStyleE2EEENS_12multiply_addIiiiEELi4ELi16EEEvNS_4gemm9GemmCoordET5_NS_9TensorRefIT_T0_EENS_16ComplexTransformENSH_IT1_T2_EESL_SG_NSH_IT3_T4_EENSH_IT7_SQ_EET6_illll --------------------------
	.section	.text._ZN7cutlass9reference6device6kernel11GemmComplexIaNS_6layout22ColumnMajorInterleavedILi32EEEaNS4_19RowMajorInterleavedILi32EEEaS6_fiaNS_16NumericConverterIafLNS_15FloatRoundStyleE2EEENS_12multiply_addIiiiEELi4ELi16EEEvNS_4gemm9GemmCoordET5_NS_9TensorRefIT_T0_EENS_16ComplexTransformENSH_IT1_T2_EESL_SG_NSH_IT3_T4_EENSH_IT7_SQ_EET6_illll,"ax",@progbits
	.sectioninfo	@"SHI_REGISTERS=255"
	.align	128
        .global         _ZN7cutlass9reference6device6kernel11GemmComplexIaNS_6layout22ColumnMajorInterleavedILi32EEEaNS4_19RowMajorInterleavedILi32EEEaS6_fiaNS_16NumericConverterIafLNS_15FloatRoundStyleE2EEENS_12multiply_addIiiiEELi4ELi16EEEvNS_4gemm9GemmCoordET5_NS_9TensorRefIT_T0_EENS_16ComplexTransformENSH_IT1_T2_EESL_SG_NSH_IT3_T4_EENSH_IT7_SQ_EET6_illll
        .type           _ZN7cutlass9reference6device6kernel11GemmComplexIaNS_6layout22ColumnMajorInterleavedILi32EEEaNS4_19RowMajorInterleavedILi32EEEaS6_fiaNS_16NumericConverterIafLNS_15FloatRoundStyleE2EEENS_12multiply_addIiiiEELi4ELi16EEEvNS_4gemm9GemmCoordET5_NS_9TensorRefIT_T0_EENS_16ComplexTransformENSH_IT1_T2_EESL_SG_NSH_IT3_T4_EENSH_IT7_SQ_EET6_illll,@function
        .size           _ZN7cutlass9reference6device6kernel11GemmComplexIaNS_6layout22ColumnMajorInterleavedILi32EEEaNS4_19RowMajorInterleavedILi32EEEaS6_fiaNS_16NumericConverterIafLNS_15FloatRoundStyleE2EEENS_12multiply_addIiiiEELi4ELi16EEEvNS_4gemm9GemmCoordET5_NS_9TensorRefIT_T0_EENS_16ComplexTransformENSH_IT1_T2_EESL_SG_NSH_IT3_T4_EENSH_IT7_SQ_EET6_illll,(.L_x_377 - _ZN7cutlass9reference6device6kernel11GemmComplexIaNS_6layout22ColumnMajorInterleavedILi32EEEaNS4_19RowMajorInterleavedILi32EEEaS6_fiaNS_16NumericConverterIafLNS_15FloatRoundStyleE2EEENS_12multiply_addIiiiEELi4ELi16EEEvNS_4gemm9GemmCoordET5_NS_9TensorRefIT_T0_EENS_16ComplexTransformENSH_IT1_T2_EESL_SG_NSH_IT3_T4_EENSH_IT7_SQ_EET6_illll)
        .other          _ZN7cutlass9reference6device6kernel11GemmComplexIaNS_6layout22ColumnMajorInterleavedILi32EEEaNS4_19RowMajorInterleavedILi32EEEaS6_fiaNS_16NumericConverterIafLNS_15FloatRoundStyleE2EEENS_12multiply_addIiiiEELi4ELi16EEEvNS_4gemm9GemmCoordET5_NS_9TensorRefIT_T0_EENS_16ComplexTransformENSH_IT1_T2_EESL_SG_NSH_IT3_T4_EENSH_IT7_SQ_EET6_illll,@"STO_CUDA_ENTRY STV_DEFAULT"
_ZN7cutlass9reference6device6kernel11GemmComplexIaNS_6layout22ColumnMajorInterleavedILi32EEEaNS4_19RowMajorInterleavedILi32EEEaS6_fiaNS_16NumericConverterIafLNS_15FloatRoundStyleE2EEENS_12multiply_addIiiiEELi4ELi16EEEvNS_4gemm9GemmCoordET5_NS_9TensorRefIT_T0_EENS_16ComplexTransformENSH_IT1_T2_EESL_SG_NSH_IT3_T4_EENSH_IT7_SQ_EET6_illll:
.text._ZN7cutlass9reference6device6kernel11GemmComplexIaNS_6layout22ColumnMajorInterleavedILi32EEEaNS4_19RowMajorInterleavedILi32EEEaS6_fiaNS_16NumericConverterIafLNS_15FloatRoundStyleE2EEENS_12multiply_addIiiiEELi4ELi16EEEvNS_4gemm9GemmCoordET5_NS_9TensorRefIT_T0_EENS_16ComplexTransformENSH_IT1_T2_EESL_SG_NSH_IT3_T4_EENSH_IT7_SQ_EET6_illll:
[----:B------:R-:W-:Y:S02]  /*0000*/  MOV R1, c[0x0][0x28] ;  /* 0x00000a0000017a02 */ /* 0x000fe40000000f00 */
[----:B------:R-:W0:Y:S01]  /*0010*/  S2UR UR7, SR_CTAID.Z ;  /* 0x00000000000779c3 */ /* 0x000e220000002700 */
[----:B------:R-:W-:Y:S01]  /*0020*/  ULDC UR4, c[0x0][0x1c4] ;  /* 0x0000710000047ab9 */ /* 0x000fe20000000800 */
[----:B------:R-:W-:Y:S01]  /*0030*/  IADD3 R1, R1, -0x8, RZ ;  /* 0xfffffff801017810 */ /* 0x000fe20007ffe0ff */
[----:B0-----:R-:W-:-:S06]  /*0040*/  UISETP.GE.AND UP0, UPT, UR7, UR4, UPT ;  /* 0x000000040700728c */ /* 0x001fcc000bf06270 */
[----:B------:R-:W-:-:S13]  /*0050*/  PLOP3.LUT P0, PT, PT, PT, UP0, 0x80, 0x0 ;  /* 0x000000000000781c */ /* 0x000fda0003f0f008 */
[----:B------:R-:W-:Y:S05]  /*0060*/  @P0 EXIT ;  /* 0x000000000000094d */ /* 0x000fea0003800000 */
[----:B------:R-:W0:Y:S01]  /*0070*/  S2R R0, SR_TID.Y ;  /* 0x0000000000007919 */ /* 0x000e220000002200 */
[----:B------:R-:W-:Y:S01]  /*0080*/  LOP3.LUT R87, R87, 0xffffbfff, RZ, 0xc0, !PT ;  /* 0xffffbfff57577812 */ /* 0x000fe200078ec0ff */
[----:B------:R-:W-:Y:S01]  /*0090*/  USHF.R.S32.HI UR10, URZ, 0x1f, UR7 ;  /* 0x0000001f3f0a7899 */ /* 0x000fe20008011407 */
[----:B------:R-:W-:Y:S01]  /*00a0*/  LOP3.LUT R88, R88, 0xfffffffb, RZ, 0xc0, !PT ;  /* 0xfffffffb58587812 */ /* 0x000fe200078ec0ff */
[----:B------:R-:W0:Y:S01]  /*00b0*/  S2R R65, SR_CTAID.Y ;  /* 0x0000000000417919 */ /* 0x000e220000002600 */
[----:B------:R-:W-:Y:S02]  /*00c0*/  ULDC.64 UR4, c[0x0][0x1e0] ;  /* 0x0000780000047ab9 */ /* 0x000fe40000000a00 */
[----:B------:R-:W-:Y:S01]  /*00d0*/  UIMAD UR6, UR10, UR4, URZ ;  /* 0x000000040a0672a4 */ /* 0x000fe2000f8e023f */
[----:B------:R-:W1:Y:S01]  /*00e0*/  S2R R3, SR_TID.X ;  /* 0x0000000000037919 */ /* 0x000e620000002100 */
[----:B------:R-:W-:Y:S02]  /*00f0*/  ULDC.64 UR16, c[0x0][0x1b0] ;  /* 0x00006c0000107ab9 */ /* 0x000fe40000000a00 */
[----:B------:R-:W-:Y:S01]  /*0100*/  UIMAD.WIDE.U32 UR16, UR7, UR4, UR16 ;  /* 0x00000004071072a5 */ /* 0x000fe2000f8e0010 */
[----:B------:R-:W1:Y:S01]  /*0110*/  S2R R2, SR_CTAID.X ;  /* 0x0000000000027919 */ /* 0x000e620000002500 */
[----:B------:R-:W-:-:S02]  /*0120*/  UIMAD UR6, UR7, UR5, UR6 ;  /* 0x00000005070672a4 */ /* 0x000fc4000f8e0206 */
[----:B------:R-:W-:Y:S02]  /*0130*/  ULDC.64 UR8, c[0x0][0x1a0] ;  /* 0x0000680000087ab9 */ /* 0x000fe40000000a00 */
[----:B------:R-:W-:Y:S02]  /*0140*/  ULDC.64 UR4, c[0x0][0x1d8] ;  /* 0x0000760000047ab9 */ /* 0x000fe40000000a00 */
[----:B------:R-:W-:Y:S02]  /*0150*/  UIMAD.WIDE.U32 UR8, UR7, UR4, UR8 ;  /* 0x00000004070872a5 */ /* 0x000fe4000f8e0008 */
[----:B------:R-:W-:Y:S02]  /*0160*/  UIMAD UR4, UR10, UR4, URZ ;  /* 0x000000040a0472a4 */ /* 0x000fe4000f8e023f */
[----:B------:R-:W-:Y:S02]  /*0170*/  ULDC.64 UR26, c[0x0][0x170] ;  /* 0x00005c00001a7ab9 */ /* 0x000fe40000000a00 */
[----:B------:R-:W-:-:S02]  /*0180*/  ULDC.64 UR12, c[0x0][0x1c8] ;  /* 0x00007200000c7ab9 */ /* 0x000fc40000000a00 */
[----:B------:R-:W-:Y:S01]  /*0190*/  ULDC.64 UR22, c[0x0][0x188] ;  /* 0x0000620000167ab9 */ /* 0x000fe20000000a00 */
[----:B0-----:R-:W-:Y:S01]  /*01a0*/  IMAD R65, R65, c[0x0][0x4], R0 ;  /* 0x0000010041417a24 */ /* 0x001fe200078e0200 */
[----:B------:R-:W-:Y:S02]  /*01b0*/  ULDC.64 UR14, c[0x0][0x1d0] ;  /* 0x00007400000e7ab9 */ /* 0x000fe40000000a00 */
[----:B------:R-:W-:Y:S01]  /*01c0*/  ULDC.64 UR20, c[0x0][0x1a0] ;  /* 0x0000680000147ab9 */ /* 0x000fe20000000a00 */
[----:B------:R-:W-:Y:S01]  /*01d0*/  IMAD.SHL.U32 R65, R65, 0x10, RZ ;  /* 0x0000001041417824 */ /* 0x000fe200078e00ff */
[----:B------:R-:W-:Y:S02]  /*01e0*/  UIMAD.WIDE.U32 UR26, UR7, UR12, UR26 ;  /* 0x0000000c071a72a5 */ /* 0x000fe4000f8e001a */
[----:B------:R-:W-:Y:S01]  /*01f0*/  UIMAD.WIDE.U32 UR22, UR7, UR14, UR22 ;  /* 0x0000000e071672a5 */ /* 0x000fe2000f8e0016 */
[----:B-1----:R-:W-:Y:S01]  /*0200*/  IMAD R0, R2, c[0x0][0x0], R3 ;  /* 0x0000000002007a24 */ /* 0x002fe200078e0203 */
[----:B------:R-:W-:Y:S01]  /*0210*/  SHF.R.S32.HI R2, RZ, 0x1f, R65 ;  /* 0x0000001fff027819 */ /* 0x000fe20000011441 */
[----:B------:R-:W-:Y:S01]  /*0220*/  UIMAD UR5, UR7, UR5, UR4 ;  /* 0x00000005070572a4 */ /* 0x000fe2000f8e0204 */
[----:B------:R-:W-:Y:S01]  /*0230*/  IADD3 R66, R65, 0x1, RZ ;  /* 0x0000000141427810 */ /* 0x000fe20007ffe0ff */
[----:B------:R-:W-:Y:S01]  /*0240*/  IMAD.SHL.U32 R9, R0, 0x4, RZ ;  /* 0x0000000400097824 */ /* 0x000fe200078e00ff */
[----:B------:R-:W-:Y:S01]  /*0250*/  LEA.HI R0, R2, R65, RZ, 0x5 ;  /* 0x0000004102007211 */ /* 0x000fe200078f28ff */
[----:B------:R-:W-:Y:S01]  /*0260*/  UISETP.NE.U32.AND UP0, UPT, URZ, UR20, UPT ;  /* 0x000000143f00728c */ /* 0x000fe2000bf05070 */
[----:B------:R-:W-:Y:S01]  /*0270*/  SHF.R.S32.HI R6, RZ, 0x1f, R66 ;  /* 0x0000001fff067819 */ /* 0x000fe20000011442 */
[C---:B------:R-:W-:Y:S01]  /*0280*/  IMAD.WIDE R96, R9.reuse, 0x20, RZ ;  /* 0x0000002009607825 */ /* 0x040fe200078e02ff */
[----:B------:R-:W-:Y:S01]  /*0290*/  LOP3.LUT R2, R0, 0xffffffe0, RZ, 0xc0, !PT ;  /* 0xffffffe000027812 */ /* 0x000fe200078ec0ff */
[----:B------:R-:W-:Y:S01]  /*02a0*/  UIMAD UR12, UR10, UR12, URZ ;  /* 0x0000000c0a0c72a4 */ /* 0x000fe2000f8e023f */
[----:B------:R-:W-:Y:S01]  /*02b0*/  IADD3 R10, R9, 0x1, RZ ;  /* 0x00000001090a7810 */ /* 0x000fe20007ffe0ff */
[----:B------:R-:W-:Y:S01]  /*02c0*/  UIMAD UR14, UR10, UR14, URZ ;  /* 0x0000000e0a0e72a4 */ /* 0x000fe2000f8e023f */
[----:B------:R-:W-:Y:S01]  /*02d0*/  SHF.R.S32.HI R0, RZ, 0x5, R0 ;  /* 0x00000005ff007819 */ /* 0x000fe20000011400 */
[----:B------:R-:W-:Y:S01]  /*02e0*/  IMAD.IADD R2, R65, 0x1, -R2 ;  /* 0x0000000141027824 */ /* 0x000fe200078e0a02 */
[----:B------:R-:W-:Y:S01]  /*02f0*/  LEA.HI R6, R6, R66, RZ, 0x5 ;  /* 0x0000004206067211 */ /* 0x000fe200078f28ff */
[----:B------:R-:W-:Y:S01]  /*0300*/  IMAD.WIDE R94, R10, 0x20, RZ ;  /* 0x000000200a5e7825 */ /* 0x000fe200078e02ff */
[----:B------:R-:W-:Y:S01]  /*0310*/  SHF.R.S32.HI R7, RZ, 0x1f, R0 ;  /* 0x0000001fff077819 */ /* 0x000fe20000011400 */
[----:B------:R-:W-:Y:S01]  /*0320*/  UISETP.NE.AND.EX UP0, UPT, URZ, UR21, UPT, UP0 ;  /* 0x000000153f00728c */ /* 0x000fe2000bf05300 */
[----:B------:R-:W-:Y:S01]  /*0330*/  SHF.R.S32.HI R3, RZ, 0x1f, R2 ;  /* 0x0000001fff037819 */ /* 0x000fe20000011402 */
[----:B------:R-:W-:Y:S01]  /*0340*/  UIADD3 UR19, UR9, UR5, URZ ;  /* 0x0000000509137290 */ /* 0x000fe2000fffe03f */
[-C--:B------:R-:W-:Y:S01]  /*0350*/  IADD3 R4, P1, R96, R2.reuse, RZ ;  /* 0x0000000260047210 */ /* 0x080fe20007f3e0ff */
[C---:B------:R-:W-:Y:S01]  /*0360*/  IMAD R8, R7.reuse, c[0x0][0x1b8], RZ ;  /* 0x00006e0007087a24 */ /* 0x040fe200078e02ff */
[----:B------:R-:W-:Y:S01]  /*0370*/  IADD3 R2, P0, R94, R2, RZ ;  /* 0x000000025e027210 */ /* 0x000fe20007f1e0ff */
[----:B------:R-:W-:Y:S01]  /*0380*/  IMAD R7, R7, c[0x0][0x1a8], RZ ;  /* 0x00006a0007077a24 */ /* 0x000fe200078e02ff */
[----:B------:R-:W-:Y:S01]  /*0390*/  IADD3 R23, R65, 0x2, RZ ;  /* 0x0000000241177810 */ /* 0x000fe20007ffe0ff */
[--C-:B------:R-:W-:Y:S01]  /*03a0*/  IMAD.X R5, R97, 0x1, R3.reuse, P1 ;  /* 0x0000000161057824 */ /* 0x100fe200008e0603 */
[----:B------:R-:W-:Y:S01]  /*03b0*/  IADD3 R22, R65, 0x3, RZ ;  /* 0x0000000341167810 */ /* 0x000fe20007ffe0ff */
[----:B------:R-:W-:Y:S01]  /*03c0*/  IMAD.X R3, R95, 0x1, R3, P0 ;  /* 0x000000015f037824 */ /* 0x000fe200000e0603 */
[C---:B------:R-:W-:Y:S01]  /*03d0*/  IADD3 R21, R65.reuse, 0x4, RZ ;  /* 0x0000000441157810 */ /* 0x040fe20007ffe0ff */
[C---:B------:R-:W-:Y:S01]  /*03e0*/  IMAD.WIDE.U32 R202, R0.reuse, c[0x0][0x1b8], R4 ;  /* 0x00006e0000ca7a25 */ /* 0x040fe200078e0004 */
[C---:B------:R-:W-:Y:S01]  /*03f0*/  IADD3 R20, R65.reuse, 0x5, RZ ;  /* 0x0000000541147810 */ /* 0x040fe20007ffe0ff */
[----:B------:R-:W-:Y:S01]  /*0400*/  UIMAD UR13, UR7, UR13, UR12 ;  /* 0x0000000d070d72a4 */ /* 0x000fe2000f8e020c */
[C---:B------:R-:W-:Y:S01]  /*0410*/  IADD3 R19, R65.reuse, 0x6, RZ ;  /* 0x0000000641137810 */ /* 0x040fe20007ffe0ff */
[C-C-:B------:R-:W-:Y:S01]  /*0420*/  IMAD.WIDE.U32 R198, R0.reuse, c[0x0][0x1b8], R2.reuse ;  /* 0x00006e0000c67a25 */ /* 0x140fe200078e0002 */
[C---:B------:R-:W-:Y:S01]  /*0430*/  IADD3 R18, R65.reuse, 0x7, RZ ;  /* 0x0000000741127810 */ /* 0x040fe20007ffe0ff */
[----:B------:R-:W-:Y:S01]  /*0440*/  UIMAD UR15, UR7, UR15, UR14 ;  /* 0x0000000f070f72a4 */ /* 0x000fe2000f8e020e */
[C---:B------:R-:W-:Y:S01]  /*0450*/  IADD3 R17, R65.reuse, 0x8, RZ ;  /* 0x0000000841117810 */ /* 0x040fe20007ffe0ff */
[----:B------:R-:W-:Y:S01]  /*0460*/  IMAD.WIDE.U32 R196, R0, c[0x0][0x1a8], R2 ;  /* 0x00006a0000c47a25 */ /* 0x000fe200078e0002 */
[----:B------:R-:W-:Y:S01]  /*0470*/  LOP3.LUT R2, R6, 0xffffffe0, RZ, 0xc0, !PT ;  /* 0xffffffe006027812 */ /* 0x000fe200078ec0ff */
[----:B------:R-:W-:Y:S01]  /*0480*/  ULDC UR18, c[0x0][0x1a0] ;  /* 0x0000680000127ab9 */ /* 0x000fe20000000800 */
[C---:B------:R-:W-:Y:S01]  /*0490*/  IADD3 R16, R65.reuse, 0x9, RZ ;  /* 0x0000000941107810 */ /* 0x040fe20007ffe0ff */
[----:B------:R-:W-:Y:S01]  /*04a0*/  IMAD.WIDE.U32 R200, R0, c[0x0][0x1a8], R4 ;  /* 0x00006a0000c87a25 */ /* 0x000fe200078e0004 */
[C---:B------:R-:W-:Y:S01]  /*04b0*/  IADD3 R15, R65.reuse, 0xa, RZ ;  /* 0x0000000a410f7810 */ /* 0x040fe20007ffe0ff */
[----:B------:R-:W-:Y:S01]  /*04c0*/  USEL UR21, UR19, UR21, UP0 ;  /* 0x0000001513157287 */ /* 0x000fe20008000000 */
[C---:B------:R-:W-:Y:S01]  /*04d0*/  IADD3 R14, R65.reuse, 0xb, RZ ;  /* 0x0000000b410e7810 */ /* 0x040fe20007ffe0ff */
[----:B------:R-:W-:Y:S01]  /*04e0*/  IMAD.IADD R2, R66, 0x1, -R2 ;  /* 0x0000000142027824 */ /* 0x000fe200078e0a02 */
[----:B------:R-:W-:Y:S01]  /*04f0*/  IADD3 R13, R65, 0xc, RZ ;  /* 0x0000000c410d7810 */ /* 0x000fe20007ffe0ff */
[C---:B------:R-:W-:Y:S01]  /*0500*/  IMAD R234, R0.reuse, c[0x0][0x1bc], R8 ;  /* 0x00006f0000ea7a24 */ /* 0x040fe200078e0208 */
[----:B------:R-:W-:Y:S01]  /*0510*/  UMOV UR20, UR7 ;  /* 0x0000000700147c82 */ /* 0x000fe20008000000 */
[----:B------:R-:W-:Y:S01]  /*0520*/  IMAD R235, R0, c[0x0][0x1ac], R7 ;  /* 0x00006b0000eb7a24 */ /* 0x000fe200078e0207 */
[----:B------:R-:W-:Y:S01]  /*0530*/  SHF.R.S32.HI R3, RZ, 0x1f, R2 ;  /* 0x0000001fff037819 */ /* 0x000fe20000011402 */
[----:B------:R-:W-:Y:S01]  /*0540*/  IMAD.IADD R232, R203, 0x1, R234 ;  /* 0x00000001cbe87824 */ /* 0x000fe200078e02ea */
[-C--:B------:R-:W-:Y:S01]  /*0550*/  IADD3 R4, P1, R96, R2.reuse, RZ ;  /* 0x0000000260047210 */ /* 0x080fe20007f3e0ff */
[----:B------:R-:W-:Y:S01]  /*0560*/  IMAD.IADD R233, R201, 0x1, R235 ;  /* 0x00000001c9e97824 */ /* 0x000fe200078e02eb */
[----:B------:R-:W-:Y:S01]  /*0570*/  IADD3 R2, P0, R94, R2, RZ ;  /* 0x000000025e027210 */ /* 0x000fe20007f1e0ff */
[----:B------:R-:W-:Y:S01]  /*0580*/  IMAD.IADD R234, R234, 0x1, R199 ;  /* 0x00000001eaea7824 */ /* 0x000fe200078e02c7 */
[----:B------:R-:W-:Y:S01]  /*0590*/  SHF.R.S32.HI R0, RZ, 0x5, R6 ;  /* 0x00000005ff007819 */ /* 0x000fe20000011406 */
[----:B------:R-:W-:Y:S01]  /*05a0*/  IMAD.X R5, R97, 0x1, R3, P1 ;  /* 0x0000000161057824 */ /* 0x000fe200008e0603 */
[----:B------:R-:W-:Y:S01]  /*05b0*/  SHF.R.S32.HI R6, RZ, 0x1f, R23 ;  /* 0x0000001fff067819 */ /* 0x000fe20000011417 */
[----:B------:R-:W-:Y:S01]  /*05c0*/  IMAD.X R3, R95, 0x1, R3, P0 ;  /* 0x000000015f037824 */ /* 0x000fe200000e0603 */
[----:B------:R-:W-:Y:S01]  /*05d0*/  SHF.R.S32.HI R7, RZ, 0x1f, R0 ;  /* 0x0000001fff077819 */ /* 0x000fe20000011400 */
[----:B------:R-:W-:Y:S01]  /*05e0*/  IMAD.WIDE.U32 R194, R0, c[0x0][0x1b8], R4 ;  /* 0x00006e0000c27a25 */ /* 0x000fe200078e0004 */
[----:B------:R-:W-:Y:S01]  /*05f0*/  LEA.HI R6, R6, R23, RZ, 0x5 ;  /* 0x0000001706067211 */ /* 0x000fe200078f28ff */
[----:B------:R-:W-:-:S02]  /*0600*/  ULDC.64 UR4, c[0x0][0x118] ;  /* 0x0000460000047ab9 */ /* 0x000fc40000000a00 */
[C-C-:B------:R-:W-:Y:S01]  /*0610*/  IMAD.WIDE.U32 R190, R0.reuse, c[0x0][0x1b8], R2.reuse ;  /* 0x00006e0000be7a25 */ /* 0x140fe200078e0002 */
[----:B------:R-:W-:Y:S02]  /*0620*/  ULDC UR12, c[0x0][0x14] ;  /* 0x00000500000c7ab9 */ /* 0x000fe40000000800 */
[----:B------:R-:W-:Y:S01]  /*0630*/  ULDC UR11, c[0x0][0x14] ;  /* 0x00000500000b7ab9 */ /* 0x000fe20000000800 */
[----:B------:R-:W-:Y:S01]  /*0640*/  IMAD.WIDE.U32 R188, R0, c[0x0][0x1a8], R2 ;  /* 0x00006a0000bc7a25 */ /* 0x000fe200078e0002 */
[----:B------:R-:W-:Y:S01]  /*0650*/  LOP3.LUT R2, R6, 0xffffffe0, RZ, 0xc0, !PT ;  /* 0xffffffe006027812 */ /* 0x000fe200078ec0ff */
[----:B------:R-:W-:Y:S02]  /*0660*/  ULDC UR10, c[0x0][0x1c4] ;  /* 0x00007100000a7ab9 */ /* 0x000fe40000000800 */
[----:B------:R-:W-:Y:S01]  /*0670*/  IMAD R8, R7, c[0x0][0x1b8], RZ ;  /* 0x00006e0007087a24 */ /* 0x000fe200078e02ff */
[----:B------:R-:W-:Y:S01]  /*0680*/  UMOV UR14, UR22 ;  /* 0x00000016000e7c82 */ /* 0x000fe20008000000 */
[----:B------:R-:W-:Y:S01]  /*0690*/  IMAD.IADD R2, R23, 0x1, -R2 ;  /* 0x0000000117027824 */ /* 0x000fe200078e0a02 */
[----:B------:R-:W-:Y:S01]  /*06a0*/  UIADD3 UR13, UR27, UR13, URZ ;  /* 0x0000000d1b0d7290 */ /* 0x000fe2000fffe03f */
[----:B------:R-:W-:Y:S01]  /*06b0*/  IMAD R7, R7, c[0x0][0x1a8], RZ ;  /* 0x00006a0007077a24 */ /* 0x000fe200078e02ff */
[----:B------:R-:W-:Y:S01]  /*06c0*/  UIADD3 UR15, UR23, UR15, URZ ;  /* 0x0000000f170f7290 */ /* 0x000fe2000fffe03f */
[----:B------:R-:W-:Y:S01]  /*06d0*/  IMAD.WIDE.U32 R192, R0, c[0x0][0x1a8], R4 ;  /* 0x00006a0000c07a25 */ /* 0x000fe200078e0004 */
[----:B------:R-:W-:Y:S01]  /*06e0*/  SHF.R.S32.HI R3, RZ, 0x1f, R2 ;  /* 0x0000001fff037819 */ /* 0x000fe20000011402 */
[----:B------:R-:W-:Y:S01]  /*06f0*/  UIADD3 UR17, UR17, UR6, URZ ;  /* 0x0000000611117290 */ /* 0x000fe2000fffe03f */
[-C--:B------:R-:W-:Y:S01]  /*0700*/  IADD3 R4, P1, R96, R2.reuse, RZ ;  /* 0x0000000260047210 */ /* 0x080fe20007f3e0ff */
[----:B------:R-:W-:Y:S01]  /*0710*/  IMAD R237, R0, c[0x0][0x1bc], R8 ;  /* 0x00006f0000ed7a24 */ /* 0x000fe200078e0208 */
[----:B------:R-:W-:Y:S01]  /*0720*/  IADD3 R2, P0, R94, R2, RZ ;  /* 0x000000025e027210 */ /* 0x000fe20007f1e0ff */
[----:B------:R-:W-:Y:S01]  /*0730*/  IMAD R204, R0, c[0x0][0x1ac], R7 ;  /* 0x00006b0000cc7a24 */ /* 0x000fe200078e0207 */
[----:B------:R-:W-:Y:S01]  /*0740*/  SHF.R.S32.HI R0, RZ, 0x5, R6 ;  /* 0x00000005ff007819 */ /* 0x000fe20000011406 */
[--C-:B------:R-:W-:Y:S01]  /*0750*/  IMAD.X R5, R97, 0x1, R3.reuse, P1 ;  /* 0x0000000161057824 */ /* 0x100fe200008e0603 */
[----:B------:R-:W-:Y:S01]  /*0760*/  SHF.R.S32.HI R6, RZ, 0x1f, R22 ;  /* 0x0000001fff067819 */ /* 0x000fe20000011416 */
[----:B------:R-:W-:Y:S01]  /*0770*/  IMAD.X R3, R95, 0x1, R3, P0 ;  /* 0x000000015f037824 */ /* 0x000fe200000e0603 */
[----:B------:R-:W-:Y:S01]  /*0780*/  SHF.R.S32.HI R7, RZ, 0x1f, R0 ;  /* 0x0000001fff077819 */ /* 0x000fe20000011400 */
[----:B------:R-:W-:Y:S01]  /*0790*/  IMAD.WIDE.U32 R186, R0, c[0x0][0x1b8], R4 ;  /* 0x00006e0000ba7a25 */ /* 0x000fe200078e0004 */
[----:B------:R-:W-:Y:S01]  /*07a0*/  LEA.HI R6, R6, R22, RZ, 0x5 ;  /* 0x0000001606067211 */ /* 0x000fe200078f28ff */
[----:B------:R-:W-:-:S02]  /*07b0*/  USEL UR28, UR8, URZ, UP0 ;  /* 0x0000003f081c7287 */ /* 0x000fc40008000000 */
[C-C-:B------:R-:W-:Y:S01]  /*07c0*/  IMAD.WIDE.U32 R182, R0.reuse, c[0x0][0x1b8], R2.reuse ;  /* 0x00006e0000b67a25 */ /* 0x140fe200078e0002 */
[----:B------:R-:W-:Y:S02]  /*07d0*/  USEL UR18, UR8, UR18, UP0 ;  /* 0x0000001208127287 */ /* 0x000fe40008000000 */
[----:B------:R-:W-:Y:S01]  /*07e0*/  USEL UR19, UR19, URZ, UP0 ;  /* 0x0000003f13137287 */ /* 0x000fe20008000000 */
[----:B------:R-:W-:Y:S01]  /*07f0*/  IMAD.WIDE.U32 R180, R0, c[0x0][0x1a8], R2 ;  /* 0x00006a0000b47a25 */ /* 0x000fe200078e0002 */
[----:B------:R-:W-:-:S03]  /*0800*/  LOP3.LUT R2, R6, 0xffffffe0, RZ, 0xc0, !PT ;  /* 0xffffffe006027812 */ /* 0x000fc600078ec0ff */
[C---:B------:R-:W-:Y:S02]  /*0810*/  IMAD R8, R7.reuse, c[0x0][0x1b8], RZ ;  /* 0x00006e0007087a24 */ /* 0x040fe400078e02ff */
[----:B------:R-:W-:Y:S02]  /*0820*/  IMAD.IADD R2, R22, 0x1, -R2 ;  /* 0x0000000116027824 */ /* 0x000fe400078e0a02 */
[----:B------:R-:W-:Y:S02]  /*0830*/  IMAD R7, R7, c[0x0][0x1a8], RZ ;  /* 0x00006a0007077a24 */ /* 0x000fe400078e02ff */
[----:B------:R-:W-:Y:S01]  /*0840*/  IMAD.WIDE.U32 R184, R0, c[0x0][0x1a8], R4 ;  /* 0x00006a0000b87a25 */ /* 0x000fe200078e0004 */
[----:B------:R-:W-:Y:S02]  /*0850*/  SHF.R.S32.HI R3, RZ, 0x1f, R2 ;  /* 0x0000001fff037819 */ /* 0x000fe40000011402 */
[-C--:B------:R-:W-:Y:S01]  /*0860*/  IADD3 R4, P1, R96, R2.reuse, RZ ;  /* 0x0000000260047210 */ /* 0x080fe20007f3e0ff */
[----:B------:R-:W-:Y:S01]  /*0870*/  IMAD R239, R0, c[0x0][0x1bc], R8 ;  /* 0x00006f0000ef7a24 */ /* 0x000fe200078e0208 */
[----:B------:R-:W-:Y:S01]  /*0880*/  IADD3 R2, P0, R94, R2, RZ ;  /* 0x000000025e027210 */ /* 0x000fe20007f1e0ff */
[----:B------:R-:W-:Y:S01]  /*0890*/  IMAD R206, R0, c[0x0][0x1ac], R7 ;  /* 0x00006b0000ce7a24 */ /* 0x000fe200078e0207 */
[----:B------:R-:W-:Y:S01]  /*08a0*/  SHF.R.S32.HI R0, RZ, 0x5, R6 ;  /* 0x00000005ff007819 */ /* 0x000fe20000011406 */
[----:B------:R-:W-:Y:S01]  /*08b0*/  IMAD.X R5, R97, 0x1, R3, P1 ;  /* 0x0000000161057824 */ /* 0x000fe200008e0603 */
[----:B------:R-:W-:Y:S01]  /*08c0*/  SHF.R.S32.HI R6, RZ, 0x1f, R21 ;  /* 0x0000001fff067819 */ /* 0x000fe20000011415 */
[----:B------:R-:W-:Y:S01]  /*08d0*/  IMAD.X R3, R95, 0x1, R3, P0 ;  /* 0x000000015f037824 */ /* 0x000fe200000e0603 */
[----:B------:R-:W-:Y:S01]  /*08e0*/  SHF.R.S32.HI R7, RZ, 0x1f, R0 ;  /* 0x0000001fff077819 */ /* 0x000fe20000011400 */
[----:B------:R-:W-:Y:S01]  /*08f0*/  IMAD.WIDE.U32 R178, R0, c[0x0][0x1b8], R4 ;  /* 0x00006e0000b27a25 */ /* 0x000fe200078e0004 */
[----:B------:R-:W-:-:S03]  /*0900*/  LEA.HI R6, R6, R21, RZ, 0x5 ;  /* 0x0000001506067211 */ /* 0x000fc600078f28ff */
[----:B------:R-:W-:-:S04]  /*0910*/  IMAD.WIDE.U32 R174, R0, c[0x0][0x1b8], R2 ;  /* 0x00006e0000ae7a25 */ /* 0x000fc800078e0002 */
[----:B------:R-:W-:Y:S01]  /*0920*/  IMAD.WIDE.U32 R172, R0, c[0x0][0x1a8], R2 ;  /* 0x00006a0000ac7a25 */ /* 0x000fe200078e0002 */
[----:B------:R-:W-:-:S03]  /*0930*/  LOP3.LUT R2, R6, 0xffffffe0, RZ, 0xc0, !PT ;  /* 0xffffffe006027812 */ /* 0x000fc600078ec0ff */
[----:B------:R-:W-:Y:S02]  /*0940*/  IMAD R8, R7, c[0x0][0x1b8], RZ ;  /* 0x00006e0007087a24 */ /* 0x000fe400078e02ff */
        /* <DEDUP_REMOVED lines=161> */
[----:B------:R-:W-:-:S02]  /*1360*/  IMAD.X R5, R97, 0x1, R3, P1 ;  /* 0x0000000161057824 */ /* 0x000fc400008e0603 */
[----:B------:R-:W-:Y:S01]  /*1370*/  IMAD.X R3, R95, 0x1, R3, P0 ;  /* 0x000000015f037824 */ /* 0x000fe200000e0603 */
[----:B------:R-:W-:Y:S01]  /*1380*/  ISETP.GE.AND P0, PT, R9, c[0x0][0x160], PT ;  /* 0x0000580009007a0c */ /* 0x000fe20003f06270 */
[C---:B------:R-:W-:Y:S01]  /*1390*/  IMAD.WIDE.U32 R106, R0.reuse, c[0x0][0x1b8], R4 ;  /* 0x00006e00006a7a25 */ /* 0x040fe200078e0004 */
[----:B------:R-:W-:Y:S02]  /*13a0*/  SHF.R.S32.HI R227, RZ, 0x1f, R0 ;  /* 0x0000001fffe37819 */ /* 0x000fe40000011400 */
[----:B------:R-:W-:Y:S01]  /*13b0*/  ISETP.LT.AND P4, PT, R23, c[0x0][0x164], !P0 ;  /* 0x0000590017007a0c */ /* 0x000fe20004781270 */
[C---:B------:R-:W-:Y:S01]  /*13c0*/  IMAD.WIDE.U32 R104, R0.reuse, c[0x0][0x1a8], R4 ;  /* 0x00006a0000687a25 */ /* 0x040fe200078e0004 */
[C---:B------:R-:W-:Y:S02]  /*13d0*/  IADD3 R4, R65.reuse, 0xd, RZ ;  /* 0x0000000d41047810 */ /* 0x040fe40007ffe0ff */
[----:B------:R-:W-:Y:S01]  /*13e0*/  ISETP.LT.AND P1, PT, R65, c[0x0][0x164], !P0 ;  /* 0x0000590041007a0c */ /* 0x000fe20004721270 */
[----:B------:R-:W-:Y:S01]  /*13f0*/  IMAD.WIDE.U32 R102, R0, c[0x0][0x1b8], R2 ;  /* 0x00006e0000667a25 */ /* 0x000fe200078e0002 */
[----:B------:R-:W-:-:S02]  /*1400*/  ISETP.LT.AND P3, PT, R4, c[0x0][0x164], !P0 ;  /* 0x0000590004007a0c */ /* 0x000fc40004761270 */
[----:B------:R-:W-:Y:S01]  /*1410*/  ISETP.LT.AND P5, PT, R66, c[0x0][0x164], !P0 ;  /* 0x0000590042007a0c */ /* 0x000fe200047a1270 */
[----:B------:R-:W-:Y:S01]  /*1420*/  IMAD.WIDE.U32 R100, R0, c[0x0][0x1a8], R2 ;  /* 0x00006a0000647a25 */ /* 0x000fe200078e0002 */
[C---:B------:R-:W-:Y:S02]  /*1430*/  IADD3 R3, R65.reuse, 0xe, RZ ;  /* 0x0000000e41037810 */ /* 0x040fe40007ffe0ff */
[----:B------:R-:W-:Y:S01]  /*1440*/  IADD3 R2, R65, 0xf, RZ ;  /* 0x0000000f41027810 */ /* 0x000fe20007ffe0ff */
[----:B------:R-:W-:Y:S01]  /*1450*/  IMAD R6, R227, c[0x0][0x1b8], RZ ;  /* 0x00006e00e3067a24 */ /* 0x000fe200078e02ff */
[----:B------:R-:W-:Y:S01]  /*1460*/  ISETP.LT.AND P2, PT, R3, c[0x0][0x164], !P0 ;  /* 0x0000590003007a0c */ /* 0x000fe20004741270 */
[----:B------:R-:W-:Y:S01]  /*1470*/  IMAD R227, R227, c[0x0][0x1a8], RZ ;  /* 0x00006a00e3e37a24 */ /* 0x000fe200078e02ff */
[----:B------:R-:W-:Y:S01]  /*1480*/  @P4 LOP3.LUT R88, R88, 0x4, RZ, 0xfc, !PT ;  /* 0x0000000458584812 */ /* 0x000fe200078efcff */
[----:B------:R-:W-:Y:S01]  /*1490*/  IMAD R6, R0, c[0x0][0x1bc], R6 ;  /* 0x00006f0000067a24 */ /* 0x000fe200078e0206 */
[----:B------:R-:W-:Y:S01]  /*14a0*/  ISETP.LT.AND P4, PT, R20, c[0x0][0x164], !P0 ;  /* 0x0000590014007a0c */ /* 0x000fe20004781270 */
[----:B------:R-:W-:Y:S01]  /*14b0*/  IMAD R227, R0, c[0x0][0x1ac], R227 ;  /* 0x00006b0000e37a24 */ /* 0x000fe200078e02e3 */
[----:B------:R-:W-:Y:S01]  /*14c0*/  @P3 LOP3.LUT R87, R87, 0x4000, RZ, 0xfc, !PT ;  /* 0x0000400057573812 */ /* 0x000fe200078efcff */
[----:B------:R-:W-:Y:S01]  /*14d0*/  IMAD.IADD R236, R195, 0x1, R237 ;  /* 0x00000001c3ec7824 */ /* 0x000fe200078e02ed */
[----:B------:R-:W-:Y:S01]  /*14e0*/  ISETP.LT.AND P3, PT, R22, c[0x0][0x164], !P0 ;  /* 0x0000590016007a0c */ /* 0x000fe20004761270 */
[----:B------:R-:W-:Y:S01]  /*14f0*/  IMAD.IADD R238, R187, 0x1, R239 ;  /* 0x00000001bbee7824 */ /* 0x000fe200078e02ef */
[----:B------:R-:W-:Y:S01]  /*1500*/  LOP3.LUT R87, R87, 0xfffbffff, RZ, 0xc0, !PT ;  /* 0xfffbffff57577812 */ /* 0x000fe200078ec0ff */
[----:B------:R-:W-:Y:S01]  /*1510*/  IMAD.IADD R240, R179, 0x1, R241 ;  /* 0x00000001b3f07824 */ /* 0x000fe200078e02f1 */
[----:B------:R-:W-:Y:S01]  /*1520*/  LOP3.LUT R88, R88, 0xffffffbf, RZ, 0xc0, !PT ;  /* 0xffffffbf58587812 */ /* 0x000fe200078ec0ff */
[----:B------:R-:W-:Y:S01]  /*1530*/  IMAD.IADD R242, R171, 0x1, R243 ;  /* 0x00000001abf27824 */ /* 0x000fe200078e02f3 */
[----:B------:R-:W-:Y:S01]  /*1540*/  @P2 LOP3.LUT R87, R87, 0x40000, RZ, 0xfc, !PT ;  /* 0x0004000057572812 */ /* 0x000fe200078efcff */
[----:B------:R-:W-:Y:S01]  /*1550*/  IMAD.IADD R244, R163, 0x1, R245 ;  /* 0x00000001a3f47824 */ /* 0x000fe200078e02f5 */
[----:B------:R-:W-:Y:S01]  /*1560*/  ISETP.LT.AND P2, PT, R21, c[0x0][0x164], !P0 ;  /* 0x0000590015007a0c */ /* 0x000fe20004741270 */
[----:B------:R-:W-:Y:S01]  /*1570*/  IMAD.IADD R246, R155, 0x1, R247 ;  /* 0x000000019bf67824 */ /* 0x000fe200078e02f7 */
[----:B------:R-:W-:Y:S01]  /*1580*/  LOP3.LUT R87, R87, 0xfffffffb, RZ, 0xc0, !PT ;  /* 0xfffffffb57577812 */ /* 0x000fe200078ec0ff */
[----:B------:R-:W-:Y:S01]  /*1590*/  IMAD.IADD R248, R147, 0x1, R249 ;  /* 0x0000000193f87824 */ /* 0x000fe200078e02f9 */
[----:B------:R-:W-:Y:S01]  /*15a0*/  IADD3 R0, R9, 0x2, RZ ;  /* 0x0000000209007810 */ /* 0x000fe20007ffe0ff */
        /* <DEDUP_REMOVED lines=14> */
[----:B------:R-:W-:-:S02]  /*1690*/  IMAD.IADD R215, R145, 0x1, R216 ;  /* 0x0000000191d77824 */ /* 0x000fc400078e02d8 */
[----:B------:R-:W-:Y:S01]  /*16a0*/  IMAD.IADD R217, R137, 0x1, R218 ;  /* 0x0000000189d97824 */ /* 0x000fe200078e02da */
[----:B------:R-:W-:Y:S01]  /*16b0*/  @P4 LOP3.LUT R88, R88, 0x4000, RZ, 0xfc, !PT ;  /* 0x0000400058584812 */ /* 0x000fe200078efcff */
[----:B------:R-:W-:Y:S01]  /*16c0*/  IMAD.IADD R219, R129, 0x1, R220 ;  /* 0x0000000181db7824 */ /* 0x000fe200078e02dc */
[----:B------:R-:W-:Y:S01]  /*16d0*/  ISETP.LT.AND P4, PT, R17, c[0x0][0x164], !P0 ;  /* 0x0000590011007a0c */ /* 0x000fe20004781270 */
[----:B------:R-:W-:Y:S01]  /*16e0*/  IMAD.IADD R221, R121, 0x1, R222 ;  /* 0x0000000179dd7824 */ /* 0x000fe200078e02de */
[----:B------:R-:W-:Y:S01]  /*16f0*/  LOP3.LUT R88, R88, 0xfffbffff, RZ, 0xc0, !PT ;  /* 0xfffbffff58587812 */ /* 0x000fe200078ec0ff */
[----:B------:R-:W-:Y:S02]  /*1700*/  IMAD.IADD R225, R105, 0x1, R227 ;  /* 0x0000000169e17824 */ /* 0x000fe400078e02e3 */
        /* <DEDUP_REMOVED lines=21> */
[----:B------:R-:W-:Y:S01]  /*1860*/  @P2 LOP3.LUT R87, R87, 0x4, RZ, 0xfc, !PT ;  /* 0x0000000457572812 */ /* 0x000fe200078efcff */
[----:B------:R-:W-:Y:S01]  /*1870*/  IMAD.IADD R228, R7, 0x1, R111 ;  /* 0x0000000107e47824 */ /* 0x000fe200078e026f */
[----:B------:R-:W-:Y:S01]  /*1880*/  @P3 LOP3.LUT R88, R88, 0x40000000, RZ, 0xfc, !PT ;  /* 0x4000000058583812 */ /* 0x000fe200078efcff */
[----:B------:R-:W-:Y:S01]  /*1890*/  IMAD.IADD R229, R107, 0x1, R6 ;  /* 0x000000016be57824 */ /* 0x000fe200078e0206 */
[----:B------:R-:W-:Y:S01]  /*18a0*/  ISETP.LT.AND P3, PT, R13, c[0x0][0x164], !P0 ;  /* 0x000059000d007a0c */ /* 0x000fe20004761270 */
[----:B------:R-:W-:Y:S01]  /*18b0*/  IMAD.IADD R226, R6, 0x1, R103 ;  /* 0x0000000106e27824 */ /* 0x000fe200078e0267 */
[----:B------:R-:W-:Y:S01]  /*18c0*/  LOP3.LUT R87, R87, 0xffffffbf, RZ, 0xc0, !PT ;  /* 0xffffffbf57577812 */ /* 0x000fe200078ec0ff */
[----:B------:R-:W-:Y:S01]  /*18d0*/  IMAD.IADD R204, R204, 0x1, R189 ;  /* 0x00000001cccc7824 */ /* 0x000fe200078e02bd */
[----:B------:R-:W-:Y:S01]  /*18e0*/  ISETP.LT.AND P2, PT, R2, c[0x0][0x164], !P0 ;  /* 0x0000590002007a0c */ /* 0x000fe20004741270 */
[----:B------:R-:W-:Y:S01]  /*18f0*/  IMAD.IADD R206, R206, 0x1, R181 ;  /* 0x00000001cece7824 */ /* 0x000fe200078e02b5 */
[----:B------:R-:W-:Y:S01]  /*1900*/  @P4 LOP3.LUT R87, R87, 0x40, RZ, 0xfc, !PT ;  /* 0x0000004057574812 */ /* 0x000fe200078efcff */
[----:B------:R-:W-:Y:S01]  /*1910*/  IMAD.IADD R208, R208, 0x1, R173 ;  /* 0x00000001d0d07824 */ /* 0x000fe200078e02ad */
[----:B------:R-:W-:Y:S01]  /*1920*/  ISETP.GE.AND P0, PT, R10, c[0x0][0x160], PT ;  /* 0x000058000a007a0c */ /* 0x000fe20003f06270 */
[----:B------:R-:W-:Y:S01]  /*1930*/  IMAD.IADD R210, R210, 0x1, R165 ;  /* 0x00000001d2d27824 */ /* 0x000fe200078e02a5 */
[----:B------:R-:W-:Y:S01]  /*1940*/  LOP3.LUT R87, R87, 0xfffffbff, RZ, 0xc0, !PT ;  /* 0xfffffbff57577812 */ /* 0x000fe200078ec0ff */
[----:B------:R-:W-:Y:S01]  /*1950*/  IMAD.IADD R212, R212, 0x1, R157 ;  /* 0x00000001d4d47824 */ /* 0x000fe200078e029d */
[----:B------:R-:W-:Y:S01]  /*1960*/  ISETP.LT.AND P4, PT, R4, c[0x0][0x164], !P0 ;  /* 0x0000590004007a0c */ /* 0x000fe20004781270 */
[----:B------:R-:W-:Y:S01]  /*1970*/  IMAD.IADD R214, R214, 0x1, R149 ;  /* 0x00000001d6d67824 */ /* 0x000fe200078e0295 */
        /* <DEDUP_REMOVED lines=14> */
[----:B------:R-:W-:-:S02]  /*1a60*/  ISETP.LT.AND P6, PT, R66, c[0x0][0x164], !P0 ;  /* 0x0000590042007a0c */ /* 0x000fc400047c1270 */
[----:B------:R-:W-:Y:S02]  /*1a70*/  @P4 LOP3.LUT R87, R87, 0x8000, RZ, 0xfc, !PT ;  /* 0x0000800057574812 */ /* 0x000fe400078efcff */
[----:B------:R-:W-:Y:S02]  /*1a80*/  ISETP.LT.AND P4, PT, R22, c[0x0][0x164], !P0 ;  /* 0x0000590016007a0c */ /* 0x000fe40004781270 */
[----:B------:R-:W-:-:S04]  /*1a90*/  LOP3.LUT R87, R87, 0xfff7ffff, RZ, 0xc0, !PT ;  /* 0xfff7ffff57577812 */ /* 0x000fc800078ec0ff */
[----:B------:R-:W-:Y:S02]  /*1aa0*/  @P3 LOP3.LUT R87, R87, 0x80000, RZ, 0xfc, !PT ;  /* 0x0008000057573812 */ /* 0x000fe400078efcff */
[----:B------:R-:W-:Y:S02]  /*1ab0*/  ISETP.LT.AND P3, PT, R23, c[0x0][0x164], !P0 ;  /* 0x0000590017007a0c */ /* 0x000fe40004761270 */
[----:B------:R-:W-:-:S11]  /*1ac0*/  LOP3.LUT R87, R87, 0xfffffff7, RZ, 0xc0, !PT ;  /* 0xfffffff757577812 */ /* 0x000fd600078ec0ff */
[----:B------:R-:W-:Y:S02]  /*1ad0*/  @P3 LOP3.LUT R88, R88, 0x8, RZ, 0xfc, !PT ;  /* 0x0000000858583812 */ /* 0x000fe400078efcff */
[----:B------:R-:W-:Y:S02]  /*1ae0*/  ISETP.LT.AND P3, PT, R21, c[0x0][0x164], !P0 ;  /* 0x0000590015007a0c */ /* 0x000fe40004761270 */
[----:B------:R-:W-:-:S04]  /*1af0*/  LOP3.LUT R88, R88, 0xffffff7f, RZ, 0xc0, !PT ;  /* 0xffffff7f58587812 */ /* 0x000fc800078ec0ff */
        /* <DEDUP_REMOVED lines=20> */
[----:B------:R-:W-:-:S03]  /*1c40*/  LOP3.LUT R88, R88, 0xfffffffe, RZ, 0xc0, !PT ;  /* 0xfffffffe58587812 */ /* 0x000fc600078ec0ff */
[----:B------:R-:W-:Y:S02]  /*1c50*/  @P3 LOP3.LUT R87, R87, 0x8, RZ, 0xfc, !PT ;  /* 0x0000000857573812 */ /* 0x000fe400078efcff */
[----:B------:R-:W-:Y:S02]  /*1c60*/  ISETP.LT.AND P3, PT, R13, c[0x0][0x164], !P0 ;  /* 0x000059000d007a0c */ /* 0x000fe40004761270 */
[----:B------:R-:W-:-:S04]  /*1c70*/  LOP3.LUT R87, R87, 0xffffff7f, RZ, 0xc0, !PT ;  /* 0xffffff7f57577812 */ /* 0x000fc800078ec0ff */
[----:B------:R-:W-:Y:S02]  /*1c80*/  @P4 LOP3.LUT R87, R87, 0x80, RZ, 0xfc, !PT ;  /* 0x0000008057574812 */ /* 0x000fe400078efcff */
[----:B------:R-:W-:Y:S02]  /*1c90*/  ISETP.LT.AND P4, PT, R2, c[0x0][0x164], !P0 ;  /* 0x0000590002007a0c */ /* 0x000fe40004781270 */
[----:B------:R-:W-:Y:S02]  /*1ca0*/  LOP3.LUT R87, R87, 0xfffff7ff, RZ, 0xc0, !PT ;  /* 0xfffff7ff57577812 */ /* 0x000fe400078ec0ff */
[----:B------:R-:W-:Y:S01]  /*1cb0*/  ISETP.GE.AND P0, PT, R0, c[0x0][0x160], PT ;  /* 0x0000580000007a0c */ /* 0x000fe20003f06270 */
[----:B------:R-:W-:Y:S01]  /*1cc0*/  IMAD.IADD R0, R123, 0x1, R8 ;  /* 0x000000017b007824 */ /* 0x000fe200078e0208 */
[----:B------:R-:W-:Y:S02]  /*1cd0*/  @P3 LOP3.LUT R87, R87, 0x800, RZ, 0xfc, !PT ;  /* 0x0000080057573812 */ /* 0x000fe400078efcff */
[----:B------:R-:W-:-:S02]  /*1ce0*/  ISETP.LT.AND P3, PT, R4, c[0x0][0x164], !P0 ;  /* 0x0000590004007a0c */ /* 0x000fc40004761270 */
        /* <DEDUP_REMOVED lines=45> */
[----:B------:R-:W-:Y:S02]  /*1fc0*/  LOP3.LUT R87, R87, 0xfeffffff, RZ, 0xc0, !PT ;  /* 0xfeffffff57577812 */ /* 0x000fe400078ec0ff */
[----:B------:R-:W-:-:S09]  /*1fd0*/  ISETP.GE.AND P0, PT, R9, c[0x0][0x160], PT ;  /* 0x0000580009007a0c */ /* 0x000fd20003f06270 */
        /* <DEDUP_REMOVED lines=40> */
[----:B------:R-:W-:Y:S01]  /*2260*/  ISETP.LT.AND P4, PT, R2, c[0x0][0x164], !P0 ;  /* 0x0000590002007a0c */ /* 0x000fe20004781270 */
[----:B------:R-:W-:Y:S01]  /*2270*/  IMAD.IADD R2, R12, 0x1, R127 ;  /* 0x000000010c027824 */ /* 0x000fe200078e027f */
[----:B------:R-:W-:-:S04]  /*2280*/  LOP3.LUT R87, R87, 0xfdffffff, RZ, 0xc0, !PT ;  /* 0xfdffffff57577812 */ /* 0x000fc800078ec0ff */
[----:B------:R0:W-:Y:S04]  /*2290*/  STL [R1], R2 ;  /* 0x0000000201007387 */ /* 0x0001e80000100800 */
[----:B------:R0:W-:Y:S03]  /*22a0*/  STL [R1+0x4], R0 ;  /* 0x0000040001007387 */ /* 0x0001e60000100800 */
[----:B------:R-:W-:Y:S02]  /*22b0*/  @P4 LOP3.LUT R87, R87, 0x2000000, RZ, 0xfc, !PT ;  /* 0x0200000057574812 */ /* 0x000fe400078efcff */
[----:B------:R-:W-:Y:S02]  /*22c0*/  ISETP.LT.AND P4, PT, R65, c[0x0][0x164], !P0 ;  /* 0x0000590041007a0c */ /* 0x000fe40004781270 */
[----:B------:R-:W-:-:S13]  /*22d0*/  ISETP.LT.AND P0, PT, R66, c[0x0][0x164], !P0 ;  /* 0x0000590042007a0c */ /* 0x000fda0004701270 */
[----:B------:R-:W-:Y:S02]  /*22e0*/  @P0 LOP3.LUT R88, R88, 0x2, RZ, 0xfc, !PT ;  /* 0x0000000258580812 */ /* 0x000fe400078efcff */
.L_x_179:
[----:B------:R-:W-:Y:S01]  /*22f0*/  IMAD.MOV.U32 R67, RZ, RZ, c[0x0][0x168] ;  /* 0x00005a00ff437624 */ /* 0x000fe200078e00ff */
[----:B------:R-:W-:Y:S01]  /*2300*/  MOV R64, c[0x0][0x1c0] ;  /* 0x0000700000407a02 */ /* 0x000fe20000000f00 */
[----:B------:R-:W-:Y:S01]  /*2310*/  IMAD.MOV.U32 R63, RZ, RZ, c[0x0][0x1c0] ;  /* 0x00007000ff3f7624 */ /* 0x000fe200078e00ff */
[----:B------:R-:W-:Y:S01]  /*2320*/  MOV R62, c[0x0][0x1c0] ;  /* 0x00007000003e7a02 */ /* 0x000fe20000000f00 */
[----:B------:R-:W-:Y:S01]  /*2330*/  IMAD.MOV.U32 R61, RZ, RZ, c[0x0][0x1c0] ;  /* 0x00007000ff3d7624 */ /* 0x000fe200078e00ff */
[----:B------:R-:W-:Y:S01]  /*2340*/  ISETP.GE.AND P0, PT, R67, 0x1, PT ;  /* 0x000000014300780c */ /* 0x000fe20003f06270 */
[----:B------:R-:W-:Y:S01]  /*2350*/  IMAD.MOV.U32 R59, RZ, RZ, c[0x0][0x1c0] ;  /* 0x00007000ff3b7624 */ /* 0x000fe200078e00ff */
[----:B------:R-:W-:Y:S01]  /*2360*/  MOV R60, c[0x0][0x1c0] ;  /* 0x00007000003c7a02 */ /* 0x000fe20000000f00 */
        /* <DEDUP_REMOVED lines=54> */
[----:B0-----:R-:W-:Y:S01]  /*26d0*/  IMAD.MOV.U32 R3, RZ, RZ, c[0x0][0x1c0] ;  /* 0x00007000ff037624 */ /* 0x001fe200078e00ff */
[----:B------:R-:W-:Y:S01]  /*26e0*/  MOV R4, c[0x0][0x1c0] ;  /* 0x0000700000047a02 */ /* 0x000fe20000000f00 */
[----:B0-----:R-:W-:Y:S01]  /*26f0*/  IMAD.MOV.U32 R0, RZ, RZ, c[0x0][0x1c0] ;  /* 0x00007000ff007624 */ /* 0x001fe200078e00ff */
[----:B------:R-:W-:Y:S01]  /*2700*/  MOV R2, c[0x0][0x1c0] ;  /* 0x0000700000027a02 */ /* 0x000fe20000000f00 */
[----:B------:R-:W-:Y:S05]  /*2710*/  @!P0 BRA `(.L_x_0) ;  /* 0x00001ec000008947 */ /* 0x000fea0003800000 */
[C---:B------:R-:W-:Y:S01]  /*2720*/  LEA R92, P0, R66.reuse, RZ, 0x5 ;  /* 0x000000ff425c7211 */ /* 0x040fe200078028ff */
[----:B------:R-:W-:Y:S01]  /*2730*/  IMAD.MOV.U32 R90, RZ, RZ, RZ ;  /* 0x000000ffff5a7224 */ /* 0x000fe200078e00ff */
        /* <DEDUP_REMOVED lines=64> */
[----:B------:R-:W-:Y:S01]  /*2b40*/  LEA.HI.X.SX32 R93, R66, RZ, 0x5, P0 ;  /* 0x000000ff425d7211 */ /* 0x000fe200000f2eff */
[----:B------:R-:W-:-:S04]  /*2b50*/  IMAD.WIDE R98, R65, 0x20, RZ ;  /* 0x0000002041627825 */ /* 0x000fc800078e02ff */
.L_x_1:
[----:B------:R-:W-:Y:S02]  /*2b60*/  SHF.R.U32.HI R68, RZ, 0x5, R90 ;  /* 0x00000005ff447819 */ /* 0x000fe4000001165a */
[----:B------:R-:W-:Y:S02]  /*2b70*/  LOP3.LUT R69, R90, 0x1f, RZ, 0xc0, !PT ;  /* 0x0000001f5a457812 */ /* 0x000fe400078ec0ff */
[----:B------:R-:W-:Y:S01]  /*2b80*/  P2R R70, PR, RZ, 0x40 ;  /* 0x00000040ff467803 */ /* 0x000fe20000000000 */
[----:B------:R-:W-:Y:S01]  /*2b90*/  IMAD.WIDE.U32 R82, R68, c[0x0][0x178], RZ ;  /* 0x00005e0044527a25 */ /* 0x000fe200078e00ff */
[-C--:B------:R-:W-:Y:S02]  /*2ba0*/  LOP3.LUT R80, R96, R69.reuse, RZ, 0xfc, !PT ;  /* 0x0000004560507212 */ /* 0x080fe400078efcff */
[-C--:B------:R-:W-:Y:S01]  /*2bb0*/  LOP3.LUT R72, R98, R69.reuse, RZ, 0xfc, !PT ;  /* 0x0000004562487212 */ /* 0x080fe200078efcff */
[----:B------:R-:W-:Y:S01]  /*2bc0*/  IMAD R67, R68, c[0x0][0x17c], R83 ;  /* 0x00005f0044437a24 */ /* 0x000fe200078e0253 */
[--C-:B------:R-:W-:Y:S01]  /*2bd0*/  IADD3 R80, P6, P0, R80, UR26, R82.reuse ;  /* 0x0000001a50507c10 */ /* 0x100fe2000f8de052 */
[----:B------:R-:W-:Y:S01]  /*2be0*/  IMAD.WIDE.U32 R84, R68, c[0x0][0x190], RZ ;  /* 0x0000640044547a25 */ /* 0x000fe200078e00ff */
[-C--:B------:R-:W-:Y:S02]  /*2bf0*/  LOP3.LUT R83, R94, R69.reuse, RZ, 0xfc, !PT ;  /* 0x000000455e537212 */ /* 0x080fe400078efcff */
[--C-:B------:R-:W-:Y:S02]  /*2c00*/  IADD3.X R81, R97, UR13, R67.reuse, P6, P0 ;  /* 0x0000000d61517c10 */ /* 0x100fe4000b7e0443 */
[----:B------:R-:W-:Y:S02]  /*2c10*/  IADD3 R82, P6, P0, R83, UR26, R82 ;  /* 0x0000001a53527c10 */ /* 0x000fe4000f8de052 */
[----:B------:R-:W-:Y:S01]  /*2c20*/  LOP3.LUT R69, R92, R69, RZ, 0xfc, !PT ;  /* 0x000000455c457212 */ /* 0x000fe200078efcff */
[----:B------:R-:W2:Y:S01]  /*2c30*/  @P5 LDG.E.S8 R76, [R80.64] ;  /* 0x00000004504c5981 */ /* 0x000ea2000c1e1300 */
[----:B------:R-:W-:Y:S01]  /*2c40*/  IADD3.X R83, R95, UR13, R67, P6, P0 ;  /* 0x0000000d5f537c10 */ /* 0x000fe2000b7e0443 */
[----:B------:R-:W-:Y:S01]  /*2c50*/  IMAD R67, R68, c[0x0][0x194], R85 ;  /* 0x0000650044437a24 */ /* 0x000fe200078e0255 */
[--C-:B------:R-:W-:Y:S01]  /*2c60*/  IADD3 R72, P6, P0, R72, UR14, R84.reuse ;  /* 0x0000000e48487c10 */ /* 0x100fe2000f8de054 */
[----:B------:R-:W3:Y:S01]  /*2c70*/  @P1 LDG.E.S8 R68, [R80.64] ;  /* 0x0000000450441981 */ /* 0x000ee2000c1e1300 */
[----:B------:R-:W-:Y:S02]  /*2c80*/  LOP3.LUT R87, R87, 0xf7ffffff, RZ, 0xc0, !PT ;  /* 0xf7ffffff57577812 */ /* 0x000fe400078ec0ff */
[--C-:B------:R-:W-:Y:S01]  /*2c90*/  IADD3.X R73, R99, UR15, R67.reuse, P6, P0 ;  /* 0x0000000f63497c10 */ /* 0x100fe2000b7e0443 */
[----:B------:R-:W4:Y:S01]  /*2ca0*/  @P4 LDG.E.S8 R74, [R82.64+0x40] ;  /* 0x00004004524a4981 */ /* 0x000f22000c1e1300 */
[----:B------:R-:W-:Y:S02]  /*2cb0*/  IADD3 R84, P6, P0, R69, UR14, R84 ;  /* 0x0000000e45547c10 */ /* 0x000fe4000f8de054 */
[----:B------:R-:W-:Y:S01]  /*2cc0*/  @P1 LOP3.LUT R87, R87, 0x8000000, RZ, 0xfc, !PT ;  /* 0x0800000057571812 */ /* 0x000fe200078efcff */
[----:B------:R0:W5:Y:S01]  /*2cd0*/  @P2 LDG.E.S8 R69, [R72.64] ;  /* 0x0000000448452981 */ /* 0x000162000c1e1300 */
[----:B------:R-:W-:Y:S02]  /*2ce0*/  IADD3.X R85, R93, UR15, R67, P6, P0 ;  /* 0x0000000f5d557c10 */ /* 0x000fe4000b7e0443 */
[----:B------:R-:W-:Y:S01]  /*2cf0*/  ISETP.NE.AND P6, PT, R70, RZ, PT ;  /* 0x000000ff4600720c */ /* 0x000fe20003fc5270 */
[----:B------:R0:W3:Y:S01]  /*2d00*/  @P1 LDG.E.S8 R67, [R72.64] ;  /* 0x0000000448431981 */ /* 0x0000e2000c1e1300 */
[----:B------:R-:W-:Y:S02]  /*2d10*/  LOP3.LUT P0, RZ, R88, 0x4, RZ, 0xc0, !PT ;  /* 0x0000000458ff7812 */ /* 0x000fe4000780c0ff */
[----:B------:R-:W-:Y:S01]  /*2d20*/  LOP3.LUT R89, R89, 0xffffffef, RZ, 0xc0, !PT ;  /* 0xffffffef59597812 */ /* 0x000fe200078ec0ff */
[----:B------:R-:W5:Y:S01]  /*2d30*/  @P2 LDG.E.S8 R70, [R82.64] ;  /* 0x0000000452462981 */ /* 0x000f62000c1e1300 */
[----:B------:R-:W-:Y:S02]  /*2d40*/  LOP3.LUT R87, R87, 0xefffffff, RZ, 0xc0, !PT ;  /* 0xefffffff57577812 */ /* 0x000fe400078ec0ff */
[----:B------:R-:W-:Y:S01]  /*2d50*/  LOP3.LUT R86, R86, 0xfffffffe, RZ, 0xc0, !PT ;  /* 0xfffffffe56567812 */ /* 0x000fe200078ec0ff */
[----:B------:R0:W2:Y:S01]  /*2d60*/  @P3 LDG.E.S8 R71, [R72.64] ;  /* 0x0000000448473981 */ /* 0x0000a2000c1e1300 */
[----:B------:R-:W-:Y:S02]  /*2d70*/  @P2 LOP3.LUT R87, R87, 0x10000000, RZ, 0xfc, !PT ;  /* 0x1000000057572812 */ /* 0x000fe400078efcff */
[----:B------:R-:W-:Y:S01]  /*2d80*/  IADD3 R90, R90, 0x1, RZ ;  /* 0x000000015a5a7810 */ /* 0x000fe20007ffe0ff */
[----:B------:R-:W2:Y:S01]  /*2d90*/  @P5 LDG.E.S8 R75, [R84.64] ;  /* 0x00000004544b5981 */ /* 0x000ea2000c1e1300 */
[----:B------:R-:W-:Y:S02]  /*2da0*/  @P6 LOP3.LUT R89, R89, 0x10, RZ, 0xfc, !PT ;  /* 0x0000001059596812 */ /* 0x000fe400078efcff */
[----:B------:R-:W-:Y:S02]  /*2db0*/  LOP3.LUT R87, R87, 0xdfffffff, RZ, 0xc0, !PT ;  /* 0xdfffffff57577812 */ /* 0x000fe400078ec0ff */
[----:B------:R-:W-:Y:S02]  /*2dc0*/  LOP3.LUT R89, R89, 0xfffffff7, RZ, 0xc0, !PT ;  /* 0xfffffff759597812 */ /* 0x000fe400078ec0ff */
[----:B------:R-:W-:Y:S04]  /*2dd0*/  @P3 LOP3.LUT R87, R87, 0x20000000, RZ, 0xfc, !PT ;  /* 0x2000000057573812 */ /* 0x000fe800078efcff */
[----:B------:R-:W-:Y:S04]  /*2de0*/  LOP3.LUT R87, R87, 0xbfffffff, RZ, 0xc0, !PT ;  /* 0xbfffffff57577812 */ /* 0x000fe800078ec0ff */
[----:B------:R-:W-:Y:S04]  /*2df0*/  @P4 LOP3.LUT R87, R87, 0x40000000, RZ, 0xfc, !PT ;  /* 0x4000000057574812 */ /* 0x000fe800078efcff */
[----:B------:R-:W-:Y:S01]  /*2e00*/  LOP3.LUT R87, R87, 0x7fffffff, RZ, 0xc0, !PT ;  /* 0x7fffffff57577812 */ /* 0x000fe200078ec0ff */
[----:B0-----:R0:W4:Y:S03]  /*2e10*/  @P4 LDG.E.S8 R73, [R72.64] ;  /* 0x0000000448494981 */ /* 0x001126000c1e1300 */
[----:B------:R-:W-:Y:S01]  /*2e20*/  @P5 LOP3.LUT R87, R87, 0x80000000, RZ, 0xfc, !PT ;  /* 0x8000000057575812 */ /* 0x000fe200078efcff */
[----:B0-----:R-:W2:Y:S01]  /*2e30*/  @P3 LDG.E.S8 R72, [R82.64+0x20] ;  /* 0x0000200452483981 */ /* 0x001ea2000c1e1300 */
[----:B---3--:R-:W-:Y:S01]  /*2e40*/  @P1 IMAD R0, R67, R68, R0 ;  /* 0x0000004443001224 */ /* 0x008fe200078e0200 */
[C---:B------:R-:W-:Y:S02]  /*2e50*/  LOP3.LUT P1, RZ, R88.reuse, 0x1, RZ, 0xc0, !PT ;  /* 0x0000000158ff7812 */ /* 0x040fe4000782c0ff */
[----:B------:R-:W3:Y:S01]  /*2e60*/  @P6 LDG.E.S8 R68, [R82.64] ;  /* 0x0000000452446981 */ /* 0x000ee2000c1e1300 */
[----:B-----5:R-:W-:Y:S01]  /*2e70*/  @P2 IMAD R17, R69, R70, R17 ;  /* 0x0000004645112224 */ /* 0x020fe200078e0211 */
[C---:B------:R-:W-:Y:S02]  /*2e80*/  LOP3.LUT P2, RZ, R88.reuse, 0x40, RZ, 0xc0, !PT ;  /* 0x0000004058ff7812 */ /* 0x040fe4000784c0ff */
[----:B------:R-:W3:Y:S01]  /*2e90*/  @P6 LDG.E.S8 R67, [R84.64] ;  /* 0x0000000454436981 */ /* 0x000ee2000c1e1300 */
[C---:B------:R-:W-:Y:S06]  /*2ea0*/  LOP3.LUT P6, RZ, R88.reuse, 0x2, RZ, 0xc0, !PT ;  /* 0x0000000258ff7812 */ /* 0x040fec00078cc0ff */
[----:B------:R-:W5:Y:S04]  /*2eb0*/  @P1 LDG.E.S8 R78, [R82.64+0x20] ;  /* 0x00002004524e1981 */ /* 0x000f68000c1e1300 */
[----:B------:R-:W5:Y:S04]  /*2ec0*/  @P1 LDG.E.S8 R77, [R84.64] ;  /* 0x00000004544d1981 */ /* 0x000f68000c1e1300 */
[----:B------:R-:W5:Y:S04]  /*2ed0*/  @P6 LDG.E.S8 R70, [R82.64+0x40] ;  /* 0x0000400452466981 */ /* 0x000f68000c1e1300 */
[----:B------:R-:W5:Y:S01]  /*2ee0*/  @P6 LDG.E.S8 R69, [R84.64] ;  /* 0x0000000454456981 */ /* 0x000f62000c1e1300 */
[C---:B------:R-:W-:Y:S01]  /*2ef0*/  LOP3.LUT P6, RZ, R88.reuse, 0x8, RZ, 0xc0, !PT ;  /* 0x0000000858ff7812 */ /* 0x040fe200078cc0ff */
[----:B--2---:R-:W-:Y:S01]  /*2f00*/  @P3 IMAD R33, R71, R72, R33 ;  /* 0x0000004847213224 */ /* 0x004fe200078e0221 */
[C---:B------:R-:W-:Y:S01]  /*2f10*/  LOP3.LUT P3, RZ, R88.reuse, 0x80, RZ, 0xc0, !PT ;  /* 0x0000008058ff7812 */ /* 0x040fe2000786c0ff */
[----:B------:R-:W2:Y:S01]  /*2f20*/  @P0 LDG.E.S8 R72, [R80.64] ;  /* 0x0000000450480981 */ /* 0x000ea2000c1e1300 */
[----:B----4-:R-:W-:Y:S01]  /*2f30*/  @P4 IMAD R49, R73, R74, R49 ;  /* 0x0000004a49314224 */ /* 0x010fe200078e0231 */
[C---:B------:R-:W-:Y:S01]  /*2f40*/  LOP3.LUT P4, RZ, R88.reuse, 0x20, RZ, 0xc0, !PT ;  /* 0x0000002058ff7812 */ /* 0x040fe2000788c0ff */
[----:B------:R-:W-:Y:S01]  /*2f50*/  @P5 IMAD R2, R75, R76, R2 ;  /* 0x0000004c4b025224 */ /* 0x000fe200078e0202 */
[----:B------:R-:W2:Y:S01]  /*2f60*/  @P0 LDG.E.S8 R71, [R84.64+0x20] ;  /* 0x0000200454470981 */ /* 0x000ea2000c1e1300 */
[C---:B------:R-:W-:Y:S05]  /*2f70*/  LOP3.LUT P5, RZ, R88.reuse, 0x10, RZ, 0xc0, !PT ;  /* 0x0000001058ff7812 */ /* 0x040fea00078ac0ff */
[----:B------:R-:W4:Y:S04]  /*2f80*/  @P6 LDG.E.S8 R74, [R82.64] ;  /* 0x00000004524a6981 */ /* 0x000f28000c1e1300 */
[----:B------:R-:W4:Y:S01]  /*2f90*/  @P6 LDG.E.S8 R73, [R84.64+0x20] ;  /* 0x0000200454496981 */ /* 0x000f22000c1e1300 */
[----:B------:R-:W-:Y:S02]  /*2fa0*/  @P3 LOP3.LUT R89, R89, 0x8, RZ, 0xfc, !PT ;  /* 0x0000000859593812 */ /* 0x000fe400078efcff */
[----:B------:R-:W-:Y:S02]  /*2fb0*/  LOP3.LUT P3, RZ, R88, 0x2, RZ, 0xc0, !PT ;  /* 0x0000000258ff7812 */ /* 0x000fe4000786c0ff */
[C---:B------:R-:W-:Y:S01]  /*2fc0*/  LOP3.LUT P6, RZ, R89.reuse, 0x10, RZ, 0xc0, !PT ;  /* 0x0000001059ff7812 */ /* 0x040fe200078cc0ff */
[----:B------:R-:W4:Y:S01]  /*2fd0*/  @P5 LDG.E.S8 R76, [R82.64+0x20] ;  /* 0x00002004524c5981 */ /* 0x000f22000c1e1300 */
[----:B------:R-:W-:Y:S03]  /*2fe0*/  LOP3.LUT R89, R89, 0xfffffffb, RZ, 0xc0, !PT ;  /* 0xfffffffb59597812 */ /* 0x000fe600078ec0ff */
[----:B------:R-:W4:Y:S08]  /*2ff0*/  @P5 LDG.E.S8 R75, [R84.64+0x20] ;  /* 0x00002004544b5981 */ /* 0x000f30000c1e1300 */
[----:B------:R-:W-:Y:S04]  /*3000*/  @P6 LOP3.LUT R86, R86, 0x1, RZ, 0xfc, !PT ;  /* 0x0000000156566812 */ /* 0x000fe800078efcff */
[----:B------:R-:W-:Y:S01]  /*3010*/  LOP3.LUT R86, R86, 0x7fffffff, RZ, 0xc0, !PT ;  /* 0x7fffffff56567812 */ /* 0x000fe200078ec0ff */
[----:B---3--:R-:W-:Y:S01]  /*3020*/  @P6 IMAD R18, R67, R68, R18 ;  /* 0x0000004443126224 */ /* 0x008fe200078e0212 */
[C---:B------:R-:W-:Y:S01]  /*3030*/  LOP3.LUT P6, RZ, R88.reuse, 0x200, RZ, 0xc0, !PT ;  /* 0x0000020058ff7812 */ /* 0x040fe200078cc0ff */
[----:B------:R-:W3:Y:S04]  /*3040*/  @P4 LDG.E.S8 R68, [R82.64+0x40] ;  /* 0x0000400452444981 */ /* 0x000ee8000c1e1300 */
[----:B------:R-:W3:Y:S01]  /*3050*/  @P4 LDG.E.S8 R67, [R84.64+0x20] ;  /* 0x0000200454434981 */ /* 0x000ee2000c1e1300 */
[----:B-----5:R-:W-:Y:S01]  /*3060*/  @P1 IMAD R34, R77, R78, R34 ;  /* 0x0000004e4d221224 */ /* 0x020fe200078e0222 */
[C---:B------:R-:W-:Y:S02]  /*3070*/  LOP3.LUT P1, RZ, R88.reuse, 0x400, RZ, 0xc0, !PT ;  /* 0x0000040058ff7812 */ /* 0x040fe4000782c0ff */
[----:B------:R-:W5:Y:S04]  /*3080*/  @P2 LDG.E.S8 R78, [R80.64] ;  /* 0x00000004504e2981 */ /* 0x000f68000c1e1300 */
[----:B------:R-:W-:Y:S02]  /*3090*/  @P6 LOP3.LUT R89, R89, 0x4, RZ, 0xfc, !PT ;  /* 0x0000000459596812 */ /* 0x000fe400078efcff */
[C---:B------:R-:W-:Y:S01]  /*30a0*/  LOP3.LUT P6, RZ, R88.reuse, 0x100, RZ, 0xc0, !PT ;  /* 0x0000010058ff7812 */ /* 0x040fe200078cc0ff */
[----:B------:R-:W5:Y:S01]  /*30b0*/  @P2 LDG.E.S8 R77, [R84.64+0x40] ;  /* 0x00004004544d2981 */ /* 0x000f62000c1e1300 */
[----:B------:R-:W-:Y:S01]  /*30c0*/  @P3 IMAD R50, R69, R70, R50 ;  /* 0x0000004645323224 */ /* 0x000fe200078e0232 */
[C---:B------:R-:W-:Y:S02]  /*30d0*/  LOP3.LUT P3, RZ, R89.reuse, 0x8, RZ, 0xc0, !PT ;  /* 0x0000000859ff7812 */ /* 0x040fe4000786c0ff */
[----:B------:R-:W-:Y:S11]  /*30e0*/  LOP3.LUT R89, R89, 0xfffffffd, RZ, 0xc0, !PT ;  /* 0xfffffffd59597812 */ /* 0x000ff600078ec0ff */
[----:B------:R-:W5:Y:S01]  /*30f0*/  @P3 LDG.E.S8 R70, [R82.64] ;  /* 0x0000000452463981 */ /* 0x000f62000c1e1300 */
[----:B------:R-:W-:Y:S03]  /*3100*/  @P3 LOP3.LUT R89, R89, 0x2, RZ, 0xfc, !PT ;  /* 0x0000000259593812 */ /* 0x000fe600078efcff */
[----:B------:R-:W5:Y:S01]  /*3110*/  @P3 LDG.E.S8 R69, [R84.64+0x40] ;  /* 0x0000400454453981 */ /* 0x000f62000c1e1300 */
[C---:B------:R-:W-:Y:S01]  /*3120*/  LOP3.LUT P3, RZ, R88.reuse, 0x8, RZ, 0xc0, !PT ;  /* 0x0000000858ff7812 */ /* 0x040fe2000786c0ff */
[----:B--2---:R-:W-:Y:S01]  /*3130*/  @P0 IMAD R3, R71, R72, R3 ;  /* 0x0000004847030224 */ /* 0x004fe200078e0203 */
[C---:B------:R-:W-:Y:S01]  /*3140*/  LOP3.LUT P0, RZ, R88.reuse, 0x1000, RZ, 0xc0, !PT ;  /* 0x0000100058ff7812 */ /* 0x040fe2000780c0ff */
[----:B------:R-:W2:Y:S04]  /*3150*/  @P6 LDG.E.S8 R72, [R82.64+0x20] ;  /* 0x0000200452486981 */ /* 0x000ea8000c1e1300 */
[----:B------:R-:W2:Y:S01]  /*3160*/  @P6 LDG.E.S8 R71, [R84.64+0x40] ;  /* 0x0000400454476981 */ /* 0x000ea2000c1e1300 */
[----:B------:R-:W-:Y:S05]  /*3170*/  LOP3.LUT P6, RZ, R89, 0x4, RZ, 0xc0, !PT ;  /* 0x0000000459ff7812 */ /* 0x000fea00078cc0ff */
[----:B----4-:R-:W-:Y:S01]  /*3180*/  @P3 IMAD R19, R73, R74, R19 ;  /* 0x0000004a49133224 */ /* 0x010fe200078e0213 */
[C---:B------:R-:W-:Y:S02]  /*3190*/  LOP3.LUT P3, RZ, R88.reuse, 0x800, RZ, 0xc0, !PT ;  /* 0x0000080058ff7812 */ /* 0x040fe4000786c0ff */
[----:B------:R-:W-:Y:S01]  /*31a0*/  LOP3.LUT R89, R89, 0xfffffffe, RZ, 0xc0, !PT ;  /* 0xfffffffe59597812 */ /* 0x000fe200078ec0ff */
[----:B------:R-:W-:Y:S01]  /*31b0*/  @P5 IMAD R35, R75, R76, R35 ;  /* 0x0000004c4b235224 */ /* 0x000fe200078e0223 */
[C---:B------:R-:W-:Y:S03]  /*31c0*/  LOP3.LUT P5, RZ, R88.reuse, 0x2000, RZ, 0xc0, !PT ;  /* 0x0000200058ff7812 */ /* 0x040fe600078ac0ff */
[----:B------:R-:W4:Y:S01]  /*31d0*/  @P6 LDG.E.S8 R74, [R82.64+0x40] ;  /* 0x00004004524a6981 */ /* 0x000f22000c1e1300 */
[----:B------:R-:W-:Y:S03]  /*31e0*/  @P6 LOP3.LUT R89, R89, 0x1, RZ, 0xfc, !PT ;  /* 0x0000000159596812 */ /* 0x000fe600078efcff */
[----:B------:R-:W4:Y:S01]  /*31f0*/  @P6 LDG.E.S8 R73, [R84.64+0x40] ;  /* 0x0000400454496981 */ /* 0x000f22000c1e1300 */
[C---:B------:R-:W-:Y:S03]  /*3200*/  LOP3.LUT P6, RZ, R88.reuse, 0x100, RZ, 0xc0, !PT ;  /* 0x0000010058ff7812 */ /* 0x040fe600078cc0ff */
[----:B------:R-:W4:Y:S04]  /*3210*/  @P1 LDG.E.S8 R76, [R80.64] ;  /* 0x00000004504c1981 */ /* 0x000f28000c1e1300 */
[----:B------:R-:W4:Y:S01]  /*3220*/  @P1 LDG.E.S8 R75, [R84.64+0x60] ;  /* 0x00006004544b1981 */ /* 0x000f22000c1e1300 */
[----:B---3--:R-:W-:Y:S01]  /*3230*/  @P4 IMAD R51, R67, R68, R51 ;  /* 0x0000004443334224 */ /* 0x008fe200078e0233 */
[C---:B------:R-:W-:Y:S02]  /*3240*/  LOP3.LUT P4, RZ, R88.reuse, 0x8000, RZ, 0xc0, !PT ;  /* 0x0000800058ff7812 */ /* 0x040fe4000788c0ff */
[----:B------:R-:W3:Y:S04]  /*3250*/  @P3 LDG.E.S8 R68, [R82.64] ;  /* 0x0000000452443981 */ /* 0x000ee8000c1e1300 */
[----:B------:R-:W3:Y:S01]  /*3260*/  @P3 LDG.E.S8 R67, [R84.64+0x60] ;  /* 0x0000600454433981 */ /* 0x000ee2000c1e1300 */
[----:B------:R-:W-:Y:S01]  /*3270*/  LOP3.LUT P3, RZ, R89, 0x2, RZ, 0xc0, !PT ;  /* 0x0000000259ff7812 */ /* 0x000fe2000786c0ff */
[----:B-----5:R-:W-:Y:S01]  /*3280*/  @P2 IMAD R4, R77, R78, R4 ;  /* 0x0000004e4d042224 */ /* 0x020fe200078e0204 */
[----:B------:R-:W-:Y:S01]  /*3290*/  LOP3.LUT P2, RZ, R88, 0x10000, RZ, 0xc0, !PT ;  /* 0x0001000058ff7812 */ /* 0x000fe2000784c0ff */
[----:B------:R-:W5:Y:S03]  /*32a0*/  @P0 LDG.E.S8 R78, [R82.64+0x20] ;  /* 0x00002004524e0981 */ /* 0x000f66000c1e1300 */
[----:B------:R-:W-:Y:S02]  /*32b0*/  @P4 LOP3.LUT R86, R86, 0x80000000, RZ, 0xfc, !PT ;  /* 0x8000000056564812 */ /* 0x000fe400078efcff */
[----:B------:R-:W-:Y:S01]  /*32c0*/  LOP3.LUT P4, RZ, R88, 0x4000, RZ, 0xc0, !PT ;  /* 0x0000400058ff7812 */ /* 0x000fe2000788c0ff */
[----:B------:R-:W5:Y:S01]  /*32d0*/  @P0 LDG.E.S8 R77, [R84.64+0x60] ;  /* 0x00006004544d0981 */ /* 0x000f62000c1e1300 */
[----:B------:R-:W-:Y:S04]  /*32e0*/  LOP3.LUT R86, R86, 0xbfffffff, RZ, 0xc0, !PT ;  /* 0xbfffffff56567812 */ /* 0x000fe800078ec0ff */
[----:B------:R-:W-:Y:S02]  /*32f0*/  @P0 LOP3.LUT R86, R86, 0x40000000, RZ, 0xfc, !PT ;  /* 0x4000000056560812 */ /* 0x000fe400078efcff */
[C---:B------:R-:W-:Y:S01]  /*3300*/  LOP3.LUT P0, RZ, R88.reuse, 0x800, RZ, 0xc0, !PT ;  /* 0x0000080058ff7812 */ /* 0x040fe2000780c0ff */
[----:B------:R-:W-:Y:S01]  /*3310*/  @P3 IMAD R20, R69, R70, R20 ;  /* 0x0000004645143224 */ /* 0x000fe200078e0214 */
[----:B------:R-:W-:Y:S01]  /*3320*/  LOP3.LUT P3, RZ, R88, 0x40000, RZ, 0xc0, !PT ;  /* 0x0004000058ff7812 */ /* 0x000fe2000786c0ff */
[----:B------:R-:W5:Y:S04]  /*3330*/  @P5 LDG.E.S8 R70, [R82.64+0x40] ;  /* 0x0000400452465981 */ /* 0x000f68000c1e1300 */
[----:B------:R-:W5:Y:S01]  /*3340*/  @P5 LDG.E.S8 R69, [R84.64+0x60] ;  /* 0x0000600454455981 */ /* 0x000f62000c1e1300 */
[----:B--2---:R-:W-:Y:S01]  /*3350*/  @P6 IMAD R36, R71, R72, R36 ;  /* 0x0000004847246224 */ /* 0x004fe200078e0224 */
[----:B------:R-:W-:Y:S02]  /*3360*/  LOP3.LUT P6, RZ, R89, 0x1, RZ, 0xc0, !PT ;  /* 0x0000000159ff7812 */ /* 0x000fe400078cc0ff */
[----:B------:R-:W2:Y:S04]  /*3370*/  @P4 LDG.E.S8 R72, [R80.64] ;  /* 0x0000000450484981 */ /* 0x000ea8000c1e1300 */
[----:B------:R-:W2:Y:S01]  /*3380*/  @P4 LDG.E.S8 R71, [R84.64+0x80] ;  /* 0x0000800454474981 */ /* 0x000ea2000c1e1300 */
[C---:B------:R-:W-:Y:S02]  /*3390*/  LOP3.LUT P4, RZ, R86.reuse, 0x80000000, RZ, 0xc0, !PT ;  /* 0x8000000056ff7812 */ /* 0x040fe4000788c0ff */
[----:B------:R-:W-:Y:S04]  /*33a0*/  LOP3.LUT R86, R86, 0xdfffffff, RZ, 0xc0, !PT ;  /* 0xdfffffff56567812 */ /* 0x000fe800078ec0ff */
[----:B----4-:R-:W-:Y:S01]  /*33b0*/  @P6 IMAD R52, R73, R74, R52 ;  /* 0x0000004a49346224 */ /* 0x010fe200078e0234 */
[----:B------:R-:W-:Y:S06]  /*33c0*/  LOP3.LUT P6, RZ, R88, 0x20000, RZ, 0xc0, !PT ;  /* 0x0002000058ff7812 */ /* 0x000fec00078cc0ff */
[----:B------:R-:W4:Y:S01]  /*33d0*/  @P4 LDG.E.S8 R74, [R82.64] ;  /* 0x00000004524a4981 */ /* 0x000f22000c1e1300 */
[----:B------:R-:W-:Y:S03]  /*33e0*/  @P4 LOP3.LUT R86, R86, 0x20000000, RZ, 0xfc, !PT ;  /* 0x2000000056564812 */ /* 0x000fe600078efcff */
[----:B------:R-:W4:Y:S01]  /*33f0*/  @P4 LDG.E.S8 R73, [R84.64+0x80] ;  /* 0x0000800454494981 */ /* 0x000f22000c1e1300 */
[C---:B------:R-:W-:Y:S01]  /*3400*/  LOP3.LUT P4, RZ, R88.reuse, 0x4000, RZ, 0xc0, !PT ;  /* 0x0000400058ff7812 */ /* 0x040fe2000788c0ff */
[----:B------:R-:W-:Y:S01]  /*3410*/  @P1 IMAD R5, R75, R76, R5 ;  /* 0x0000004c4b051224 */ /* 0x000fe200078e0205 */
[----:B------:R-:W-:Y:S01]  /*3420*/  LOP3.LUT P1, RZ, R88, 0x80000, RZ, 0xc0, !PT ;  /* 0x0008000058ff7812 */ /* 0x000fe2000782c0ff */
[----:B------:R-:W4:Y:S04]  /*3430*/  @P2 LDG.E.S8 R76, [R82.64+0x20] ;  /* 0x00002004524c2981 */ /* 0x000f28000c1e1300 */
[----:B------:R-:W4:Y:S01]  /*3440*/  @P2 LDG.E.S8 R75, [R84.64+0x80] ;  /* 0x00008004544b2981 */ /* 0x000f22000c1e1300 */
[----:B---3--:R-:W-:Y:S01]  /*3450*/  @P0 IMAD R21, R67, R68, R21 ;  /* 0x0000004443150224 */ /* 0x008fe200078e0215 */
[C---:B------:R-:W-:Y:S02]  /*3460*/  LOP3.LUT P0, RZ, R86.reuse, 0x40000000, RZ, 0xc0, !PT ;  /* 0x4000000056ff7812 */ /* 0x040fe4000780c0ff */
[----:B------:R-:W3:Y:S01]  /*3470*/  @P6 LDG.E.S8 R68, [R82.64+0x40] ;  /* 0x0000400452446981 */ /* 0x000ee2000c1e1300 */
[----:B------:R-:W-:Y:S03]  /*3480*/  LOP3.LUT R86, R86, 0xefffffff, RZ, 0xc0, !PT ;  /* 0xefffffff56567812 */ /* 0x000fe600078ec0ff */
[----:B------:R-:W3:Y:S01]  /*3490*/  @P6 LDG.E.S8 R67, [R84.64+0x80] ;  /* 0x0000800454436981 */ /* 0x000ee2000c1e1300 */
[C---:B------:R-:W-:Y:S06]  /*34a0*/  LOP3.LUT P6, RZ, R88.reuse, 0x800000, RZ, 0xc0, !PT ;  /* 0x0080000058ff7812 */ /* 0x040fec00078cc0ff */
[----:B-----5:R-:W-:Y:S01]  /*34b0*/  @P0 IMAD R37, R77, R78, R37 ;  /* 0x0000004e4d250224 */ /* 0x020fe200078e0225 */
[----:B------:R-:W-:Y:S01]  /*34c0*/  LOP3.LUT P0, RZ, R88, 0x200000, RZ, 0xc0, !PT ;  /* 0x0020000058ff7812 */ /* 0x000fe2000780c0ff */
[----:B------:R-:W5:Y:S04]  /*34d0*/  @P3 LDG.E.S8 R78, [R80.64] ;  /* 0x00000004504e3981 */ /* 0x000f68000c1e1300 */
[----:B------:R-:W5:Y:S08]  /*34e0*/  @P3 LDG.E.S8 R77, [R84.64+0xa0] ;  /* 0x0000a004544d3981 */ /* 0x000f70000c1e1300 */
[----:B------:R-:W-:Y:S02]  /*34f0*/  @P0 LOP3.LUT R86, R86, 0x10000000, RZ, 0xfc, !PT ;  /* 0x1000000056560812 */ /* 0x000fe400078efcff */
[C---:B------:R-:W-:Y:S01]  /*3500*/  LOP3.LUT P0, RZ, R88.reuse, 0x100000, RZ, 0xc0, !PT ;  /* 0x0010000058ff7812 */ /* 0x040fe2000780c0ff */
[----:B------:R-:W-:Y:S01]  /*3510*/  @P5 IMAD R53, R69, R70, R53 ;  /* 0x0000004645355224 */ /* 0x000fe200078e0235 */
[----:B------:R-:W-:Y:S01]  /*3520*/  LOP3.LUT P5, RZ, R88, 0x1000000, RZ, 0xc0, !PT ;  /* 0x0100000058ff7812 */ /* 0x000fe200078ac0ff */
[----:B------:R-:W5:Y:S01]  /*3530*/  @P1 LDG.E.S8 R70, [R82.64] ;  /* 0x0000000452461981 */ /* 0x000f62000c1e1300 */
[----:B------:R-:W-:Y:S03]  /*3540*/  LOP3.LUT R86, R86, 0xf7ffffff, RZ, 0xc0, !PT ;  /* 0xf7ffffff56567812 */ /* 0x000fe600078ec0ff */
[----:B------:R-:W5:Y:S01]  /*3550*/  @P1 LDG.E.S8 R69, [R84.64+0xa0] ;  /* 0x0000a00454451981 */ /* 0x000f62000c1e1300 */
[----:B------:R-:W-:Y:S02]  /*3560*/  @P3 LOP3.LUT R86, R86, 0x8000000, RZ, 0xfc, !PT ;  /* 0x0800000056563812 */ /* 0x000fe400078efcff */
[----:B------:R-:W-:Y:S01]  /*3570*/  LOP3.LUT P3, RZ, R88, 0x20000, RZ, 0xc0, !PT ;  /* 0x0002000058ff7812 */ /* 0x000fe2000786c0ff */
[----:B--2---:R-:W-:Y:S01]  /*3580*/  @P4 IMAD R6, R71, R72, R6 ;  /* 0x0000004847064224 */ /* 0x004fe200078e0206 */
[C---:B------:R-:W-:Y:S01]  /*3590*/  LOP3.LUT P4, RZ, R86.reuse, 0x20000000, RZ, 0xc0, !PT ;  /* 0x2000000056ff7812 */ /* 0x040fe2000788c0ff */
[----:B------:R-:W2:Y:S01]  /*35a0*/  @P0 LDG.E.S8 R72, [R82.64+0x20] ;  /* 0x0000200452480981 */ /* 0x000ea2000c1e1300 */
[----:B------:R-:W-:Y:S03]  /*35b0*/  LOP3.LUT R86, R86, 0xfdffffff, RZ, 0xc0, !PT ;  /* 0xfdffffff56567812 */ /* 0x000fe600078ec0ff */
[----:B------:R-:W2:Y:S08]  /*35c0*/  @P0 LDG.E.S8 R71, [R84.64+0xa0] ;  /* 0x0000a00454470981 */ /* 0x000eb0000c1e1300 */
[----:B----4-:R-:W-:Y:S01]  /*35d0*/  @P4 IMAD R22, R73, R74, R22 ;  /* 0x0000004a49164224 */ /* 0x010fe200078e0216 */
[C---:B------:R-:W-:Y:S01]  /*35e0*/  LOP3.LUT P4, RZ, R88.reuse, 0x2000000, RZ, 0xc0, !PT ;  /* 0x0200000058ff7812 */ /* 0x040fe2000788c0ff */
[----:B------:R-:W-:Y:S01]  /*35f0*/  @P2 IMAD R38, R75, R76, R38 ;  /* 0x0000004c4b262224 */ /* 0x000fe200078e0226 */
[----:B------:R-:W-:-:S13]  /*3600*/  LOP3.LUT P2, RZ, R88, 0x4000000, RZ, 0xc0, !PT ;  /* 0x0400000058ff7812 */ /* 0x000fda000784c0ff */
[----:B------:R-:W-:Y:S02]  /*3610*/  @P2 LOP3.LUT R86, R86, 0x2000000, RZ, 0xfc, !PT ;  /* 0x0200000056562812 */ /* 0x000fe400078efcff */
[----:B------:R-:W-:Y:S02]  /*3620*/  LOP3.LUT P2, RZ, R88, 0x400000, RZ, 0xc0, !PT ;  /* 0x0040000058ff7812 */ /* 0x000fe4000784c0ff */
[C---:B------:R-:W-:Y:S02]  /*3630*/  LOP3.LUT P0, RZ, R86.reuse, 0x10000000, RZ, 0xc0, !PT ;  /* 0x1000000056ff7812 */ /* 0x040fe4000780c0ff */
[----:B------:R-:W-:Y:S09]  /*3640*/  LOP3.LUT R86, R86, 0xfbffffff, RZ, 0xc0, !PT ;  /* 0xfbffffff56567812 */ /* 0x000ff200078ec0ff */
[----:B------:R-:W4:Y:S02]  /*3650*/  @P2 LDG.E.S8 R76, [R80.64] ;  /* 0x00000004504c2981 */ /* 0x000f24000c1e1300 */
[----:B------:R-:W-:Y:S02]  /*3660*/  @P0 LOP3.LUT R86, R86, 0x4000000, RZ, 0xfc, !PT ;  /* 0x0400000056560812 */ /* 0x000fe400078efcff */
[----:B------:R-:W4:Y:S04]  /*3670*/  @P0 LDG.E.S8 R74, [R82.64+0x40] ;  /* 0x00004004524a0981 */ /* 0x000f28000c1e1300 */
[----:B------:R-:W4:Y:S01]  /*3680*/  @P0 LDG.E.S8 R73, [R84.64+0xa0] ;  /* 0x0000a00454490981 */ /* 0x000f22000c1e1300 */
[----:B------:R-:W-:Y:S03]  /*3690*/  LOP3.LUT P0, RZ, R88, 0x100000, RZ, 0xc0, !PT ;  /* 0x0010000058ff7812 */ /* 0x000fe6000780c0ff */
[----:B------:R-:W4:Y:S01]  /*36a0*/  @P2 LDG.E.S8 R75, [R84.64+0xc0] ;  /* 0x0000c004544b2981 */ /* 0x000f22000c1e1300 */
[----:B---3--:R-:W-:Y:S01]  /*36b0*/  @P3 IMAD R54, R67, R68, R54 ;  /* 0x0000004443363224 */ /* 0x008fe200078e0236 */
[C---:B------:R-:W-:Y:S02]  /*36c0*/  LOP3.LUT P3, RZ, R86.reuse, 0x8000000, RZ, 0xc0, !PT ;  /* 0x0800000056ff7812 */ /* 0x040fe4000786c0ff */
[----:B------:R-:W3:Y:S01]  /*36d0*/  @P6 LDG.E.S8 R68, [R82.64] ;  /* 0x0000000452446981 */ /* 0x000ee2000c1e1300 */
[----:B------:R-:W-:Y:S03]  /*36e0*/  LOP3.LUT R86, R86, 0xff7fffff, RZ, 0xc0, !PT ;  /* 0xff7fffff56567812 */ /* 0x000fe600078ec0ff */
[----:B------:R-:W3:Y:S01]  /*36f0*/  @P6 LDG.E.S8 R67, [R84.64+0xc0] ;  /* 0x0000c00454436981 */ /* 0x000ee2000c1e1300 */
[----:B------:R-:W-:Y:S02]  /*3700*/  @P6 LOP3.LUT R86, R86, 0x800000, RZ, 0xfc, !PT ;  /* 0x0080000056566812 */ /* 0x000fe400078efcff */
[----:B------:R-:W-:Y:S02]  /*3710*/  LOP3.LUT P6, RZ, R88, 0x10000000, RZ, 0xc0, !PT ;  /* 0x1000000058ff7812 */ /* 0x000fe400078cc0ff */
[----:B------:R-:W-:Y:S02]  /*3720*/  LOP3.LUT R86, R86, 0xfeffffff, RZ, 0xc0, !PT ;  /* 0xfeffffff56567812 */ /* 0x000fe400078ec0ff */
[----:B-----5:R-:W-:Y:S01]  /*3730*/  @P3 IMAD R7, R77, R78, R7 ;  /* 0x0000004e4d073224 */ /* 0x020fe200078e0207 */
[----:B------:R-:W-:Y:S01]  /*3740*/  LOP3.LUT P3, RZ, R88, 0x20000000, RZ, 0xc0, !PT ;  /* 0x2000000058ff7812 */ /* 0x000fe2000786c0ff */
[----:B------:R-:W5:Y:S04]  /*3750*/  @P5 LDG.E.S8 R78, [R82.64+0x20] ;  /* 0x00002004524e5981 */ /* 0x000f68000c1e1300 */
[----:B------:R-:W5:Y:S03]  /*3760*/  @P5 LDG.E.S8 R77, [R84.64+0xc0] ;  /* 0x0000c004544d5981 */ /* 0x000f66000c1e1300 */
[----:B------:R-:W-:Y:S02]  /*3770*/  @P6 LOP3.LUT R86, R86, 0x1000000, RZ, 0xfc, !PT ;  /* 0x0100000056566812 */ /* 0x000fe400078efcff */
[C---:B------:R-:W-:Y:S01]  /*3780*/  LOP3.LUT P6, RZ, R88.reuse, 0x8000000, RZ, 0xc0, !PT ;  /* 0x0800000058ff7812 */ /* 0x040fe200078cc0ff */
[----:B------:R-:W-:Y:S01]  /*3790*/  @P1 IMAD R23, R69, R70, R23 ;  /* 0x0000004645171224 */ /* 0x000fe200078e0217 */
[----:B------:R-:W-:Y:S01]  /*37a0*/  LOP3.LUT P1, RZ, R88, 0x40000000, RZ, 0xc0, !PT ;  /* 0x4000000058ff7812 */ /* 0x000fe2000782c0ff */
[----:B------:R-:W5:Y:S04]  /*37b0*/  @P4 LDG.E.S8 R70, [R82.64+0x40] ;  /* 0x0000400452464981 */ /* 0x000f68000c1e1300 */
[----:B------:R-:W5:Y:S01]  /*37c0*/  @P4 LDG.E.S8 R69, [R84.64+0xc0] ;  /* 0x0000c00454454981 */ /* 0x000f62000c1e1300 */
[----:B--2---:R-:W-:Y:S01]  /*37d0*/  @P0 IMAD R39, R71, R72, R39 ;  /* 0x0000004847270224 */ /* 0x004fe200078e0227 */
[----:B------:R-:W-:-:S13]  /*37e0*/  LOP3.LUT P0, RZ, R86, 0x4000000, RZ, 0xc0, !PT ;  /* 0x0400000056ff7812 */ /* 0x000fda000780c0ff */
[----:B----4-:R-:W-:Y:S01]  /*37f0*/  @P0 IMAD R55, R73, R74, R55 ;  /* 0x0000004a49370224 */ /* 0x010fe200078e0237 */
[----:B------:R-:W-:Y:S01]  /*3800*/  LOP3.LUT P0, RZ, R88, 0x80000000, RZ, 0xc0, !PT ;  /* 0x8000000058ff7812 */ /* 0x000fe2000780c0ff */
[----:B------:R-:W2:Y:S01]  /*3810*/  @P6 LDG.E.S8 R74, [R82.64] ;  /* 0x00000004524a6981 */ /* 0x000ea2000c1e1300 */
[----:B------:R-:W-:Y:S01]  /*3820*/  @P2 IMAD R8, R75, R76, R8 ;  /* 0x0000004c4b082224 */ /* 0x000fe200078e0208 */
[C---:B------:R-:W-:Y:S02]  /*3830*/  LOP3.LUT P2, RZ, R86.reuse, 0x2000000, RZ, 0xc0, !PT ;  /* 0x0200000056ff7812 */ /* 0x040fe4000784c0ff */
[----:B------:R-:W2:Y:S01]  /*3840*/  @P6 LDG.E.S8 R73, [R84.64+0xe0] ;  /* 0x0000e00454496981 */ /* 0x000ea2000c1e1300 */
[C---:B------:R-:W-:Y:S10]  /*3850*/  LOP3.LUT P6, RZ, R86.reuse, 0x1000000, RZ, 0xc0, !PT ;  /* 0x0100000056ff7812 */ /* 0x040ff400078cc0ff */
[----:B------:R-:W4:Y:S04]  /*3860*/  @P2 LDG.E.S8 R72, [R80.64] ;  /* 0x0000000450482981 */ /* 0x000f28000c1e1300 */
[----:B------:R-:W4:Y:S04]  /*3870*/  @P2 LDG.E.S8 R71, [R84.64+0xe0] ;  /* 0x0000e00454472981 */ /* 0x000f28000c1e1300 */
[----:B------:R-:W2:Y:S04]  /*3880*/  @P6 LDG.E.S8 R76, [R82.64+0x20] ;  /* 0x00002004524c6981 */ /* 0x000ea8000c1e1300 */
[----:B------:R-:W2:Y:S01]  /*3890*/  @P6 LDG.E.S8 R75, [R84.64+0xe0] ;  /* 0x0000e004544b6981 */ /* 0x000ea2000c1e1300 */
[C---:B------:R-:W-:Y:S02]  /*38a0*/  LOP3.LUT P6, RZ, R86.reuse, 0x800000, RZ, 0xc0, !PT ;  /* 0x0080000056ff7812 */ /* 0x040fe400078cc0ff */
[----:B------:R-:W-:Y:S11]  /*38b0*/  LOP3.LUT R86, R86, 0xffefffff, RZ, 0xc0, !PT ;  /* 0xffefffff56567812 */ /* 0x000ff600078ec0ff */
[----:B---3--:R-:W-:Y:S01]  /*38c0*/  @P6 IMAD R24, R67, R68, R24 ;  /* 0x0000004443186224 */ /* 0x008fe200078e0218 */
[----:B------:R-:W-:Y:S01]  /*38d0*/  LOP3.LUT P6, RZ, R87, 0x2, RZ, 0xc0, !PT ;  /* 0x0000000257ff7812 */ /* 0x000fe200078cc0ff */
[----:B------:R-:W3:Y:S04]  /*38e0*/  @P3 LDG.E.S8 R68, [R82.64+0x40] ;  /* 0x0000400452443981 */ /* 0x000ee8000c1e1300 */
[----:B------:R-:W3:Y:S08]  /*38f0*/  @P3 LDG.E.S8 R67, [R84.64+0xe0] ;  /* 0x0000e00454433981 */ /* 0x000ef0000c1e1300 */
[----:B------:R-:W-:Y:S01]  /*3900*/  @P6 LOP3.LUT R86, R86, 0x100000, RZ, 0xfc, !PT ;  /* 0x0010000056566812 */ /* 0x000fe200078efcff */
[----:B-----5:R-:W-:Y:S01]  /*3910*/  @P5 IMAD R40, R77, R78, R40 ;  /* 0x0000004e4d285224 */ /* 0x020fe200078e0228 */
[C---:B------:R-:W-:Y:S01]  /*3920*/  LOP3.LUT P6, RZ, R87.reuse, 0x1, RZ, 0xc0, !PT ;  /* 0x0000000157ff7812 */ /* 0x040fe200078cc0ff */
[----:B------:R-:W5:Y:S01]  /*3930*/  @P1 LDG.E.S8 R78, [R80.64] ;  /* 0x00000004504e1981 */ /* 0x000f62000c1e1300 */
[----:B------:R-:W-:Y:S02]  /*3940*/  LOP3.LUT R86, R86, 0xffdfffff, RZ, 0xc0, !PT ;  /* 0xffdfffff56567812 */ /* 0x000fe400078ec0ff */
[----:B------:R-:W-:Y:S01]  /*3950*/  LOP3.LUT P5, RZ, R87, 0x4, RZ, 0xc0, !PT ;  /* 0x0000000457ff7812 */ /* 0x000fe200078ac0ff */
[----:B------:R-:W5:Y:S08]  /*3960*/  @P1 LDG.E.S8 R77, [R84.64+0x100] ;  /* 0x00010004544d1981 */ /* 0x000f70000c1e1300 */
[----:B------:R-:W-:Y:S02]  /*3970*/  @P6 LOP3.LUT R86, R86, 0x200000, RZ, 0xfc, !PT ;  /* 0x0020000056566812 */ /* 0x000fe400078efcff */
[----:B------:R-:W-:Y:S01]  /*3980*/  LOP3.LUT P6, RZ, R88, 0x10000000, RZ, 0xc0, !PT ;  /* 0x1000000058ff7812 */ /* 0x000fe200078cc0ff */
[----:B------:R-:W-:Y:S01]  /*3990*/  @P4 IMAD R56, R69, R70, R56 ;  /* 0x0000004645384224 */ /* 0x000fe200078e0238 */
[----:B------:R-:W-:Y:S01]  /*39a0*/  LOP3.LUT R86, R86, 0xffbfffff, RZ, 0xc0, !PT ;  /* 0xffbfffff56567812 */ /* 0x000fe200078ec0ff */
[----:B------:R-:W5:Y:S01]  /*39b0*/  @P0 LDG.E.S8 R70, [R82.64] ;  /* 0x0000000452460981 */ /* 0x000f62000c1e1300 */
[----:B------:R-:W-:Y:S03]  /*39c0*/  LOP3.LUT P4, RZ, R87, 0x8, RZ, 0xc0, !PT ;  /* 0x0000000857ff7812 */ /* 0x000fe6000788c0ff */
[----:B------:R-:W5:Y:S06]  /*39d0*/  @P0 LDG.E.S8 R69, [R84.64+0x100] ;  /* 0x0001000454450981 */ /* 0x000f6c000c1e1300 */
[----:B------:R-:W-:Y:S02]  /*39e0*/  @P6 LOP3.LUT R86, R86, 0x400000, RZ, 0xfc, !PT ;  /* 0x0040000056566812 */ /* 0x000fe400078efcff */
[----:B------:R-:W-:Y:S01]  /*39f0*/  LOP3.LUT P6, RZ, R88, 0x8000000, RZ, 0xc0, !PT ;  /* 0x0800000058ff7812 */ /* 0x000fe200078cc0ff */
[----:B----4-:R-:W-:Y:S01]  /*3a00*/  @P2 IMAD R9, R71, R72, R9 ;  /* 0x0000004847092224 */ /* 0x010fe200078e0209 */
[----:B------:R-:W-:Y:S11]  /*3a10*/  LOP3.LUT P2, RZ, R87, 0x10, RZ, 0xc0, !PT ;  /* 0x0000001057ff7812 */ /* 0x000ff6000784c0ff */
[----:B--2---:R-:W-:Y:S01]  /*3a20*/  @P6 IMAD R25, R73, R74, R25 ;  /* 0x0000004a49196224 */ /* 0x004fe200078e0219 */
[----:B------:R-:W-:-:S13]  /*3a30*/  LOP3.LUT P6, RZ, R86, 0x400000, RZ, 0xc0, !PT ;  /* 0x0040000056ff7812 */ /* 0x000fda00078cc0ff */
[----:B------:R-:W-:Y:S01]  /*3a40*/  @P6 IMAD R41, R75, R76, R41 ;  /* 0x0000004c4b296224 */ /* 0x000fe200078e0229 */
[C---:B------:R-:W-:Y:S01]  /*3a50*/  LOP3.LUT P6, RZ, R86.reuse, 0x200000, RZ, 0xc0, !PT ;  /* 0x0020000056ff7812 */ /* 0x040fe200078cc0ff */
[----:B------:R-:W2:Y:S04]  /*3a60*/  @P5 LDG.E.S8 R76, [R80.64] ;  /* 0x00000004504c5981 */ /* 0x000ea8000c1e1300 */
[----:B------:R-:W2:Y:S01]  /*3a70*/  @P5 LDG.E.S8 R75, [R84.64+0x120] ;  /* 0x00012004544b5981 */ /* 0x000ea2000c1e1300 */
[C---:B------:R-:W-:Y:S07]  /*3a80*/  LOP3.LUT P5, RZ, R87.reuse, 0x40, RZ, 0xc0, !PT ;  /* 0x0000004057ff7812 */ /* 0x040fee00078ac0ff */
[----:B------:R-:W4:Y:S04]  /*3a90*/  @P6 LDG.E.S8 R72, [R82.64+0x20] ;  /* 0x0000200452486981 */ /* 0x000f28000c1e1300 */
[----:B------:R-:W4:Y:S01]  /*3aa0*/  @P6 LDG.E.S8 R71, [R84.64+0x100] ;  /* 0x0001000454476981 */ /* 0x000f22000c1e1300 */
[C---:B------:R-:W-:Y:S02]  /*3ab0*/  LOP3.LUT P6, RZ, R86.reuse, 0x100000, RZ, 0xc0, !PT ;  /* 0x0010000056ff7812 */ /* 0x040fe400078cc0ff */
[----:B------:R-:W-:Y:S04]  /*3ac0*/  LOP3.LUT R86, R86, 0xfffeffff, RZ, 0xc0, !PT ;  /* 0xfffeffff56567812 */ /* 0x000fe800078ec0ff */
[----:B------:R-:W-:Y:S02]  /*3ad0*/  @P5 LOP3.LUT R86, R86, 0x10000, RZ, 0xfc, !PT ;  /* 0x0001000056565812 */ /* 0x000fe400078efcff */
[C---:B------:R-:W-:Y:S02]  /*3ae0*/  LOP3.LUT P5, RZ, R87.reuse, 0x4, RZ, 0xc0, !PT ;  /* 0x0000000457ff7812 */ /* 0x040fe400078ac0ff */
[----:B------:R-:W-:Y:S03]  /*3af0*/  LOP3.LUT R86, R86, 0xfffdffff, RZ, 0xc0, !PT ;  /* 0xfffdffff56567812 */ /* 0x000fe600078ec0ff */
[----:B------:R-:W2:Y:S04]  /*3b00*/  @P6 LDG.E.S8 R74, [R82.64+0x40] ;  /* 0x00004004524a6981 */ /* 0x000ea8000c1e1300 */
[----:B------:R-:W2:Y:S01]  /*3b10*/  @P6 LDG.E.S8 R73, [R84.64+0x100] ;  /* 0x0001000454496981 */ /* 0x000ea2000c1e1300 */
[C---:B------:R-:W-:Y:S03]  /*3b20*/  LOP3.LUT P6, RZ, R87.reuse, 0x80, RZ, 0xc0, !PT ;  /* 0x0000008057ff7812 */ /* 0x040fe600078cc0ff */
[----:B------:R-:W-:Y:S02]  /*3b30*/  @P5 LOP3.LUT R86, R86, 0x20000, RZ, 0xfc, !PT ;  /* 0x0002000056565812 */ /* 0x000fe400078efcff */
[C---:B------:R-:W-:Y:S02]  /*3b40*/  LOP3.LUT P5, RZ, R87.reuse, 0x2, RZ, 0xc0, !PT ;  /* 0x0000000257ff7812 */ /* 0x040fe400078ac0ff */
[----:B------:R-:W-:Y:S11]  /*3b50*/  LOP3.LUT R86, R86, 0xfffbffff, RZ, 0xc0, !PT ;  /* 0xfffbffff56567812 */ /* 0x000ff600078ec0ff */
[----:B------:R-:W-:Y:S02]  /*3b60*/  @P5 LOP3.LUT R86, R86, 0x40000, RZ, 0xfc, !PT ;  /* 0x0004000056565812 */ /* 0x000fe400078efcff */
[C---:B------:R-:W-:Y:S02]  /*3b70*/  LOP3.LUT P5, RZ, R87.reuse, 0x1, RZ, 0xc0, !PT ;  /* 0x0000000157ff7812 */ /* 0x040fe400078ac0ff */
[----:B------:R-:W-:Y:S11]  /*3b80*/  LOP3.LUT R86, R86, 0xfff7ffff, RZ, 0xc0, !PT ;  /* 0xfff7ffff56567812 */ /* 0x000ff600078ec0ff */
[----:B------:R-:W-:Y:S02]  /*3b90*/  @P5 LOP3.LUT R86, R86, 0x80000, RZ, 0xfc, !PT ;  /* 0x0008000056565812 */ /* 0x000fe400078efcff */
[----:B------:R-:W-:Y:S01]  /*3ba0*/  LOP3.LUT P5, RZ, R87, 0x20, RZ, 0xc0, !PT ;  /* 0x0000002057ff7812 */ /* 0x000fe200078ac0ff */
[----:B---3--:R-:W-:Y:S01]  /*3bb0*/  @P3 IMAD R57, R67, R68, R57 ;  /* 0x0000004443393224 */ /* 0x008fe200078e0239 */
[----:B------:R-:W-:Y:S01]  /*3bc0*/  LOP3.LUT P3, RZ, R87, 0x100, RZ, 0xc0, !PT ;  /* 0x0000010057ff7812 */ /* 0x000fe2000786c0ff */
[----:B------:R-:W3:Y:S04]  /*3bd0*/  @P4 LDG.E.S8 R68, [R82.64] ;  /* 0x0000000452444981 */ /* 0x000ee8000c1e1300 */
[----:B------:R-:W3:Y:S01]  /*3be0*/  @P4 LDG.E.S8 R67, [R84.64+0x120] ;  /* 0x0001200454434981 */ /* 0x000ee2000c1e1300 */
[----:B-----5:R-:W-:Y:S01]  /*3bf0*/  @P1 IMAD R10, R77, R78, R10 ;  /* 0x0000004e4d0a1224 */ /* 0x020fe200078e020a */
[----:B------:R-:W-:Y:S02]  /*3c00*/  LOP3.LUT P1, RZ, R87, 0x200, RZ, 0xc0, !PT ;  /* 0x0000020057ff7812 */ /* 0x000fe4000782c0ff */
[----:B------:R-:W5:Y:S04]  /*3c10*/  @P2 LDG.E.S8 R78, [R82.64+0x20] ;  /* 0x00002004524e2981 */ /* 0x000f68000c1e1300 */
[----:B------:R-:W5:Y:S01]  /*3c20*/  @P2 LDG.E.S8 R77, [R84.64+0x120] ;  /* 0x00012004544d2981 */ /* 0x000f62000c1e1300 */
[----:B------:R-:W-:Y:S01]  /*3c30*/  @P0 IMAD R26, R69, R70, R26 ;  /* 0x00000046451a0224 */ /* 0x000fe200078e021a */
[----:B------:R-:W-:Y:S02]  /*3c40*/  LOP3.LUT P0, RZ, R87, 0x400, RZ, 0xc0, !PT ;  /* 0x0000040057ff7812 */ /* 0x000fe4000780c0ff */
[----:B------:R-:W5:Y:S04]  /*3c50*/  @P5 LDG.E.S8 R70, [R82.64+0x40] ;  /* 0x0000400452465981 */ /* 0x000f68000c1e1300 */
[----:B------:R-:W5:Y:S01]  /*3c60*/  @P5 LDG.E.S8 R69, [R84.64+0x120] ;  /* 0x0001200454455981 */ /* 0x000f62000c1e1300 */
[----:B------:R-:W-:-:S13]  /*3c70*/  LOP3.LUT P5, RZ, R86, 0x80000, RZ, 0xc0, !PT ;  /* 0x0008000056ff7812 */ /* 0x000fda00078ac0ff */
[----:B----4-:R-:W-:Y:S01]  /*3c80*/  @P5 IMAD R42, R71, R72, R42 ;  /* 0x00000048472a5224 */ /* 0x010fe200078e022a */
[----:B------:R-:W-:-:S13]  /*3c90*/  LOP3.LUT P5, RZ, R86, 0x40000, RZ, 0xc0, !PT ;  /* 0x0004000056ff7812 */ /* 0x000fda00078ac0ff */
[----:B--2---:R-:W-:Y:S01]  /*3ca0*/  @P5 IMAD R58, R73, R74, R58 ;  /* 0x0000004a493a5224 */ /* 0x004fe200078e023a */
[C---:B------:R-:W-:Y:S01]  /*3cb0*/  LOP3.LUT P5, RZ, R86.reuse, 0x20000, RZ, 0xc0, !PT ;  /* 0x0002000056ff7812 */ /* 0x040fe200078ac0ff */
[----:B------:R-:W2:Y:S04]  /*3cc0*/  @P6 LDG.E.S8 R74, [R82.64] ;  /* 0x00000004524a6981 */ /* 0x000ea8000c1e1300 */
[----:B------:R-:W2:Y:S08]  /*3cd0*/  @P6 LDG.E.S8 R73, [R84.64+0x140] ;  /* 0x0001400454496981 */ /* 0x000eb0000c1e1300 */
[----:B------:R-:W-:Y:S01]  /*3ce0*/  @P5 IMAD R11, R75, R76, R11 ;  /* 0x0000004c4b0b5224 */ /* 0x000fe200078e020b */
[C---:B------:R-:W-:Y:S01]  /*3cf0*/  LOP3.LUT P5, RZ, R86.reuse, 0x10000, RZ, 0xc0, !PT ;  /* 0x0001000056ff7812 */ /* 0x040fe200078ac0ff */
[----:B------:R-:W4:Y:S01]  /*3d00*/  @P3 LDG.E.S8 R76, [R82.64+0x20] ;  /* 0x00002004524c3981 */ /* 0x000f22000c1e1300 */
[----:B------:R-:W-:Y:S03]  /*3d10*/  LOP3.LUT R86, R86, 0xffffdfff, RZ, 0xc0, !PT ;  /* 0xffffdfff56567812 */ /* 0x000fe600078ec0ff */
[----:B------:R-:W4:Y:S01]  /*3d20*/  @P3 LDG.E.S8 R75, [R84.64+0x140] ;  /* 0x00014004544b3981 */ /* 0x000f22000c1e1300 */
[----:B------:R-:W-:Y:S02]  /*3d30*/  @P6 LOP3.LUT R86, R86, 0x2000, RZ, 0xfc, !PT ;  /* 0x0000200056566812 */ /* 0x000fe400078efcff */
[C---:B------:R-:W-:Y:S02]  /*3d40*/  LOP3.LUT P6, RZ, R87.reuse, 0x40, RZ, 0xc0, !PT ;  /* 0x0000004057ff7812 */ /* 0x040fe400078cc0ff */
[----:B------:R-:W-:Y:S03]  /*3d50*/  LOP3.LUT R86, R86, 0xffffbfff, RZ, 0xc0, !PT ;  /* 0xffffbfff56567812 */ /* 0x000fe600078ec0ff */
[----:B------:R-:W2:Y:S04]  /*3d60*/  @P5 LDG.E.S8 R72, [R80.64] ;  /* 0x0000000450485981 */ /* 0x000ea8000c1e1300 */
[----:B------:R-:W2:Y:S01]  /*3d70*/  @P5 LDG.E.S8 R71, [R84.64+0x140] ;  /* 0x0001400454475981 */ /* 0x000ea2000c1e1300 */
[C---:B------:R-:W-:Y:S03]  /*3d80*/  LOP3.LUT P5, RZ, R87.reuse, 0x1000, RZ, 0xc0, !PT ;  /* 0x0000100057ff7812 */ /* 0x040fe600078ac0ff */
[----:B------:R-:W-:Y:S02]  /*3d90*/  @P6 LOP3.LUT R86, R86, 0x4000, RZ, 0xfc, !PT ;  /* 0x0000400056566812 */ /* 0x000fe400078efcff */
[C---:B------:R-:W-:Y:S02]  /*3da0*/  LOP3.LUT P6, RZ, R87.reuse, 0x800, RZ, 0xc0, !PT ;  /* 0x0000080057ff7812 */ /* 0x040fe400078cc0ff */
[----:B------:R-:W-:Y:S11]  /*3db0*/  LOP3.LUT R86, R86, 0xffff7fff, RZ, 0xc0, !PT ;  /* 0xffff7fff56567812 */ /* 0x000ff600078ec0ff */
[----:B------:R-:W-:Y:S02]  /*3dc0*/  @P6 LOP3.LUT R86, R86, 0x8000, RZ, 0xfc, !PT ;  /* 0x0000800056566812 */ /* 0x000fe400078efcff */
[----:B------:R-:W-:Y:S01]  /*3dd0*/  LOP3.LUT P6, RZ, R87, 0x20, RZ, 0xc0, !PT ;  /* 0x0000002057ff7812 */ /* 0x000fe200078cc0ff */
[----:B---3--:R-:W-:Y:S01]  /*3de0*/  @P4 IMAD R27, R67, R68, R27 ;  /* 0x00000044431b4224 */ /* 0x008fe200078e021b */
[----:B------:R-:W-:Y:S01]  /*3df0*/  LOP3.LUT P4, RZ, R87, 0x2000, RZ, 0xc0, !PT ;  /* 0x0000200057ff7812 */ /* 0x000fe2000788c0ff */
[----:B------:R-:W3:Y:S04]  /*3e00*/  @P1 LDG.E.S8 R68, [R82.64+0x40] ;  /* 0x0000400452441981 */ /* 0x000ee8000c1e1300 */
[----:B------:R-:W3:Y:S01]  /*3e10*/  @P1 LDG.E.S8 R67, [R84.64+0x140] ;  /* 0x0001400454431981 */ /* 0x000ee2000c1e1300 */
[----:B-----5:R-:W-:Y:S01]  /*3e20*/  @P2 IMAD R43, R77, R78, R43 ;  /* 0x0000004e4d2b2224 */ /* 0x020fe200078e022b */
[----:B------:R-:W-:Y:S02]  /*3e30*/  LOP3.LUT P2, RZ, R87, 0x4000, RZ, 0xc0, !PT ;  /* 0x0000400057ff7812 */ /* 0x000fe4000784c0ff */
[----:B------:R-:W5:Y:S04]  /*3e40*/  @P0 LDG.E.S8 R78, [R80.64] ;  /* 0x00000004504e0981 */ /* 0x000f68000c1e1300 */
[----:B------:R-:W5:Y:S01]  /*3e50*/  @P0 LDG.E.S8 R77, [R84.64+0x160] ;  /* 0x00016004544d0981 */ /* 0x000f62000c1e1300 */
[----:B------:R-:W-:Y:S01]  /*3e60*/  @P6 IMAD R59, R69, R70, R59 ;  /* 0x00000046453b6224 */ /* 0x000fe200078e023b */
[----:B------:R-:W-:-:S13]  /*3e70*/  LOP3.LUT P6, RZ, R86, 0x8000, RZ, 0xc0, !PT ;  /* 0x0000800056ff7812 */ /* 0x000fda00078cc0ff */
[----:B------:R-:W5:Y:S04]  /*3e80*/  @P6 LDG.E.S8 R70, [R82.64] ;  /* 0x0000000452466981 */ /* 0x000f68000c1e1300 */
[----:B------:R-:W5:Y:S01]  /*3e90*/  @P6 LDG.E.S8 R69, [R84.64+0x160] ;  /* 0x0001600454456981 */ /* 0x000f62000c1e1300 */
[----:B------:R-:W-:-:S13]  /*3ea0*/  LOP3.LUT P6, RZ, R86, 0x4000, RZ, 0xc0, !PT ;  /* 0x0000400056ff7812 */ /* 0x000fda00078cc0ff */
[----:B--2---:R-:W-:Y:S01]  /*3eb0*/  @P6 IMAD R12, R71, R72, R12 ;  /* 0x00000048470c6224 */ /* 0x004fe200078e020c */
[C---:B------:R-:W-:Y:S01]  /*3ec0*/  LOP3.LUT P6, RZ, R86.reuse, 0x2000, RZ, 0xc0, !PT ;  /* 0x0000200056ff7812 */ /* 0x040fe200078cc0ff */
[----:B------:R-:W2:Y:S01]  /*3ed0*/  @P5 LDG.E.S8 R72, [R82.64+0x20] ;  /* 0x0000200452485981 */ /* 0x000ea2000c1e1300 */
[----:B------:R-:W-:Y:S03]  /*3ee0*/  LOP3.LUT R86, R86, 0xfffffeff, RZ, 0xc0, !PT ;  /* 0xfffffeff56567812 */ /* 0x000fe600078ec0ff */
[----:B------:R-:W2:Y:S01]  /*3ef0*/  @P5 LDG.E.S8 R71, [R84.64+0x160] ;  /* 0x0001600454475981 */ /* 0x000ea2000c1e1300 */
[----:B------:R-:W-:Y:S07]  /*3f00*/  LOP3.LUT P5, RZ, R87, 0x100000, RZ, 0xc0, !PT ;  /* 0x0010000057ff7812 */ /* 0x000fee00078ac0ff */
[----:B------:R-:W-:Y:S01]  /*3f10*/  @P6 IMAD R28, R73, R74, R28 ;  /* 0x0000004a491c6224 */ /* 0x000fe200078e021c */
[----:B------:R-:W-:Y:S01]  /*3f20*/  LOP3.LUT P6, RZ, R87, 0x80000, RZ, 0xc0, !PT ;  /* 0x0008000057ff7812 */ /* 0x000fe200078cc0ff */
[----:B----4-:R-:W-:Y:S01]  /*3f30*/  @P3 IMAD R44, R75, R76, R44 ;  /* 0x0000004c4b2c3224 */ /* 0x010fe200078e022c */
[C---:B------:R-:W-:Y:S01]  /*3f40*/  LOP3.LUT P3, RZ, R87.reuse, 0x400000, RZ, 0xc0, !PT ;  /* 0x0040000057ff7812 */ /* 0x040fe2000786c0ff */
[----:B------:R-:W4:Y:S04]  /*3f50*/  @P4 LDG.E.S8 R74, [R82.64+0x40] ;  /* 0x00004004524a4981 */ /* 0x000f28000c1e1300 */
[----:B------:R-:W4:Y:S01]  /*3f60*/  @P4 LDG.E.S8 R73, [R84.64+0x160] ;  /* 0x0001600454494981 */ /* 0x000f22000c1e1300 */
[C---:B------:R-:W-:Y:S03]  /*3f70*/  LOP3.LUT P4, RZ, R87.reuse, 0x200000, RZ, 0xc0, !PT ;  /* 0x0020000057ff7812 */ /* 0x040fe6000788c0ff */
[----:B------:R0:W4:Y:S04]  /*3f80*/  @P2 LDG.E.S8 R76, [R80.64] ;  /* 0x00000004504c2981 */ /* 0x000128000c1e1300 */
[----:B------:R-:W-:Y:S01]  /*3f90*/  @P3 LOP3.LUT R86, R86, 0x100, RZ, 0xfc, !PT ;  /* 0x0000010056563812 */ /* 0x000fe200078efcff */
[----:B------:R-:W4:Y:S01]  /*3fa0*/  @P2 LDG.E.S8 R75, [R84.64+0x180] ;  /* 0x00018004544b2981 */ /* 0x000f22000c1e1300 */
[C---:B------:R-:W-:Y:S02]  /*3fb0*/  LOP3.LUT P3, RZ, R87.reuse, 0x40000, RZ, 0xc0, !PT ;  /* 0x0004000057ff7812 */ /* 0x040fe4000786c0ff */
[----:B------:R-:W-:Y:S02]  /*3fc0*/  LOP3.LUT R86, R86, 0xfffffdff, RZ, 0xc0, !PT ;  /* 0xfffffdff56567812 */ /* 0x000fe400078ec0ff */
[C---:B------:R-:W-:Y:S09]  /*3fd0*/  LOP3.LUT P2, RZ, R87.reuse, 0x800000, RZ, 0xc0, !PT ;  /* 0x0080000057ff7812 */ /* 0x040ff2000784c0ff */
[----:B------:R-:W-:Y:S02]  /*3fe0*/  @P3 LOP3.LUT R86, R86, 0x200, RZ, 0xfc, !PT ;  /* 0x0000020056563812 */ /* 0x000fe400078efcff */
[C---:B------:R-:W-:Y:S02]  /*3ff0*/  LOP3.LUT P3, RZ, R87.reuse, 0x1000, RZ, 0xc0, !PT ;  /* 0x0000100057ff7812 */ /* 0x040fe4000786c0ff */
[----:B------:R-:W-:Y:S11]  /*4000*/  LOP3.LUT R86, R86, 0xfffffbff, RZ, 0xc0, !PT ;  /* 0xfffffbff56567812 */ /* 0x000ff600078ec0ff */
        /* <DEDUP_REMOVED lines=8> */
[----:B------:R-:W-:Y:S04]  /*4090*/  LOP3.LUT R86, R86, 0xffffffbf, RZ, 0xc0, !PT ;  /* 0xffffffbf56567812 */ /* 0x000fe800078ec0ff */
[----:B------:R-:W-:Y:S02]  /*40a0*/  @P6 LOP3.LUT R86, R86, 0x40, RZ, 0xfc, !PT ;  /* 0x0000004056566812 */ /* 0x000fe400078efcff */
[----:B------:R-:W-:Y:S02]  /*40b0*/  LOP3.LUT P6, RZ, R87, 0x4000, RZ, 0xc0, !PT ;  /* 0x0000400057ff7812 */ /* 0x000fe400078cc0ff */
[----:B------:R-:W-:Y:S01]  /*40c0*/  LOP3.LUT R86, R86, 0xffffff7f, RZ, 0xc0, !PT ;  /* 0xffffff7f56567812 */ /* 0x000fe200078ec0ff */
[----:B---3--:R-:W-:Y:S01]  /*40d0*/  @P1 IMAD R60, R67, R68, R60 ;  /* 0x00000044433c1224 */ /* 0x008fe200078e023c */
[C---:B------:R-:W-:Y:S09]  /*40e0*/  LOP3.LUT P1, RZ, R87.reuse, 0x1000000, RZ, 0xc0, !PT ;  /* 0x0100000057ff7812 */ /* 0x040ff2000782c0ff */
[----:B------:R-:W-:Y:S02]  /*40f0*/  @P6 LOP3.LUT R86, R86, 0x80, RZ, 0xfc, !PT ;  /* 0x0000008056566812 */ /* 0x000fe400078efcff */
[----:B------:R-:W-:Y:S01]  /*4100*/  LOP3.LUT P6, RZ, R87, 0x2000, RZ, 0xc0, !PT ;  /* 0x0000200057ff7812 */ /* 0x000fe200078cc0ff */
[----:B-----5:R-:W-:Y:S01]  /*4110*/  @P0 IMAD R13, R77, R78, R13 ;  /* 0x0000004e4d0d0224 */ /* 0x020fe200078e020d */
[----:B------:R-:W-:Y:S02]  /*4120*/  P2R R77, PR, RZ, 0x8 ;  /* 0x00000008ff4d7803 */ /* 0x000fe40000000000 */
[C---:B------:R-:W-:Y:S02]  /*4130*/  LOP3.LUT P3, RZ, R87.reuse, 0x8000, RZ, 0xc0, !PT ;  /* 0x0000800057ff7812 */ /* 0x040fe4000786c0ff */
[----:B------:R-:W-:Y:S11]  /*4140*/  LOP3.LUT P0, RZ, R87, 0x2000000, RZ, 0xc0, !PT ;  /* 0x0200000057ff7812 */ /* 0x000ff6000780c0ff */
[----:B------:R1:W3:Y:S04]  /*4150*/  @P3 LDG.E.S8 R68, [R82.64] ;  /* 0x0000000452443981 */ /* 0x0002e8000c1e1300 */
[----:B------:R-:W3:Y:S01]  /*4160*/  @P3 LDG.E.S8 R67, [R84.64+0x180] ;  /* 0x0001800454433981 */ /* 0x000ee2000c1e1300 */
[----:B------:R-:W-:-:S13]  /*4170*/  ISETP.NE.AND P3, PT, R77, RZ, PT ;  /* 0x000000ff4d00720c */ /* 0x000fda0003f65270 */
[----:B------:R1:W5:Y:S04]  /*4180*/  @P3 LDG.E.S8 R78, [R82.64+0x20] ;  /* 0x00002004524e3981 */ /* 0x000368000c1e1300 */
[----:B------:R-:W5:Y:S01]  /*4190*/  @P3 LDG.E.S8 R77, [R84.64+0x180] ;  /* 0x00018004544d3981 */ /* 0x000f62000c1e1300 */
[----:B------:R-:W-:-:S13]  /*41a0*/  LOP3.LUT P3, RZ, R86, 0x1000, RZ, 0xc0, !PT ;  /* 0x0000100056ff7812 */ /* 0x000fda000786c0ff */
[----:B------:R-:W-:Y:S01]  /*41b0*/  @P3 IMAD R29, R69, R70, R29 ;  /* 0x00000046451d3224 */ /* 0x000fe200078e021d */
[----:B------:R-:W-:-:S13]  /*41c0*/  LOP3.LUT P3, RZ, R86, 0x800, RZ, 0xc0, !PT ;  /* 0x0000080056ff7812 */ /* 0x000fda000786c0ff */
[----:B------:R1:W5:Y:S04]  /*41d0*/  @P3 LDG.E.S8 R70, [R82.64+0x40] ;  /* 0x0000400452463981 */ /* 0x000368000c1e1300 */
[----:B------:R-:W5:Y:S01]  /*41e0*/  @P3 LDG.E.S8 R69, [R84.64+0x180] ;  /* 0x0001800454453981 */ /* 0x000f62000c1e1300 */
[----:B------:R-:W-:-:S13]  /*41f0*/  LOP3.LUT P3, RZ, R86, 0x400, RZ, 0xc0, !PT ;  /* 0x0000040056ff7812 */ /* 0x000fda000786c0ff */
[----:B--2---:R-:W-:Y:S01]  /*4200*/  @P3 IMAD R45, R71, R72, R45 ;  /* 0x00000048472d3224 */ /* 0x004fe200078e022d */
[----:B------:R-:W-:-:S13]  /*4210*/  LOP3.LUT P3, RZ, R86, 0x200, RZ, 0xc0, !PT ;  /* 0x0000020056ff7812 */ /* 0x000fda000786c0ff */
[----:B------:R0:W2:Y:S01]  /*4220*/  @P3 LDG.E.S8 R71, [R80.64] ;  /* 0x0000000450473981 */ /* 0x0000a2000c1e1300 */
[C---:B------:R-:W-:Y:S01]  /*4230*/  LOP3.LUT P3, RZ, R86.reuse, 0x100, RZ, 0xc0, !PT ;  /* 0x0000010056ff7812 */ /* 0x040fe2000786c0ff */
[----:B----4-:R-:W-:Y:S01]  /*4240*/  @P6 IMAD R61, R73, R74, R61 ;  /* 0x0000004a493d6224 */ /* 0x010fe200078e023d */
[----:B------:R-:W-:Y:S01]  /*4250*/  LOP3.LUT R86, R86, 0xfffffff7, RZ, 0xc0, !PT ;  /* 0xfffffff756567812 */ /* 0x000fe200078ec0ff */
[----:B------:R1:W4:Y:S04]  /*4260*/  @P5 LDG.E.S8 R74, [R82.64+0x20] ;  /* 0x00002004524a5981 */ /* 0x000328000c1e1300 */
[----:B------:R-:W4:Y:S06]  /*4270*/  @P5 LDG.E.S8 R73, [R84.64+0x1a0] ;  /* 0x0001a00454495981 */ /* 0x000f2c000c1e1300 */
[----:B------:R-:W-:Y:S01]  /*4280*/  @P3 LOP3.LUT R86, R86, 0x8, RZ, 0xfc, !PT ;  /* 0x0000000856563812 */ /* 0x000fe200078efcff */
[----:B------:R0:W2:Y:S01]  /*4290*/  @P3 LDG.E.S8 R79, [R80.64] ;  /* 0x00000004504f3981 */ /* 0x0000a2000c1e1300 */
[C---:B------:R-:W-:Y:S02]  /*42a0*/  LOP3.LUT P3, RZ, R87.reuse, 0x40000, RZ, 0xc0, !PT ;  /* 0x0004000057ff7812 */ /* 0x040fe4000786c0ff */
[----:B------:R-:W-:Y:S11]  /*42b0*/  LOP3.LUT R86, R86, 0xffffffef, RZ, 0xc0, !PT ;  /* 0xffffffef56567812 */ /* 0x000ff600078ec0ff */
[----:B------:R-:W-:Y:S02]  /*42c0*/  @P3 LOP3.LUT R86, R86, 0x10, RZ, 0xfc, !PT ;  /* 0x0000001056563812 */ /* 0x000fe400078efcff */
[C---:B------:R-:W-:Y:S02]  /*42d0*/  LOP3.LUT P3, RZ, R87.reuse, 0x10000, RZ, 0xc0, !PT ;  /* 0x0001000057ff7812 */ /* 0x040fe4000786c0ff */
[----:B------:R-:W-:Y:S01]  /*42e0*/  LOP3.LUT R86, R86, 0xffffffdf, RZ, 0xc0, !PT ;  /* 0xffffffdf56567812 */ /* 0x000fe200078ec0ff */
[----:B0-----:R1:W2:Y:S04]  /*42f0*/  @P2 LDG.E.S8 R80, [R82.64] ;  /* 0x0000000452502981 */ /* 0x0012a8000c1e1300 */
[----:B------:R1:W2:Y:S06]  /*4300*/  @P1 LDG.E.S8 R81, [R82.64+0x20] ;  /* 0x0000200452511981 */ /* 0x0002ac000c1e1300 */
[----:B------:R-:W-:Y:S02]  /*4310*/  @P3 LOP3.LUT R86, R86, 0x20, RZ, 0xfc, !PT ;  /* 0x0000002056563812 */ /* 0x000fe400078efcff */
[----:B------:R-:W-:Y:S02]  /*4320*/  LOP3.LUT P3, RZ, R87, 0x8000, RZ, 0xc0, !PT ;  /* 0x0000800057ff7812 */ /* 0x000fe4000786c0ff */
[----:B------:R-:W-:-:S13]  /*4330*/  LOP3.LUT P6, RZ, R86, 0x80, RZ, 0xc0, !PT ;  /* 0x0000008056ff7812 */ /* 0x000fda00078cc0ff */
[----:B------:R-:W-:Y:S01]  /*4340*/  @P6 IMAD R14, R75, R76, R14 ;  /* 0x0000004c4b0e6224 */ /* 0x000fe200078e020e */
[C---:B------:R-:W-:Y:S01]  /*4350*/  LOP3.LUT P6, RZ, R86.reuse, 0x40, RZ, 0xc0, !PT ;  /* 0x0000004056ff7812 */ /* 0x040fe200078cc0ff */
[----:B------:R1:W2:Y:S01]  /*4360*/  @P4 LDG.E.S8 R76, [R82.64+0x40] ;  /* 0x00004004524c4981 */ /* 0x0002a2000c1e1300 */
[----:B------:R-:W-:Y:S03]  /*4370*/  LOP3.LUT R86, R86, 0xfffffffb, RZ, 0xc0, !PT ;  /* 0xfffffffb56567812 */ /* 0x000fe600078ec0ff */
[----:B------:R-:W2:Y:S01]  /*4380*/  @P4 LDG.E.S8 R75, [R84.64+0x1a0] ;  /* 0x0001a004544b4981 */ /* 0x000ea2000c1e1300 */
[----:B------:R-:W-:Y:S02]  /*4390*/  @P2 LOP3.LUT R86, R86, 0x4, RZ, 0xfc, !PT ;  /* 0x0000000456562812 */ /* 0x000fe400078efcff */
[----:B------:R-:W-:Y:S05]  /*43a0*/  LOP3.LUT P2, RZ, R87, 0x20000, RZ, 0xc0, !PT ;  /* 0x0002000057ff7812 */ /* 0x000fea000784c0ff */
[----:B------:R1:W2:Y:S04]  /*43b0*/  @P6 LDG.E.S8 R72, [R82.64] ;  /* 0x0000000452486981 */ /* 0x0002a8000c1e1300 */
[----:B-1----:R-:W2:Y:S01]  /*43c0*/  @P0 LDG.E.S8 R82, [R82.64+0x40] ;  /* 0x0000400452520981 */ /* 0x002ea2000c1e1300 */
[----:B---3--:R-:W-:Y:S01]  /*43d0*/  @P3 IMAD R30, R67, R68, R30 ;  /* 0x00000044431e3224 */ /* 0x008fe200078e021e */
[C---:B------:R-:W-:Y:S02]  /*43e0*/  LOP3.LUT P3, RZ, R86.reuse, 0x20, RZ, 0xc0, !PT ;  /* 0x0000002056ff7812 */ /* 0x040fe4000786c0ff */
[----:B------:R-:W3:Y:S11]  /*43f0*/  @P6 LDG.E.S8 R68, [R84.64+0x1a0] ;  /* 0x0001a00454446981 */ /* 0x000ef6000c1e1300 */
[----:B-----5:R-:W-:Y:S01]  /*4400*/  @P3 IMAD R46, R77, R78, R46 ;  /* 0x0000004e4d2e3224 */ /* 0x020fe200078e022e */
[----:B------:R-:W-:Y:S01]  /*4410*/  LOP3.LUT P3, RZ, R86, 0x10, RZ, 0xc0, !PT ;  /* 0x0000001056ff7812 */ /* 0x000fe2000786c0ff */
[----:B------:R-:W5:-:S12]  /*4420*/  @P0 LDG.E.S8 R78, [R84.64+0x1c0] ;  /* 0x0001c004544e0981 */ /* 0x000f58000c1e1300 */
[----:B------:R-:W2:Y:S01]  /*4430*/  @P3 LDG.E.S8 R67, [R84.64+0x1a0] ;  /* 0x0001a00454433981 */ /* 0x000ea2000c1e1300 */
[C---:B------:R-:W-:Y:S02]  /*4440*/  LOP3.LUT P3, RZ, R86.reuse, 0x8, RZ, 0xc0, !PT ;  /* 0x0000000856ff7812 */ /* 0x040fe4000786c0ff */
[----:B------:R-:W-:Y:S04]  /*4450*/  LOP3.LUT R86, R86, 0xfffffffd, RZ, 0xc0, !PT ;  /* 0xfffffffd56567812 */ /* 0x000fe800078ec0ff */
[----:B------:R-:W-:Y:S02]  /*4460*/  @P6 LOP3.LUT R86, R86, 0x2, RZ, 0xfc, !PT ;  /* 0x0000000256566812 */ /* 0x000fe400078efcff */
[----:B------:R-:W-:Y:S05]  /*4470*/  LOP3.LUT P6, RZ, R87, 0x40000, RZ, 0xc0, !PT ;  /* 0x0004000057ff7812 */ /* 0x000fea00078cc0ff */
[----:B------:R-:W3:Y:S01]  /*4480*/  @P3 LDG.E.S8 R77, [R84.64+0x1c0] ;  /* 0x0001c004544d3981 */ /* 0x000ee2000c1e1300 */
[----:B------:R-:W-:Y:S01]  /*4490*/  @P2 IMAD R62, R69, R70, R62 ;  /* 0x00000046453e2224 */ /* 0x000fe200078e023e */
[C---:B------:R-:W-:Y:S02]  /*44a0*/  LOP3.LUT P2, RZ, R86.reuse, 0x4, RZ, 0xc0, !PT ;  /* 0x0000000456ff7812 */ /* 0x040fe4000784c0ff */
[----:B------:R-:W5:Y:S11]  /*44b0*/  @P1 LDG.E.S8 R70, [R84.64+0x1c0] ;  /* 0x0001c00454461981 */ /* 0x000f76000c1e1300 */
[----:B------:R-:W5:Y:S01]  /*44c0*/  @P2 LDG.E.S8 R69, [R84.64+0x1c0] ;  /* 0x0001c00454452981 */ /* 0x000f62000c1e1300 */
[----:B--2---:R-:W-:Y:S01]  /*44d0*/  @P6 IMAD R15, R67, R71, R15 ;  /* 0x00000047430f6224 */ /* 0x004fe200078e020f */
[----:B------:R-:W-:-:S13]  /*44e0*/  LOP3.LUT P6, RZ, R86, 0x2, RZ, 0xc0, !PT ;  /* 0x0000000256ff7812 */ /* 0x000fda00078cc0ff */
[----:B---3--:R-:W-:Y:S01]  /*44f0*/  @P6 IMAD R31, R68, R72, R31 ;  /* 0x00000048441f6224 */ /* 0x008fe200078e021f */
[----:B------:R-:W-:Y:S01]  /*4500*/  LOP3.LUT P6, RZ, R86, 0x1, RZ, 0xc0, !PT ;  /* 0x0000000156ff7812 */ /* 0x000fe200078cc0ff */
[----:B----4-:R-:W-:Y:S01]  /*4510*/  @P5 IMAD R47, R73, R74, R47 ;  /* 0x0000004a492f5224 */ /* 0x010fe200078e022f */
[----:B------:R-:W-:Y:S01]  /*4520*/  LOP3.LUT P5, RZ, R87, 0x80000000, RZ, 0xc0, !PT ;  /* 0x8000000057ff7812 */ /* 0x000fe200078ac0ff */
[----:B------:R-:W-:Y:S01]  /*4530*/  @P4 IMAD R63, R75, R76, R63 ;  /* 0x0000004c4b3f4224 */ /* 0x000fe200078e023f */
[----:B------:R-:W-:Y:S01]  /*4540*/  LOP3.LUT P4, RZ, R87, 0x40000000, RZ, 0xc0, !PT ;  /* 0x4000000057ff7812 */ /* 0x000fe2000788c0ff */
[----:B------:R-:W-:Y:S01]  /*4550*/  @P3 IMAD R16, R77, R79, R16 ;  /* 0x0000004f4d103224 */ /* 0x000fe200078e0210 */
[----:B------:R-:W-:Y:S01]  /*4560*/  LOP3.LUT P3, RZ, R87, 0x20000000, RZ, 0xc0, !PT ;  /* 0x2000000057ff7812 */ /* 0x000fe2000786c0ff */
[----:B-----5:R-:W-:Y:S01]  /*4570*/  @P2 IMAD R32, R69, R80, R32 ;  /* 0x0000005045202224 */ /* 0x020fe200078e0220 */
[C---:B------:R-:W-:Y:S01]  /*4580*/  LOP3.LUT P2, RZ, R87.reuse, 0x10000000, RZ, 0xc0, !PT ;  /* 0x1000000057ff7812 */ /* 0x040fe2000784c0ff */
[----:B------:R-:W-:Y:S01]  /*4590*/  @P1 IMAD R48, R70, R81, R48 ;  /* 0x0000005146301224 */ /* 0x000fe200078e0230 */
[----:B------:R-:W-:Y:S01]  /*45a0*/  LOP3.LUT P1, RZ, R87, 0x8000000, RZ, 0xc0, !PT ;  /* 0x0800000057ff7812 */ /* 0x000fe2000782c0ff */
[----:B------:R-:W-:Y:S01]  /*45b0*/  @P0 IMAD R64, R78, R82, R64 ;  /* 0x000000524e400224 */ /* 0x000fe200078e0240 */
[----:B------:R-:W-:-:S13]  /*45c0*/  ISETP.GE.AND P0, PT, R90, c[0x0][0x168], PT ;  /* 0x00005a005a007a0c */ /* 0x000fda0003f06270 */
[----:B------:R-:W-:-:S05]  /*45d0*/  @!P0 BRA `(.L_x_1) ;  /* 0xffffe58000008947 */ /* 0x000fca000383ffff */
.L_x_0:
[----:B------:R-:W-:Y:S01]  /*45e0*/  BSSY B0, `(.L_x_2) ;  /* 0x0000011000007945 */ /* 0x000fe20003800000 */
[----:B------:R-:W-:Y:S05]  /*45f0*/  @!P1 BRA `(.L_x_3) ;  /* 0x000000f000009947 */ /* 0x000fea0003800000 */
[----:B------:R-:W-:Y:S02]  /*4600*/  ISETP.NE.U32.AND P0, PT, RZ, UR28, PT ;  /* 0x0000001cff007c0c */ /* 0x000fe4000bf05070 */
[----:B------:R-:W-:Y:S02]  /*4610*/  P2R R67, PR, RZ, 0x2 ;  /* 0x00000002ff437803 */ /* 0x000fe40000000000 */
[----:B------:R-:W-:-:S13]  /*4620*/  ISETP.NE.AND.EX P0, PT, RZ, UR19, PT, P0 ;  /* 0x00000013ff007c0c */ /* 0x000fda000bf05300 */
[----:B------:R-:W-:-:S04]  /*4630*/  @P0 IADD3 R68, P1, R200, UR18, RZ ;  /* 0x00000012c8440c10 */ /* 0x000fc8000ff3e0ff */
[----:B------:R-:W-:Y:S02]  /*4640*/  @P0 IADD3.X R69, R233, UR21, RZ, P1, !PT ;  /* 0x00000015e9450c10 */ /* 0x000fe40008ffe4ff */
[----:B------:R-:W-:-:S03]  /*4650*/  ISETP.NE.AND P1, PT, R67, RZ, PT ;  /* 0x000000ff4300720c */ /* 0x000fc60003f25270 */
[----:B------:R-:W2:Y:S01]  /*4660*/  @P0 LDG.E.S8 R67, [R68.64] ;  /* 0x0000000444430981 */ /* 0x000ea2000c1e1300 */
[----:B------:R-:W0:Y:S02]  /*4670*/  I2F R0, R0 ;  /* 0x0000000000007306 */ /* 0x000e240000201400 */
[----:B0-----:R-:W-:-:S06]  /*4680*/  FMUL R0, R0, c[0x0][0x16c] ;  /* 0x00005b0000007a20 */ /* 0x001fcc0000400000 */
[----:B--2---:R-:W0:Y:S02]  /*4690*/  @P0 I2F.S16 R67, R67 ;  /* 0x0000004300430306 */ /* 0x004e240000101400 */
[----:B0-----:R-:W-:Y:S01]  /*46a0*/  @P0 FFMA R0, R67, c[0x0][0x19c], R0 ;  /* 0x0000670043000a23 */ /* 0x001fe20000000000 */
[----:B------:R-:W-:-:S04]  /*46b0*/  IADD3 R68, P0, R202, UR16, RZ ;  /* 0x00000010ca447c10 */ /* 0x000fc8000ff1e0ff */
[----:B------:R-:W-:Y:S01]  /*46c0*/  IADD3.X R69, R232, UR17, RZ, P0, !PT ;  /* 0x00000011e8457c10 */ /* 0x000fe200087fe4ff */
[----:B------:R-:W0:Y:S04]  /*46d0*/  F2I.S8.NTZ R0, R0 ;  /* 0x0000000000007305 */ /* 0x000e280000202100 */
[----:B0-----:R0:W-:Y:S04]  /*46e0*/  STG.E.U8 [R68.64], R0 ;  /* 0x0000000044007986 */ /* 0x0011e8000c101104 */
.L_x_3:
[----:B------:R-:W-:Y:S05]  /*46f0*/  BSYNC B0 ;  /* 0x0000000000007941 */ /* 0x000fea0003800000 */
.L_x_2:
[----:B------:R-:W-:Y:S01]  /*4700*/  IADD3 R70, P0, R196, UR18, RZ ;  /* 0x00000012c4467c10 */ /* 0x000fe2000ff1e0ff */
[----:B------:R-:W-:Y:S03]  /*4710*/  BSSY B0, `(.L_x_4) ;  /* 0x000000f000007945 */ /* 0x000fe60003800000 */
[----:B------:R-:W-:Y:S02]  /*4720*/  IADD3.X R71, R235, UR21, RZ, P0, !PT ;  /* 0x00000015eb477c10 */ /* 0x000fe400087fe4ff */
[----:B0-----:R-:W-:-:S04]  /*4730*/  IADD3 R68, P0, R198, UR16, RZ ;  /* 0x00000010c6447c10 */ /* 0x001fc8000ff1e0ff */
[----:B------:R-:W-:Y:S01]  /*4740*/  IADD3.X R69, R234, UR17, RZ, P0, !PT ;  /* 0x00000011ea457c10 */ /* 0x000fe200087fe4ff */
[----:B------:R-:W-:Y:S05]  /*4750*/  @!P2 BRA `(.L_x_5) ;  /* 0x000000a00000a947 */ /* 0x000fea0003800000 */
[----:B------:R-:W-:Y:S01]  /*4760*/  ISETP.NE.U32.AND P0, PT, RZ, UR28, PT ;  /* 0x0000001cff007c0c */ /* 0x000fe2000bf05070 */
[----:B------:R-:W0:Y:S03]  /*4770*/  I2F R0, R17 ;  /* 0x0000001100007306 */ /* 0x000e260000201400 */
[----:B------:R-:W-:Y:S01]  /*4780*/  ISETP.NE.AND.EX P0, PT, RZ, UR19, PT, P0 ;  /* 0x00000013ff007c0c */ /* 0x000fe2000bf05300 */
[----:B0-----:R-:W-:-:S12]  /*4790*/  FMUL R0, R0, c[0x0][0x16c] ;  /* 0x00005b0000007a20 */ /* 0x001fd80000400000 */
[----:B------:R-:W-:Y:S05]  /*47a0*/  @!P0 BRA `(.L_x_6) ;  /* 0x0000003000008947 */ /* 0x000fea0003800000 */
[----:B------:R-:W2:Y:S02]  /*47b0*/  LDG.E.S8 R17, [R70.64] ;  /* 0x0000000446117981 */ /* 0x000ea4000c1e1300 */
[----:B--2---:R-:W0:Y:S02]  /*47c0*/  I2F.S16 R17, R17 ;  /* 0x0000001100117306 */ /* 0x004e240000101400 */
[----:B0-----:R-:W-:-:S06]  /*47d0*/  FFMA R0, R17, c[0x0][0x19c], R0 ;  /* 0x0000670011007a23 */ /* 0x001fcc0000000000 */
.L_x_6:
[----:B------:R-:W0:Y:S02]  /*47e0*/  F2I.S8.NTZ R0, R0 ;  /* 0x0000000000007305 */ /* 0x000e240000202100 */
[----:B0-----:R0:W-:Y:S02]  /*47f0*/  STG.E.U8 [R68.64], R0 ;  /* 0x0000000044007986 */ /* 0x0011e4000c101104 */
.L_x_5:
[----:B------:R-:W-:Y:S05]  /*4800*/  BSYNC B0 ;  /* 0x0000000000007941 */ /* 0x000fea0003800000 */
.L_x_4:
[----:B------:R-:W-:Y:S01]  /*4810*/  BSSY B0, `(.L_x_7) ;  /* 0x000000c000007945 */ /* 0x000fe20003800000 */
[----:B------:R-:W-:Y:S05]  /*4820*/  @!P3 BRA `(.L_x_8) ;  /* 0x000000a00000b947 */ /* 0x000fea0003800000 */
[----:B------:R-:W-:Y:S01]  /*4830*/  ISETP.NE.U32.AND P0, PT, RZ, UR28, PT ;  /* 0x0000001cff007c0c */ /* 0x000fe2000bf05070 */
[----:B0-----:R-:W0:Y:S03]  /*4840*/  I2F R0, R33 ;  /* 0x0000002100007306 */ /* 0x001e260000201400 */
[----:B------:R-:W-:Y:S01]  /*4850*/  ISETP.NE.AND.EX P0, PT, RZ, UR19, PT, P0 ;  /* 0x00000013ff007c0c */ /* 0x000fe2000bf05300 */
[----:B0-----:R-:W-:-:S12]  /*4860*/  FMUL R0, R0, c[0x0][0x16c] ;  /* 0x00005b0000007a20 */ /* 0x001fd80000400000 */
[----:B------:R-:W-:Y:S05]  /*4870*/  @!P0 BRA `(.L_x_9) ;  /* 0x0000003000008947 */ /* 0x000fea0003800000 */
[----:B------:R-:W2:Y:S02]  /*4880*/  LDG.E.S8 R17, [R70.64+0x20] ;  /* 0x0000200446117981 */ /* 0x000ea4000c1e1300 */
[----:B--2---:R-:W0:Y:S02]  /*4890*/  I2F.S16 R17, R17 ;  /* 0x0000001100117306 */ /* 0x004e240000101400 */
[----:B0-----:R-:W-:-:S06]  /*48a0*/  FFMA R0, R17, c[0x0][0x19c], R0 ;  /* 0x0000670011007a23 */ /* 0x001fcc0000000000 */
.L_x_9:
[----:B------:R-:W0:Y:S02]  /*48b0*/  F2I.S8.NTZ R0, R0 ;  /* 0x0000000000007305 */ /* 0x000e240000202100 */
[----:B0-----:R0:W-:Y:S02]  /*48c0*/  STG.E.U8 [R68.64+0x20], R0 ;  /* 0x0000200044007986 */ /* 0x0011e4000c101104 */
.L_x_8:
[----:B------:R-:W-:Y:S05]  /*48d0*/  BSYNC B0 ;  /* 0x0000000000007941 */ /* 0x000fea0003800000 */
.L_x_7:
        /* <DEDUP_REMOVED lines=10> */
.L_x_12:
[----:B------:R-:W0:Y:S02]  /*4980*/  F2I.S8.NTZ R0, R0 ;  /* 0x0000000000007305 */ /* 0x000e240000202100 */
[----:B0-----:R0:W-:Y:S02]  /*4990*/  STG.E.U8 [R68.64+0x40], R0 ;  /* 0x0000400044007986 */ /* 0x0011e4000c101104 */
.L_x_11:
[----:B------:R-:W-:Y:S05]  /*49a0*/  BSYNC B0 ;  /* 0x0000000000007941 */ /* 0x000fea0003800000 */
.L_x_10:
[----:B------:R-:W-:Y:S01]  /*49b0*/  BSSY B0, `(.L_x_13) ;  /* 0x0000011000007945 */ /* 0x000fe20003800000 */
[----:B------:R-:W-:Y:S05]  /*49c0*/  @!P5 BRA `(.L_x_14) ;  /* 0x000000f00000d947 */ /* 0x000fea0003800000 */
[----:B------:R-:W-:Y:S02]  /*49d0*/  ISETP.NE.U32.AND P0, PT, RZ, UR28, PT ;  /* 0x0000001cff007c0c */ /* 0x000fe4000bf05070 */
[----:B0-----:R-:W-:Y:S02]  /*49e0*/  P2R R0, PR, RZ, 0x2 ;  /* 0x00000002ff007803 */ /* 0x001fe40000000000 */
        /* <DEDUP_REMOVED lines=13> */
.L_x_14:
[----:B------:R-:W-:Y:S05]  /*4ac0*/  BSYNC B0 ;  /* 0x0000000000007941 */ /* 0x000fea0003800000 */
.L_x_13:
        /* <DEDUP_REMOVED lines=14> */
.L_x_17:
[----:B------:R-:W0:Y:S02]  /*4bb0*/  F2I.S8.NTZ R0, R0 ;  /* 0x0000000000007305 */ /* 0x000e240000202100 */
[----:B0-----:R0:W-:Y:S02]  /*4bc0*/  STG.E.U8 [R68.64], R0 ;  /* 0x0000000044007986 */ /* 0x0011e4000c101104 */
.L_x_16:
[----:B------:R-:W-:Y:S05]  /*4bd0*/  BSYNC B0 ;  /* 0x0000000000007941 */ /* 0x000fea0003800000 */
.L_x_15:
[----:B------:R-:W-:Y:S01]  /*4be0*/  LOP3.LUT P0, RZ, R88, 0x1, RZ, 0xc0, !PT ;  /* 0x0000000158ff7812 */ /* 0x000fe2000780c0ff */
[----:B------:R-:W-:-:S12]  /*4bf0*/  BSSY B0, `(.L_x_18) ;  /* 0x000000c000007945 */ /* 0x000fd80003800000 */
        /* <DEDUP_REMOVED lines=9> */
.L_x_20:
[----:B------:R-:W0:Y:S02]  /*4c90*/  F2I.S8.NTZ R0, R0 ;  /* 0x0000000000007305 */ /* 0x000e240000202100 */
[----:B0-----:R0:W-:Y:S02]  /*4ca0*/  STG.E.U8 [R68.64+0x20], R0 ;  /* 0x0000200044007986 */ /* 0x0011e4000c101104 */
.L_x_19:
[----:B------:R-:W-:Y:S05]  /*4cb0*/  BSYNC B0 ;  /* 0x0000000000007941 */ /* 0x000fea0003800000 */
.L_x_18:
        /* <DEDUP_REMOVED lines=11> */
.L_x_23:
[----:B------:R-:W0:Y:S02]  /*4d70*/  F2I.S8.NTZ R0, R0 ;  /* 0x0000000000007305 */ /* 0x000e240000202100 */
[----:B0-----:R0:W-:Y:S02]  /*4d80*/  STG.E.U8 [R68.64+0x40], R0 ;  /* 0x0000400044007986 */ /* 0x0011e4000c101104 */
.L_x_22:
[----:B------:R-:W-:Y:S05]  /*4d90*/  BSYNC B0 ;  /* 0x0000000000007941 */ /* 0x000fea0003800000 */
.L_x_21:
[----:B------:R-:W-:Y:S01]  /*4da0*/  LOP3.LUT P0, RZ, R88, 0x4, RZ, 0xc0, !PT ;  /* 0x0000000458ff7812 */ /* 0x000fe2000780c0ff */
[----:B------:R-:W-:-:S12]  /*4db0*/  BSSY B0, `(.L_x_24) ;  /* 0x0000011000007945 */ /* 0x000fd80003800000 */
        /* <DEDUP_REMOVED lines=16> */
.L_x_25:
[----:B------:R-:W-:Y:S05]  /*4ec0*/  BSYNC B0 ;  /* 0x0000000000007941 */ /* 0x000fea0003800000 */
.L_x_24:
[----:B0-----:R-:W-:Y:S01]  /*4ed0*/  IADD3 R68, P0, R180, UR18, RZ ;  /* 0x00000012b4447c10 */ /* 0x001fe2000ff1e0ff */
[----:B------:R-:W-:Y:S03]  /*4ee0*/  BSSY B0, `(.L_x_26) ;  /* 0x0000010000007945 */ /* 0x000fe60003800000 */
[----:B------:R-:W-:Y:S02]  /*4ef0*/  IADD3.X R69, R206, UR21, RZ, P0, !PT ;  /* 0x00000015ce457c10 */ /* 0x000fe400087fe4ff */
[----:B------:R-:W-:-:S04]  /*4f00*/  IADD3 R2, P0, R182, UR16, RZ ;  /* 0x00000010b6027c10 */ /* 0x000fc8000ff1e0ff */
[----:B------:R-:W-:Y:S02]  /*4f10*/  IADD3.X R3, R239, UR17, RZ, P0, !PT ;  /* 0x00000011ef037c10 */ /* 0x000fe400087fe4ff */
[----:B------:R-:W-:-:S13]  /*4f20*/  LOP3.LUT P0, RZ, R88, 0x8, RZ, 0xc0, !PT ;  /* 0x0000000858ff7812 */ /* 0x000fda000780c0ff */
        /* <DEDUP_REMOVED lines=9> */
.L_x_28:
[----:B------:R-:W0:Y:S02]  /*4fc0*/  F2I.S8.NTZ R0, R0 ;  /* 0x0000000000007305 */ /* 0x000e240000202100 */
[----:B0-----:R0:W-:Y:S02]  /*4fd0*/  STG.E.U8 [R2.64], R0 ;  /* 0x0000000002007986 */ /* 0x0011e4000c101104 */
.L_x_27:
[----:B------:R-:W-:Y:S05]  /*4fe0*/  BSYNC B0 ;  /* 0x0000000000007941 */ /* 0x000fea0003800000 */
.L_x_26:
        /* <DEDUP_REMOVED lines=11> */
.L_x_31:
[----:B------:R-:W0:Y:S02]  /*50a0*/  F2I.S8.NTZ R0, R0 ;  /* 0x0000000000007305 */ /* 0x000e240000202100 */
[----:B0-----:R0:W-:Y:S02]  /*50b0*/  STG.E.U8 [R2.64+0x20], R0 ;  /* 0x0000200002007986 */ /* 0x0011e4000c101104 */
.L_x_30:
[----:B------:R-:W-:Y:S05]  /*50c0*/  BSYNC B0 ;  /* 0x0000000000007941 */ /* 0x000fea0003800000 */
.L_x_29:
        /* <DEDUP_REMOVED lines=11> */
.L_x_34:
[----:B------:R-:W0:Y:S02]  /*5180*/  F2I.S8.NTZ R0, R0 ;  /* 0x0000000000007305 */ /* 0x000e240000202100 */
[----:B0-----:R0:W-:Y:S02]  /*5190*/  STG.E.U8 [R2.64+0x40], R0 ;  /* 0x0000400002007986 */ /* 0x0011e4000c101104 */
.L_x_33:
[----:B------:R-:W-:Y:S05]  /*51a0*/  BSYNC B0 ;  /* 0x0000000000007941 */ /* 0x000fea0003800000 */
.L_x_32:
        /* <DEDUP_REMOVED lines=18> */
.L_x_36:
[----:B------:R-:W-:Y:S05]  /*52d0*/  BSYNC B0 ;  /* 0x0000000000007941 */ /* 0x000fea0003800000 */
.L_x_35:
[----:B------:R-:W-:Y:S01]  /*52e0*/  IADD3 R18, P0, R172, UR18, RZ ;  /* 0x00000012ac127c10 */ /* 0x000fe2000ff1e0ff */
[----:B------:R-:W-:Y:S03]  /*52f0*/  BSSY B0, `(.L_x_37) ;  /* 0x0000010000007945 */ /* 0x000fe60003800000 */
[----:B------:R-:W-:Y:S02]  /*5300*/  IADD3.X R19, R208, UR21, RZ, P0, !PT ;  /* 0x00000015d0137c10 */ /* 0x000fe400087fe4ff */
[----:B0-----:R-:W-:-:S04]  /*5310*/  IADD3 R2, P0, R174, UR16, RZ ;  /* 0x00000010ae027c10 */ /* 0x001fc8000ff1e0ff */
        /* <DEDUP_REMOVED lines=11> */
.L_x_39:
[----:B------:R-:W0:Y:S02]  /*53d0*/  F2I.S8.NTZ R0, R0 ;  /* 0x0000000000007305 */ /* 0x000e240000202100 */
[----:B0-----:R0:W-:Y:S02]  /*53e0*/  STG.E.U8 [R2.64], R0 ;  /* 0x0000000002007986 */ /* 0x0011e4000c101104 */
.L_x_38:
[----:B------:R-:W-:Y:S05]  /*53f0*/  BSYNC B0 ;  /* 0x0000000000007941 */ /* 0x000fea0003800000 */
.L_x_37:
        /* <DEDUP_REMOVED lines=11> */
.L_x_42:
[----:B------:R-:W0:Y:S02]  /*54b0*/  F2I.S8.NTZ R0, R0 ;  /* 0x0000000000007305 */ /* 0x000e240000202100 */
[----:B0-----:R0:W-:Y:S02]  /*54c0*/  STG.E.U8 [R2.64+0x20], R0 ;  /* 0x0000200002007986 */ /* 0x0011e4000c101104 */
.L_x_41:
[----:B------:R-:W-:Y:S05]  /*54d0*/  BSYNC B0 ;  /* 0x0000000000007941 */ /* 0x000fea0003800000 */
.L_x_40:
        /* <DEDUP_REMOVED lines=11> */
.L_x_45:
[----:B------:R-:W0:Y:S02]  /*5590*/  F2I.S8.NTZ R0, R0 ;  /* 0x0000000000007305 */ /* 0x000e240000202100 */
[----:B0-----:R0:W-:Y:S02]  /*55a0*/  STG.E.U8 [R2.64+0x40], R0 ;  /* 0x0000400002007986 */ /* 0x0011e4000c101104 */
.L_x_44:
[----:B------:R-:W-:Y:S05]  /*55b0*/  BSYNC B0 ;  /* 0x0000000000007941 */ /* 0x000fea0003800000 */
.L_x_43:
        /* <DEDUP_REMOVED lines=18> */
.L_x_47:
[----:B------:R-:W-:Y:S05]  /*56e0*/  BSYNC B0 ;  /* 0x0000000000007941 */ /* 0x000fea0003800000 */
.L_x_46:
        /* <DEDUP_REMOVED lines=15> */
.L_x_50:
[----:B------:R-:W0:Y:S02]  /*57e0*/  F2I.S8.NTZ R0, R0 ;  /* 0x0000000000007305 */ /* 0x000e240000202100 */
[----:B0-----:R0:W-:Y:S02]  /*57f0*/  STG.E.U8 [R2.64], R0 ;  /* 0x0000000002007986 */ /* 0x0011e4000c101104 */
.L_x_49:
[----:B------:R-:W-:Y:S05]  /*5800*/  BSYNC B0 ;  /* 0x0000000000007941 */ /* 0x000fea0003800000 */
.L_x_48:
        /* <DEDUP_REMOVED lines=11> */
.L_x_53:
[----:B------:R-:W0:Y:S02]  /*58c0*/  F2I.S8.NTZ R0, R0 ;  /* 0x0000000000007305 */ /* 0x000e240000202100 */
[----:B0-----:R0:W-:Y:S02]  /*58d0*/  STG.E.U8 [R2.64+0x20], R0 ;  /* 0x0000200002007986 */ /* 0x0011e4000c101104 */
.L_x_52:
[----:B------:R-:W-:Y:S05]  /*58e0*/  BSYNC B0 ;  /* 0x0000000000007941 */ /* 0x000fea0003800000 */
.L_x_51:
        /* <DEDUP_REMOVED lines=11> */
.L_x_56:
[----:B------:R-:W0:Y:S02]  /*59a0*/  F2I.S8.NTZ R0, R0 ;  /* 0x0000000000007305 */ /* 0x000e240000202100 */
[----:B0-----:R0:W-:Y:S02]  /*59b0*/  STG.E.U8 [R2.64+0x40], R0 ;  /* 0x0000400002007986 */ /* 0x0011e4000c101104 */
.L_x_55:
[----:B------:R-:W-:Y:S05]  /*59c0*/  BSYNC B0 ;  /* 0x0000000000007941 */ /* 0x000fea0003800000 */
.L_x_54:
        /* <DEDUP_REMOVED lines=18> */
.L_x_58:
[----:B------:R-:W-:Y:S05]  /*5af0*/  BSYNC B0 ;  /* 0x0000000000007941 */ /* 0x000fea0003800000 */
.L_x_57:
        /* <DEDUP_REMOVED lines=15> */
.L_x_61:
[----:B------:R-:W0:Y:S02]  /*5bf0*/  F2I.S8.NTZ R0, R0 ;  /* 0x0000000000007305 */ /* 0x000e240000202100 */
[----:B0-----:R0:W-:Y:S02]  /*5c00*/  STG.E.U8 [R2.64], R0 ;  /* 0x0000000002007986 */ /* 0x0011e4000c101104 */
.L_x_60:
[----:B------:R-:W-:Y:S05]  /*5c10*/  BSYNC B0 ;  /* 0x0000000000007941 */ /* 0x000fea0003800000 */
.L_x_59:
        /* <DEDUP_REMOVED lines=11> */
.L_x_64:
[----:B------:R-:W0:Y:S02]  /*5cd0*/  F2I.S8.NTZ R0, R0 ;  /* 0x0000000000007305 */ /* 0x000e240000202100 */
[----:B0-----:R0:W-:Y:S02]  /*5ce0*/  STG.E.U8 [R2.64+0x20], R0 ;  /* 0x0000200002007986 */ /* 0x0011e4000c101104 */
.L_x_63:
[----:B------:R-:W-:Y:S05]  /*5cf0*/  BSYNC B0 ;  /* 0x0000000000007941 */ /* 0x000fea0003800000 */
.L_x_62:
        /* <DEDUP_REMOVED lines=11> */
.L_x_67:
[----:B------:R-:W0:Y:S02]  /*5db0*/  F2I.S8.NTZ R0, R0 ;  /* 0x0000000000007305 */ /* 0x000e240000202100 */
[----:B0-----:R0:W-:Y:S02]  /*5dc0*/  STG.E.U8 [R2.64+0x40], R0 ;  /* 0x0000400002007986 */ /* 0x0011e4000c101104 */
.L_x_66:
[----:B------:R-:W-:Y:S05]  /*5dd0*/  BSYNC B0 ;  /* 0x0000000000007941 */ /* 0x000fea0003800000 */
.L_x_65:
        /* <DEDUP_REMOVED lines=18> */
.L_x_69:
[----:B------:R-:W-:Y:S05]  /*5f00*/  BSYNC B0 ;  /* 0x0000000000007941 */ /* 0x000fea0003800000 */
.L_x_68:
        /* <DEDUP_REMOVED lines=15> */
.L_x_72:
[----:B------:R-:W0:Y:S02]  /*6000*/  F2I.S8.NTZ R0, R0 ;  /* 0x0000000000007305 */ /* 0x000e240000202100 */
[----:B0-----:R0:W-:Y:S02]  /*6010*/  STG.E.U8 [R2.64], R0 ;  /* 0x0000000002007986 */ /* 0x0011e4000c101104 */
.L_x_71:
[----:B------:R-:W-:Y:S05]  /*6020*/  BSYNC B0 ;  /* 0x0000000000007941 */ /* 0x000fea0003800000 */
.L_x_70:
        /* <DEDUP_REMOVED lines=11> */
.L_x_75:
[----:B------:R-:W0:Y:S02]  /*60e0*/  F2I.S8.NTZ R0, R0 ;  /* 0x0000000000007305 */ /* 0x000e240000202100 */
[----:B0-----:R0:W-:Y:S02]  /*60f0*/  STG.E.U8 [R2.64+0x20], R0 ;  /* 0x0000200002007986 */ /* 0x0011e4000c101104 */
.L_x_74:
[----:B------:R-:W-:Y:S05]  /*6100*/  BSYNC B0 ;  /* 0x0000000000007941 */ /* 0x000fea0003800000 */
.L_x_73:
        /* <DEDUP_REMOVED lines=11> */
.L_x_78:
[----:B------:R-:W0:Y:S02]  /*61c0*/  F2I.S8.NTZ R0, R0 ;  /* 0x0000000000007305 */ /* 0x000e240000202100 */
[----:B0-----:R0:W-:Y:S02]  /*61d0*/  STG.E.U8 [R2.64+0x40], R0 ;  /* 0x0000400002007986 */ /* 0x0011e4000c101104 */
.L_x_77:
[----:B------:R-:W-:Y:S05]  /*61e0*/  BSYNC B0 ;  /* 0x0000000000007941 */ /* 0x000fea0003800000 */
.L_x_76:
        /* <DEDUP_REMOVED lines=18> */
.L_x_80:
[----:B------:R-:W-:Y:S05]  /*6310*/  BSYNC B0 ;  /* 0x0000000000007941 */ /* 0x000fea0003800000 */
.L_x_79:
        /* <DEDUP_REMOVED lines=15> */
.L_x_83:
[----:B------:R-:W0:Y:S02]  /*6410*/  F2I.S8.NTZ R0, R0 ;  /* 0x0000000000007305 */ /* 0x000e240000202100 */
[----:B0-----:R0:W-:Y:S02]  /*6420*/  STG.E.U8 [R2.64], R0 ;  /* 0x0000000002007986 */ /* 0x0011e4000c101104 */
.L_x_82:
[----:B------:R-:W-:Y:S05]  /*6430*/  BSYNC B0 ;  /* 0x0000000000007941 */ /* 0x000fea0003800000 */
.L_x_81:
        /* <DEDUP_REMOVED lines=11> */
.L_x_86:
[----:B------:R-:W0:Y:S02]  /*64f0*/  F2I.S8.NTZ R0, R0 ;  /* 0x0000000000007305 */ /* 0x000e240000202100 */
[----:B0-----:R0:W-:Y:S02]  /*6500*/  STG.E.U8 [R2.64+0x20], R0 ;  /* 0x0000200002007986 */ /* 0x0011e4000c101104 */
.L_x_85:
[----:B------:R-:W-:Y:S05]  /*6510*/  BSYNC B0 ;  /* 0x0000000000007941 */ /* 0x000fea0003800000 */
.L_x_84:
        /* <DEDUP_REMOVED lines=11> */
.L_x_89:
[----:B------:R-:W0:Y:S02]  /*65d0*/  F2I.S8.NTZ R0, R0 ;  /* 0x0000000000007305 */ /* 0x000e240000202100 */
[----:B0-----:R0:W-:Y:S02]  /*65e0*/  STG.E.U8 [R2.64+0x40], R0 ;  /* 0x0000400002007986 */ /* 0x0011e4000c101104 */
.L_x_88:
[----:B------:R-:W-:Y:S05]  /*65f0*/  BSYNC B0 ;  /* 0x0000000000007941 */ /* 0x000fea0003800000 */
.L_x_87:
        /* <DEDUP_REMOVED lines=18> */
.L_x_91:
[----:B------:R-:W-:Y:S05]  /*6720*/  BSYNC B0 ;  /* 0x0000000000007941 */ /* 0x000fea0003800000 */
.L_x_90:
        /* <DEDUP_REMOVED lines=15> */
.L_x_94:
[----:B------:R-:W0:Y:S02]  /*6820*/  F2I.S8.NTZ R0, R0 ;  /* 0x0000000000007305 */ /* 0x000e240000202100 */
[----:B0-----:R0:W-:Y:S02]  /*6830*/  STG.E.U8 [R2.64], R0 ;  /* 0x0000000002007986 */ /* 0x0011e4000c101104 */
.L_x_93:
[----:B------:R-:W-:Y:S05]  /*6840*/  BSYNC B0 ;  /* 0x0000000000007941 */ /* 0x000fea0003800000 */
.L_x_92:
        /* <DEDUP_REMOVED lines=11> */
.L_x_97:
[----:B------:R-:W0:Y:S02]  /*6900*/  F2I.S8.NTZ R0, R0 ;  /* 0x0000000000007305 */ /* 0x000e240000202100 */
[----:B0-----:R0:W-:Y:S02]  /*6910*/  STG.E.U8 [R2.64+0x20], R0 ;  /* 0x0000200002007986 */ /* 0x0011e4000c101104 */
.L_x_96:
[----:B------:R-:W-:Y:S05]  /*6920*/  BSYNC B0 ;  /* 0x0000000000007941 */ /* 0x000fea0003800000 */
.L_x_95:
        /* <DEDUP_REMOVED lines=11> */
.L_x_100:
[----:B------:R-:W0:Y:S02]  /*69e0*/  F2I.S8.NTZ R0, R0 ;  /* 0x0000000000007305 */ /* 0x000e240000202100 */
[----:B0-----:R0:W-:Y:S02]  /*69f0*/  STG.E.U8 [R2.64+0x40], R0 ;  /* 0x0000400002007986 */ /* 0x0011e4000c101104 */
.L_x_99:
[----:B------:R-:W-:Y:S05]  /*6a00*/  BSYNC B0 ;  /* 0x0000000000007941 */ /* 0x000fea0003800000 */
.L_x_98:
        /* <DEDUP_REMOVED lines=18> */
.L_x_102:
[----:B------:R-:W-:Y:S05]  /*6b30*/  BSYNC B0 ;  /* 0x0000000000007941 */ /* 0x000fea0003800000 */
.L_x_101:
[----:B0-----:R-:W2:Y:S01]  /*6b40*/  LDL R0, [R1] ;  /* 0x0000000001007983 */ /* 0x001ea20000100800 */
[----:B------:R-:W-:Y:S01]  /*6b50*/  IADD3 R4, P0, R124, UR18, RZ ;  /* 0x000000127c047c10 */ /* 0x000fe2000ff1e0ff */
[----:B------:R-:W-:Y:S03]  /*6b60*/  BSSY B0, `(.L_x_103) ;  /* 0x0000010000007945 */ /* 0x000fe60003800000 */
[----:B------:R-:W-:-:S02]  /*6b70*/  IADD3.X R5, R220, UR21, RZ, P0, !PT ;  /* 0x00000015dc057c10 */ /* 0x000fc400087fe4ff */
[----:B------:R-:W-:-:S04]  /*6b80*/  IADD3 R2, P0, R126, UR16, RZ ;  /* 0x000000107e027c10 */ /* 0x000fc8000ff1e0ff */
[----:B--2---:R-:W-:Y:S02]  /*6b90*/  IADD3.X R3, R0, UR17, RZ, P0, !PT ;  /* 0x0000001100037c10 */ /* 0x004fe400087fe4ff */
        /* <DEDUP_REMOVED lines=10> */
.L_x_105:
[----:B------:R-:W0:Y:S02]  /*6c40*/  F2I.S8.NTZ R0, R0 ;  /* 0x0000000000007305 */ /* 0x000e240000202100 */
[----:B0-----:R0:W-:Y:S02]  /*6c50*/  STG.E.U8 [R2.64], R0 ;  /* 0x0000000002007986 */ /* 0x0011e4000c101104 */
.L_x_104:
[----:B------:R-:W-:Y:S05]  /*6c60*/  BSYNC B0 ;  /* 0x0000000000007941 */ /* 0x000fea0003800000 */
.L_x_103:
        /* <DEDUP_REMOVED lines=11> */
.L_x_108:
[----:B------:R-:W0:Y:S02]  /*6d20*/  F2I.S8.NTZ R0, R0 ;  /* 0x0000000000007305 */ /* 0x000e240000202100 */
[----:B0-----:R0:W-:Y:S02]  /*6d30*/  STG.E.U8 [R2.64+0x20], R0 ;  /* 0x0000200002007986 */ /* 0x0011e4000c101104 */
.L_x_107:
[----:B------:R-:W-:Y:S05]  /*6d40*/  BSYNC B0 ;  /* 0x0000000000007941 */ /* 0x000fea0003800000 */
.L_x_106:
        /* <DEDUP_REMOVED lines=11> */
.L_x_111:
[----:B------:R-:W0:Y:S02]  /*6e00*/  F2I.S8.NTZ R0, R0 ;  /* 0x0000000000007305 */ /* 0x000e240000202100 */
[----:B0-----:R0:W-:Y:S02]  /*6e10*/  STG.E.U8 [R2.64+0x40], R0 ;  /* 0x0000400002007986 */ /* 0x0011e4000c101104 */
.L_x_110:
[----:B------:R-:W-:Y:S05]  /*6e20*/  BSYNC B0 ;  /* 0x0000000000007941 */ /* 0x000fea0003800000 */
.L_x_109:
[----:B------:R-:W-:Y:S01]  /*6e30*/  LOP3.LUT P0, RZ, R87, 0x4, RZ, 0xc0, !PT ;  /* 0x0000000457ff7812 */ /* 0x000fe2000780c0ff */
[----:B------:R-:W-:-:S12]  /*6e40*/  BSSY B0, `(.L_x_112) ;  /* 0x0000012000007945 */ /* 0x000fd80003800000 */
[----:B------:R-:W-:Y:S05]  /*6e50*/  @!P0 BRA `(.L_x_113) ;  /* 0x0000010000008947 */ /* 0x000fea0003800000 */
[----:B------:R-:W-:Y:S01]  /*6e60*/  ISETP.NE.U32.AND P0, PT, RZ, UR28, PT ;  /* 0x0000001cff007c0c */ /* 0x000fe2000bf05070 */
[----:B------:R-:W2:Y:S01]  /*6e70*/  LDL R4, [R1+0x4] ;  /* 0x0000040001047983 */ /* 0x000ea20000100800 */
[----:B0-----:R-:W-:Y:S02]  /*6e80*/  P2R R0, PR, RZ, 0x2 ;  /* 0x00000002ff007803 */ /* 0x001fe40000000000 */
[----:B------:R-:W-:-:S13]  /*6e90*/  ISETP.NE.AND.EX P0, PT, RZ, UR19, PT, P0 ;  /* 0x00000013ff007c0c */ /* 0x000fda000bf05300 */
[----:B------:R-:W-:-:S04]  /*6ea0*/  @P0 IADD3 R2, P1, R120, UR18, RZ ;  /* 0x0000001278020c10 */ /* 0x000fc8000ff3e0ff */
[----:B------:R-:W-:Y:S02]  /*6eb0*/  @P0 IADD3.X R3, R221, UR21, RZ, P1, !PT ;  /* 0x00000015dd030c10 */ /* 0x000fe40008ffe4ff */
[----:B------:R-:W-:-:S03]  /*6ec0*/  ISETP.NE.AND P1, PT, R0, RZ, PT ;  /* 0x000000ff0000720c */ /* 0x000fc60003f25270 */
[----:B------:R-:W3:Y:S01]  /*6ed0*/  @P0 LDG.E.S8 R2, [R2.64] ;  /* 0x0000000402020981 */ /* 0x000ee2000c1e1300 */
[----:B------:R-:W0:Y:S02]  /*6ee0*/  I2F R0, R11 ;  /* 0x0000000b00007306 */ /* 0x000e240000201400 */
[----:B0-----:R-:W-:-:S06]  /*6ef0*/  FMUL R0, R0, c[0x0][0x16c] ;  /* 0x00005b0000007a20 */ /* 0x001fcc0000400000 */
[----:B---3--:R-:W0:Y:S02]  /*6f00*/  @P0 I2F.S16 R2, R2 ;  /* 0x0000000200020306 */ /* 0x008e240000101400 */
[----:B0-----:R-:W-:Y:S01]  /*6f10*/  @P0 FFMA R0, R2, c[0x0][0x19c], R0 ;  /* 0x0000670002000a23 */ /* 0x001fe20000000000 */
[----:B------:R-:W-:-:S04]  /*6f20*/  IADD3 R2, P0, R122, UR16, RZ ;  /* 0x000000107a027c10 */ /* 0x000fc8000ff1e0ff */
[----:B--2---:R-:W-:Y:S01]  /*6f30*/  IADD3.X R3, R4, UR17, RZ, P0, !PT ;  /* 0x0000001104037c10 */ /* 0x004fe200087fe4ff */
[----:B------:R-:W0:Y:S04]  /*6f40*/  F2I.S8.NTZ R0, R0 ;  /* 0x0000000000007305 */ /* 0x000e280000202100 */
[----:B0-----:R0:W-:Y:S04]  /*6f50*/  STG.E.U8 [R2.64], R0 ;  /* 0x0000000002007986 */ /* 0x0011e8000c101104 */
.L_x_113:
[----:B------:R-:W-:Y:S05]  /*6f60*/  BSYNC B0 ;  /* 0x0000000000007941 */ /* 0x000fea0003800000 */
.L_x_112:
        /* <DEDUP_REMOVED lines=15> */
.L_x_116:
[----:B------:R-:W0:Y:S02]  /*7060*/  F2I.S8.NTZ R0, R0 ;  /* 0x0000000000007305 */ /* 0x000e240000202100 */
[----:B0-----:R0:W-:Y:S02]  /*7070*/  STG.E.U8 [R2.64], R0 ;  /* 0x0000000002007986 */ /* 0x0011e4000c101104 */
.L_x_115:
[----:B------:R-:W-:Y:S05]  /*7080*/  BSYNC B0 ;  /* 0x0000000000007941 */ /* 0x000fea0003800000 */
.L_x_114:
        /* <DEDUP_REMOVED lines=11> */
.L_x_119:
[----:B------:R-:W0:Y:S02]  /*7140*/  F2I.S8.NTZ R0, R0 ;  /* 0x0000000000007305 */ /* 0x000e240000202100 */
[----:B0-----:R0:W-:Y:S02]  /*7150*/  STG.E.U8 [R2.64+0x20], R0 ;  /* 0x0000200002007986 */ /* 0x0011e4000c101104 */
.L_x_118:
[----:B------:R-:W-:Y:S05]  /*7160*/  BSYNC B0 ;  /* 0x0000000000007941 */ /* 0x000fea0003800000 */
.L_x_117:
        /* <DEDUP_REMOVED lines=11> */
.L_x_122:
[----:B------:R-:W0:Y:S02]  /*7220*/  F2I.S8.NTZ R0, R0 ;  /* 0x0000000000007305 */ /* 0x000e240000202100 */
[----:B0-----:R0:W-:Y:S02]  /*7230*/  STG.E.U8 [R2.64+0x40], R0 ;  /* 0x0000400002007986 */ /* 0x0011e4000c101104 */
.L_x_121:
[----:B------:R-:W-:Y:S05]  /*7240*/  BSYNC B0 ;  /* 0x0000000000007941 */ /* 0x000fea0003800000 */
.L_x_120:
        /* <DEDUP_REMOVED lines=18> */
.L_x_124:
[----:B------:R-:W-:Y:S05]  /*7370*/  BSYNC B0 ;  /* 0x0000000000007941 */ /* 0x000fea0003800000 */
.L_x_123:
        /* <DEDUP_REMOVED lines=15> */
.L_x_127:
[----:B------:R-:W0:Y:S02]  /*7470*/  F2I.S8.NTZ R0, R0 ;  /* 0x0000000000007305 */ /* 0x000e240000202100 */
[----:B0-----:R0:W-:Y:S02]  /*7480*/  STG.E.U8 [R2.64], R0 ;  /* 0x0000000002007986 */ /* 0x0011e4000c101104 */
.L_x_126:
[----:B------:R-:W-:Y:S05]  /*7490*/  BSYNC B0 ;  /* 0x0000000000007941 */ /* 0x000fea0003800000 */
.L_x_125:
        /* <DEDUP_REMOVED lines=11> */
.L_x_130:
[----:B------:R-:W0:Y:S02]  /*7550*/  F2I.S8.NTZ R0, R0 ;  /* 0x0000000000007305 */ /* 0x000e240000202100 */
[----:B0-----:R0:W-:Y:S02]  /*7560*/  STG.E.U8 [R2.64+0x20], R0 ;  /* 0x0000200002007986 */ /* 0x0011e4000c101104 */
.L_x_129:
[----:B------:R-:W-:Y:S05]  /*7570*/  BSYNC B0 ;  /* 0x0000000000007941 */ /* 0x000fea0003800000 */
.L_x_128:
        /* <DEDUP_REMOVED lines=11> */
.L_x_133:
[----:B------:R-:W0:Y:S02]  /*7630*/  F2I.S8.NTZ R0, R0 ;  /* 0x0000000000007305 */ /* 0x000e240000202100 */
[----:B0-----:R0:W-:Y:S02]  /*7640*/  STG.E.U8 [R2.64+0x40], R0 ;  /* 0x0000400002007986 */ /* 0x0011e4000c101104 */
.L_x_132:
[----:B------:R-:W-:Y:S05]  /*7650*/  BSYNC B0 ;  /* 0x0000000000007941 */ /* 0x000fea0003800000 */
.L_x_131:
        /* <DEDUP_REMOVED lines=18> */
.L_x_135:
[----:B------:R-:W-:Y:S05]  /*7780*/  BSYNC B0 ;  /* 0x0000000000007941 */ /* 0x000fea0003800000 */
.L_x_134:
        /* <DEDUP_REMOVED lines=15> */
.L_x_138:
[----:B------:R-:W0:Y:S02]  /*7880*/  F2I.S8.NTZ R0, R0 ;  /* 0x0000000000007305 */ /* 0x000e240000202100 */
[----:B0-----:R0:W-:Y:S02]  /*7890*/  STG.E.U8 [R2.64], R0 ;  /* 0x0000000002007986 */ /* 0x0011e4000c101104 */
.L_x_137:
[----:B------:R-:W-:Y:S05]  /*78a0*/  BSYNC B0 ;  /* 0x0000000000007941 */ /* 0x000fea0003800000 */
.L_x_136:
        /* <DEDUP_REMOVED lines=11> */
.L_x_141:
[----:B------:R-:W0:Y:S02]  /*7960*/  F2I.S8.NTZ R0, R0 ;  /* 0x0000000000007305 */ /* 0x000e240000202100 */
[----:B0-----:R0:W-:Y:S02]  /*7970*/  STG.E.U8 [R2.64+0x20], R0 ;  /* 0x0000200002007986 */ /* 0x0011e4000c101104 */
.L_x_140:
[----:B------:R-:W-:Y:S05]  /*7980*/  BSYNC B0 ;  /* 0x0000000000007941 */ /* 0x000fea0003800000 */
.L_x_139:
        /* <DEDUP_REMOVED lines=11> */
.L_x_144:
[----:B------:R-:W0:Y:S02]  /*7a40*/  F2I.S8.NTZ R0, R0 ;  /* 0x0000000000007305 */ /* 0x000e240000202100 */
[----:B0-----:R0:W-:Y:S02]  /*7a50*/  STG.E.U8 [R2.64+0x40], R0 ;  /* 0x0000400002007986 */ /* 0x0011e4000c101104 */
.L_x_143:
[----:B------:R-:W-:Y:S05]  /*7a60*/  BSYNC B0 ;  /* 0x0000000000007941 */ /* 0x000fea0003800000 */
.L_x_142:
[----:B------:R-:W-:Y:S01]  /*7a70*/  LOP3.LUT P0, RZ, R87, 0x4000, RZ, 0xc0, !PT ;  /* 0x0000400057ff7812 */ /* 0x000fe2000780c0ff */
[----:B------:R-:W-:-:S12]  /*7a80*/  BSSY B0, `(.L_x_145) ;  /* 0x0000023000007945 */ /* 0x000fd80003800000 */
[----:B------:R-:W-:Y:S05]  /*7a90*/  @!P0 BRA `(.L_x_146) ;  /* 0x0000021000008947 */ /* 0x000fea0003800000 */
[----:B0-----:R-:W-:Y:S02]  /*7aa0*/  IADD3 R2, R65, 0xd, RZ ;  /* 0x0000000d41027810 */ /* 0x001fe40007ffe0ff */
[----:B------:R-:W-:Y:S02]  /*7ab0*/  P2R R7, PR, RZ, 0x2 ;  /* 0x00000002ff077803 */ /* 0x000fe40000000000 */
[----:B------:R-:W-:-:S04]  /*7ac0*/  SHF.R.S32.HI R0, RZ, 0x1f, R2 ;  /* 0x0000001fff007819 */ /* 0x000fc80000011402 */
[----:B------:R-:W-:-:S04]  /*7ad0*/  LEA.HI R0, R0, R2, RZ, 0x5 ;  /* 0x0000000200007211 */ /* 0x000fc800078f28ff */
[----:B------:R-:W-:Y:S02]  /*7ae0*/  LOP3.LUT R3, R0, 0xffffffe0, RZ, 0xc0, !PT ;  /* 0xffffffe000037812 */ /* 0x000fe400078ec0ff */
[----:B------:R-:W-:-:S03]  /*7af0*/  SHF.R.S32.HI R0, RZ, 0x5, R0 ;  /* 0x00000005ff007819 */ /* 0x000fc60000011400 */
[----:B------:R-:W-:Y:S01]  /*7b00*/  IMAD.IADD R2, R2, 0x1, -R3 ;  /* 0x0000000102027824 */ /* 0x000fe200078e0a03 */
[----:B------:R-:W-:-:S04]  /*7b10*/  SHF.R.S32.HI R8, RZ, 0x1f, R0 ;  /* 0x0000001fff087819 */ /* 0x000fc80000011400 */
[----:B------:R-:W-:Y:S01]  /*7b20*/  SHF.R.S32.HI R3, RZ, 0x1f, R2 ;  /* 0x0000001fff037819 */ /* 0x000fe20000011402 */
[----:B------:R-:W-:Y:S01]  /*7b30*/  IMAD R4, R8, c[0x0][0x1a8], RZ ;  /* 0x00006a0008047a24 */ /* 0x000fe200078e02ff */
[----:B------:R-:W-:-:S03]  /*7b40*/  IADD3 R2, P0, R96, R2, RZ ;  /* 0x0000000260027210 */ /* 0x000fc60007f1e0ff */
[----:B------:R-:W-:Y:S02]  /*7b50*/  IMAD R6, R0, c[0x0][0x1ac], R4 ;  /* 0x00006b0000067a24 */ /* 0x000fe400078e0204 */
[----:B------:R-:W-:Y:S01]  /*7b60*/  IMAD.X R3, R97, 0x1, R3, P0 ;  /* 0x0000000161037824 */ /* 0x000fe200000e0603 */
[----:B------:R-:W-:-:S03]  /*7b70*/  ISETP.NE.U32.AND P0, PT, RZ, UR28, PT ;  /* 0x0000001cff007c0c */ /* 0x000fc6000bf05070 */
[----:B------:R-:W-:Y:S01]  /*7b80*/  IMAD.WIDE.U32 R4, R0, c[0x0][0x1a8], R2 ;  /* 0x00006a0000047a25 */ /* 0x000fe200078e0002 */
[----:B------:R-:W-:-:S03]  /*7b90*/  ISETP.NE.AND.EX P0, PT, RZ, UR19, PT, P0 ;  /* 0x00000013ff007c0c */ /* 0x000fc6000bf05300 */
[----:B------:R-:W-:-:S10]  /*7ba0*/  IMAD.IADD R6, R5, 0x1, R6 ;  /* 0x0000000105067824 */ /* 0x000fd400078e0206 */
[----:B------:R-:W-:-:S04]  /*7bb0*/  @P0 IADD3 R4, P1, R4, UR18, RZ ;  /* 0x0000001204040c10 */ /* 0x000fc8000ff3e0ff */
[----:B------:R-:W-:Y:S01]  /*7bc0*/  @P0 IADD3.X R5, R6, UR21, RZ, P1, !PT ;  /* 0x0000001506050c10 */ /* 0x000fe20008ffe4ff */
[----:B------:R-:W-:Y:S01]  /*7bd0*/  IMAD.WIDE.U32 R2, R0, c[0x0][0x1b8], R2 ;  /* 0x00006e0000027a25 */ /* 0x000fe200078e0002 */
[----:B------:R-:W-:-:S04]  /*7be0*/  ISETP.NE.AND P1, PT, R7, RZ, PT ;  /* 0x000000ff0700720c */ /* 0x000fc80003f25270 */
[----:B------:R0:W2:Y:S02]  /*7bf0*/  @P0 LDG.E.S8 R5, [R4.64] ;  /* 0x0000000404050981 */ /* 0x0000a4000c1e1300 */
[----:B0-----:R-:W0:Y:S02]  /*7c00*/  I2F R4, R14 ;  /* 0x0000000e00047306 */ /* 0x001e240000201400 */
[----:B0-----:R-:W-:-:S06]  /*7c10*/  FMUL R4, R4, c[0x0][0x16c] ;  /* 0x00005b0004047a20 */ /* 0x001fcc0000400000 */
[----:B--2---:R-:W0:Y:S02]  /*7c20*/  @P0 I2F.S16 R5, R5 ;  /* 0x0000000500050306 */ /* 0x004e240000101400 */
[----:B0-----:R-:W-:Y:S01]  /*7c30*/  @P0 FFMA R4, R5, c[0x0][0x19c], R4 ;  /* 0x0000670005040a23 */ /* 0x001fe20000000004 */
[----:B------:R-:W-:Y:S01]  /*7c40*/  IADD3 R2, P0, R2, UR16, RZ ;  /* 0x0000001002027c10 */ /* 0x000fe2000ff1e0ff */
[----:B------:R-:W-:-:S04]  /*7c50*/  IMAD R5, R8, c[0x0][0x1b8], RZ ;  /* 0x00006e0008057a24 */ /* 0x000fc800078e02ff */
[----:B------:R-:W0:Y:S01]  /*7c60*/  F2I.S8.NTZ R4, R4 ;  /* 0x0000000400047305 */ /* 0x000e220000202100 */
[----:B------:R-:W-:-:S04]  /*7c70*/  IMAD R5, R0, c[0x0][0x1bc], R5 ;  /* 0x00006f0000057a24 */ /* 0x000fc800078e0205 */
[----:B------:R-:W-:-:S05]  /*7c80*/  IMAD.IADD R0, R3, 0x1, R5 ;  /* 0x0000000103007824 */ /* 0x000fca00078e0205 */
[----:B------:R-:W-:-:S05]  /*7c90*/  IADD3.X R3, R0, UR17, RZ, P0, !PT ;  /* 0x0000001100037c10 */ /* 0x000fca00087fe4ff */
[----:B0-----:R0:W-:Y:S02]  /*7ca0*/  STG.E.U8 [R2.64], R4 ;  /* 0x0000000402007986 */ /* 0x0011e4000c101104 */
.L_x_146:
[----:B------:R-:W-:Y:S05]  /*7cb0*/  BSYNC B0 ;  /* 0x0000000000007941 */ /* 0x000fea0003800000 */
.L_x_145:
[----:B0-----:R-:W-:Y:S01]  /*7cc0*/  IADD3 R2, R65, 0xd, RZ ;  /* 0x0000000d41027810 */ /* 0x001fe20007ffe0ff */
[----:B------:R-:W-:Y:S03]  /*7cd0*/  BSSY B0, `(.L_x_147) ;  /* 0x0000022000007945 */ /* 0x000fe60003800000 */
        /* <DEDUP_REMOVED lines=10> */
[----:B------:R-:W-:-:S04]  /*7d80*/  IMAD.X R3, R95, 0x1, R3, P0 ;  /* 0x000000015f037824 */ /* 0x000fc800000e0603 */
[----:B------:R-:W-:-:S04]  /*7d90*/  IMAD.WIDE.U32 R4, R0, c[0x0][0x1a8], R2 ;  /* 0x00006a0000047a25 */ /* 0x000fc800078e0002 */
[----:B------:R-:W-:Y:S01]  /*7da0*/  IMAD.IADD R6, R6, 0x1, R5 ;  /* 0x0000000106067824 */ /* 0x000fe200078e0205 */
[----:B------:R-:W-:Y:S01]  /*7db0*/  IADD3 R4, P0, R4, UR18, RZ ;  /* 0x0000001204047c10 */ /* 0x000fe2000ff1e0ff */
[----:B------:R-:W-:-:S03]  /*7dc0*/  IMAD.WIDE.U32 R2, R0, c[0x0][0x1b8], R2 ;  /* 0x00006e0000027a25 */ /* 0x000fc600078e0002 */
[----:B------:R-:W-:Y:S01]  /*7dd0*/  IADD3.X R5, R6, UR21, RZ, P0, !PT ;  /* 0x0000001506057c10 */ /* 0x000fe200087fe4ff */
[----:B------:R-:W-:Y:S01]  /*7de0*/  IMAD R6, R7, c[0x0][0x1b8], RZ ;  /* 0x00006e0007067a24 */ /* 0x000fe200078e02ff */
[----:B------:R-:W-:-:S03]  /*7df0*/  IADD3 R2, P0, R2, UR16, RZ ;  /* 0x0000001002027c10 */ /* 0x000fc6000ff1e0ff */
[----:B------:R-:W-:-:S04]  /*7e00*/  IMAD R6, R0, c[0x0][0x1bc], R6 ;  /* 0x00006f0000067a24 */ /* 0x000fc800078e0206 */
[----:B------:R-:W-:-:S05]  /*7e10*/  IMAD.IADD R0, R6, 0x1, R3 ;  /* 0x0000000106007824 */ /* 0x000fca00078e0203 */
        /* <DEDUP_REMOVED lines=11> */
.L_x_149:
[----:B------:R-:W0:Y:S02]  /*7ed0*/  F2I.S8.NTZ R0, R0 ;  /* 0x0000000000007305 */ /* 0x000e240000202100 */
[----:B0-----:R0:W-:Y:S02]  /*7ee0*/  STG.E.U8 [R2.64], R0 ;  /* 0x0000000002007986 */ /* 0x0011e4000c101104 */
.L_x_148:
[----:B------:R-:W-:Y:S05]  /*7ef0*/  BSYNC B0 ;  /* 0x0000000000007941 */ /* 0x000fea0003800000 */
.L_x_147:
        /* <DEDUP_REMOVED lines=11> */
.L_x_152:
[----:B------:R-:W0:Y:S02]  /*7fb0*/  F2I.S8.NTZ R0, R0 ;  /* 0x0000000000007305 */ /* 0x000e240000202100 */
[----:B0-----:R0:W-:Y:S02]  /*7fc0*/  STG.E.U8 [R2.64+0x20], R0 ;  /* 0x0000200002007986 */ /* 0x0011e4000c101104 */
.L_x_151:
[----:B------:R-:W-:Y:S05]  /*7fd0*/  BSYNC B0 ;  /* 0x0000000000007941 */ /* 0x000fea0003800000 */
.L_x_150:
        /* <DEDUP_REMOVED lines=11> */
.L_x_155:
[----:B------:R-:W0:Y:S02]  /*8090*/  F2I.S8.NTZ R0, R0 ;  /* 0x0000000000007305 */ /* 0x000e240000202100 */
[----:B0-----:R0:W-:Y:S02]  /*80a0*/  STG.E.U8 [R2.64+0x40], R0 ;  /* 0x0000400002007986 */ /* 0x0011e4000c101104 */
.L_x_154:
[----:B------:R-:W-:Y:S05]  /*80b0*/  BSYNC B0 ;  /* 0x0000000000007941 */ /* 0x000fea0003800000 */
.L_x_153:
        /* <DEDUP_REMOVED lines=36> */
.L_x_157:
[----:B------:R-:W-:Y:S05]  /*8300*/  BSYNC B0 ;  /* 0x0000000000007941 */ /* 0x000fea0003800000 */
.L_x_156:
        /* <DEDUP_REMOVED lines=33> */
.L_x_160:
[----:B------:R-:W0:Y:S02]  /*8520*/  F2I.S8.NTZ R0, R0 ;  /* 0x0000000000007305 */ /* 0x000e240000202100 */
[----:B0-----:R0:W-:Y:S02]  /*8530*/  STG.E.U8 [R2.64], R0 ;  /* 0x0000000002007986 */ /* 0x0011e4000c101104 */
.L_x_159:
[----:B------:R-:W-:Y:S05]  /*8540*/  BSYNC B0 ;  /* 0x0000000000007941 */ /* 0x000fea0003800000 */
.L_x_158:
        /* <DEDUP_REMOVED lines=11> */
.L_x_163:
[----:B------:R-:W0:Y:S02]  /*8600*/  F2I.S8.NTZ R0, R0 ;  /* 0x0000000000007305 */ /* 0x000e240000202100 */
[----:B0-----:R0:W-:Y:S02]  /*8610*/  STG.E.U8 [R2.64+0x20], R0 ;  /* 0x0000200002007986 */ /* 0x0011e4000c101104 */
.L_x_162:
[----:B------:R-:W-:Y:S05]  /*8620*/  BSYNC B0 ;  /* 0x0000000000007941 */ /* 0x000fea0003800000 */
.L_x_161:
        /* <DEDUP_REMOVED lines=11> */
.L_x_166:
[----:B------:R-:W0:Y:S02]  /*86e0*/  F2I.S8.NTZ R0, R0 ;  /* 0x0000000000007305 */ /* 0x000e240000202100 */
[----:B0-----:R0:W-:Y:S02]  /*86f0*/  STG.E.U8 [R2.64+0x40], R0 ;  /* 0x0000400002007986 */ /* 0x0011e4000c101104 */
.L_x_165:
[----:B------:R-:W-:Y:S05]  /*8700*/  BSYNC B0 ;  /* 0x0000000000007941 */ /* 0x000fea0003800000 */
.L_x_164:
        /* <DEDUP_REMOVED lines=36> */
.L_x_168:
[----:B------:R-:W-:Y:S05]  /*8950*/  BSYNC B0 ;  /* 0x0000000000007941 */ /* 0x000fea0003800000 */
.L_x_167:
        /* <DEDUP_REMOVED lines=33> */
.L_x_171:
[----:B------:R-:W0:Y:S02]  /*8b70*/  F2I.S8.NTZ R0, R0 ;  /* 0x0000000000007305 */ /* 0x000e240000202100 */
[----:B0-----:R0:W-:Y:S02]  /*8b80*/  STG.E.U8 [R2.64], R0 ;  /* 0x0000000002007986 */ /* 0x0011e4000c101104 */
.L_x_170:
[----:B------:R-:W-:Y:S05]  /*8b90*/  BSYNC B0 ;  /* 0x0000000000007941 */ /* 0x000fea0003800000 */
.L_x_169:
        /* <DEDUP_REMOVED lines=11> */
.L_x_174:
[----:B------:R-:W0:Y:S02]  /*8c50*/  F2I.S8.NTZ R0, R0 ;  /* 0x0000000000007305 */ /* 0x000e240000202100 */
[----:B0-----:R0:W-:Y:S02]  /*8c60*/  STG.E.U8 [R2.64+0x20], R0 ;  /* 0x0000200002007986 */ /* 0x0011e4000c101104 */
.L_x_173:
[----:B------:R-:W-:Y:S05]  /*8c70*/  BSYNC B0 ;  /* 0x0000000000007941 */ /* 0x000fea0003800000 */
.L_x_172:
        /* <DEDUP_REMOVED lines=11> */
.L_x_177:
[----:B------:R-:W0:Y:S02]  /*8d30*/  F2I.S8.NTZ R0, R0 ;  /* 0x0000000000007305 */ /* 0x000e240000202100 */
[----:B0-----:R0:W-:Y:S02]  /*8d40*/  STG.E.U8 [R2.64+0x40], R0 ;  /* 0x0000400002007986 */ /* 0x0011e4000c101104 */
.L_x_176:
[----:B------:R-:W-:Y:S05]  /*8d50*/  BSYNC B0 ;  /* 0x0000000000007941 */ /* 0x000fea0003800000 */
.L_x_175:
[----:B------:R-:W-:Y:S02]  /*8d60*/  UIADD3 UR20, UR20, UR11, URZ ;  /* 0x0000000b14147290 */ /* 0x000fe4000fffe03f */
[----:B------:R-:W-:Y:S02]  /*8d70*/  UISETP.NE.U32.AND UP0, UPT, UR28, URZ, UPT ;  /* 0x0000003f1c00728c */ /* 0x000fe4000bf05070 */
[----:B------:R-:W-:-:S02]  /*8d80*/  UISETP.GE.AND UP1, UPT, UR20, UR10, UPT ;  /* 0x0000000a1400728c */ /* 0x000fc4000bf26270 */
[----:B------:R-:W-:Y:S02]  /*8d90*/  ULDC.64 UR8, c[0x0][0x1c8] ;  /* 0x0000720000087ab9 */ /* 0x000fe40000000a00 */
[----:B------:R-:W-:Y:S02]  /*8da0*/  UMOV UR27, UR13 ;  /* 0x0000000d001b7c82 */ /* 0x000fe40008000000 */
[----:B------:R-:W-:Y:S01]  /*8db0*/  PLOP3.LUT P0, PT, PT, PT, UP1, 0x40, 0x0 ;  /* 0x000000000000781c */ /* 0x000fe20003f0e818 */
[----:B------:R-:W-:Y:S02]  /*8dc0*/  ULDC.64 UR6, c[0x0][0x1d8] ;  /* 0x0000760000067ab9 */ /* 0x000fe40000000a00 */
[----:B------:R-:W-:Y:S02]  /*8dd0*/  UIMAD.WIDE.U32 UR26, UR12, UR8, UR26 ;  /* 0x000000080c1a72a5 */ /* 0x000fe4000f8e001a */
[----:B------:R-:W-:Y:S02]  /*8de0*/  UMOV UR22, UR18 ;  /* 0x0000001200167c82 */ /* 0x000fe40008000000 */
[----:B------:R-:W-:-:S02]  /*8df0*/  UMOV UR23, UR21 ;  /* 0x0000001500177c82 */ /* 0x000fc40008000000 */
[----:B------:R-:W-:Y:S02]  /*8e00*/  UISETP.NE.AND.EX UP0, UPT, UR19, URZ, UPT, UP0 ;  /* 0x0000003f1300728c */ /* 0x000fe4000bf05300 */
[----:B------:R-:W-:Y:S02]  /*8e10*/  UMOV UR29, UR19 ;  /* 0x00000013001d7c82 */ /* 0x000fe40008000000 */
[----:B------:R-:W-:Y:S02]  /*8e20*/  UIMAD.WIDE.U32 UR24, UR12, UR6, UR22 ;  /* 0x000000060c1872a5 */ /* 0x000fe4000f8e0016 */
[----:B------:R-:W-:Y:S02]  /*8e30*/  UIMAD UR22, UR12, UR7, URZ ;  /* 0x000000070c1672a4 */ /* 0x000fe4000f8e023f */
[----:B------:R-:W-:Y:S02]  /*8e40*/  UIMAD.WIDE.U32 UR30, UR12, UR6, UR28 ;  /* 0x000000060c1e72a5 */ /* 0x000fe4000f8e001c */
[----:B------:R-:W-:-:S02]  /*8e50*/  UIMAD UR13, UR12, UR9, UR27 ;  /* 0x000000090c0d72a4 */ /* 0x000fc4000f8e021b */
[----:B------:R-:W-:Y:S02]  /*8e60*/  ULDC.64 UR6, c[0x0][0x1e0] ;  /* 0x0000780000067ab9 */ /* 0x000fe40000000a00 */
[----:B------:R-:W-:Y:S02]  /*8e70*/  ULDC.64 UR8, c[0x0][0x1d0] ;  /* 0x0000740000087ab9 */ /* 0x000fe40000000a00 */
[----:B------:R-:W-:Y:S02]  /*8e80*/  UIMAD.WIDE.U32 UR14, UR12, UR8, UR14 ;  /* 0x000000080c0e72a5 */ /* 0x000fe4000f8e000e */
[----:B------:R-:W-:Y:S02]  /*8e90*/  UIMAD.WIDE.U32 UR16, UR12, UR6, UR16 ;  /* 0x000000060c1072a5 */ /* 0x000fe4000f8e0010 */
[----:B------:R-:W-:Y:S02]  /*8ea0*/  UIADD3 UR19, UR22, UR31, URZ ;  /* 0x0000001f16137290 */ /* 0x000fe4000fffe03f */
[----:B------:R-:W-:-:S02]  /*8eb0*/  UIMAD UR15, UR12, UR9, UR15 ;  /* 0x000000090c0f72a4 */ /* 0x000fc4000f8e020f */
[----:B------:R-:W-:Y:S02]  /*8ec0*/  UIMAD UR17, UR12, UR7, UR17 ;  /* 0x000000070c1172a4 */ /* 0x000fe4000f8e0211 */
[----:B------:R-:W-:Y:S02]  /*8ed0*/  USEL UR18, UR18, UR24, !UP0 ;  /* 0x0000001812127287 */ /* 0x000fe4000c000000 */
[----:B------:R-:W-:Y:S02]  /*8ee0*/  @UP0 UIADD3 UR21, UR25, UR22, URZ ;  /* 0x0000001619150290 */ /* 0x000fe4000fffe03f */
[----:B------:R-:W-:Y:S02]  /*8ef0*/  USEL UR28, UR30, URZ, UP0 ;  /* 0x0000003f1e1c7287 */ /* 0x000fe40008000000 */
[----:B------:R-:W-:Y:S01]  /*8f00*/  USEL UR19, UR19, URZ, UP0 ;  /* 0x0000003f13137287 */ /* 0x000fe20008000000 */
[----:B------:R-:W-:Y:S01]  /*8f10*/  @!P0 CALL.REL.NOINC `(.L_x_178) ;  /* 0x0000001000008944 */ /* 0x000fe20003c00000 */
[----:B------:R-:W-:Y:S05]  /*8f20*/  BRA `(.L_x_179) ;  /* 0xffff93c000007947 */ /* 0x000fea000383ffff */
.L_x_178:
[----:B------:R-:W-:-:S01]  /*8f30*/  NOP ;  /* 0x0000000000007918 */ /* 0x000fc20000000000 */
[----:B------:R-:W-:Y:S05]  /*8f40*/  EXIT ;  /* 0x000000000000794d */ /* 0x000fea0003800000 */
.L_x_180:
[----:B------:R-:W-:-:S00]  /*8f50*/  BRA `(.L_x_180) ;  /* 0xfffffff000007947 */ /* 0x000fc0000383ffff */
[----:B------:R-:W-:-:S00]  /*8f60*/  NOP ;  /* 0x0000000000007918 */ /* 0x000fc00000000000 */
        /* <DEDUP_REMOVED lines=9> */
.L_x_377:


//--------------------- .text._ZN7cutlass9reference6device6kernel11GemmComplexIaNS_6layout22ColumnMajorInterleavedILi32EEEaNS4_19RowMajorInterleavedILi32EEEaS6_fiaNS_16NumericConverterIafLNS_15FloatRoundStyleE2EEENS_12multiply_addIiiiEELi4ELi4EEEvNS_4gemm9GemmCoordET5_NS_9TensorRefIT_T0_EENS_16ComplexTransformENSH_IT1_T2_EESL_SG_NSH_IT3_T4_EENSH_IT7_SQ_EET6_illll --------------------------
	.section	.text._ZN7cutlass9reference6device6kernel11GemmComplexIaNS_6layout22ColumnMajorInterleavedILi32EEEaNS4_19RowMajorInterleavedILi32EEEaS6_fiaNS_16NumericConverterIafLNS_15FloatRoundStyleE2EEENS_12multiply_addIiiiEELi4ELi4EEEvNS_4gemm9GemmCoordET5_NS_9TensorRefIT_T0_EENS_16ComplexTransformENSH_IT1_T2_EESL_SG_NSH_IT3_T4_EENSH_IT7_SQ_EET6_illll,"ax",@progbits
	.sectioninfo	@"SHI_REGISTERS=116"
	.align	128
        .global         _ZN7cutlass9reference6device6kernel11GemmComplexIaNS_6layout22ColumnMajorInterleavedILi32EEEaNS4_19RowMajorInterleavedILi32EEEaS6_fiaNS_16NumericConverterIafLNS_15FloatRoundStyleE2EEENS_12multiply_addIiiiEELi4ELi4EEEvNS_4gemm9GemmCoordET5_NS_9TensorRefIT_T0_EENS_16ComplexTransformENSH_IT1_T2_EESL_SG_NSH_IT3_T4_EENSH_IT7_SQ_EET6_illll
        .type           _ZN7cutlass9reference6device6kernel11GemmComplexIaNS_6layout22ColumnMajorInterleavedILi32EEEaNS4_19RowMajorInterleavedILi32EEEaS6_fiaNS_16NumericConverterIafLNS_15FloatRoundStyleE2EEENS_12multiply_addIiiiEELi4ELi4EEEvNS_4gemm9GemmCoordET5_NS_9TensorRefIT_T0_EENS_16ComplexTransformENSH_IT1_T2_EESL_SG_NSH_IT3_T4_EENSH_IT7_SQ_EET6_illll,@function
        .size           _ZN7cutlass9reference6device6kernel11GemmComplexIaNS_6layout22ColumnMajorInterleavedILi32EEEaNS4_19RowMajorInterleavedILi32EEEaS6_fiaNS_16NumericConverterIafLNS_15FloatRoundStyleE2EEENS_12multiply_addIiiiEELi4ELi4EEEvNS_4gemm9GemmCoordET5_NS_9TensorRefIT_T0_EENS_16ComplexTransformENSH_IT1_T2_EESL_SG_NSH_IT3_T4_EENSH_IT7_SQ_EET6_illll,(.L_x_378 - _ZN7cutlass9reference6device6kernel11GemmComplexIaNS_6layout22ColumnMajorInterleavedILi32EEEaNS4_19RowMajorInterleavedILi32EEEaS6_fiaNS_16NumericConverterIafLNS_15FloatRoundStyleE2EEENS_12multiply_addIiiiEELi4ELi4EEEvNS_4gemm9GemmCoordET5_NS_9TensorRefIT_T0_EENS_16ComplexTransformENSH_IT1_T2_EESL_SG_NSH_IT3_T4_EENSH_IT7_SQ_EET6_illll)
        .other          _ZN7cutlass9reference6device6kernel11GemmComplexIaNS_6layout22ColumnMajorInterleavedILi32EEEaNS4_19RowMajorInterleavedILi32EEEaS6_fiaNS_16NumericConverterIafLNS_15FloatRoundStyleE2EEENS_12multiply_addIiiiEELi4ELi4EEEvNS_4gemm9GemmCoordET5_NS_9TensorRefIT_T0_EENS_16ComplexTransformENSH_IT1_T2_EESL_SG_NSH_IT3_T4_EENSH_IT7_SQ_EET6_illll,@"STO_CUDA_ENTRY STV_DEFAULT"
_ZN7cutlass9reference6device6kernel11GemmComplexIaNS_6layout22ColumnMajorInterleavedILi32EEEaNS4_19RowMajorInterleavedILi32EEEaS6_fiaNS_16NumericConverterIafLNS_15FloatRoundStyleE2EEENS_12multiply_addIiiiEELi4ELi4EEEvNS_4gemm9GemmCoordET5_NS_9TensorRefIT_T0_EENS_16ComplexTransformENSH_IT1_T2_EESL_SG_NSH_IT3_T4_EENSH_IT7_SQ_EET6_illll:
.text._ZN7cutlass9reference6device6kernel11GemmComplexIaNS_6layout22ColumnMajorInterleavedILi32EEEaNS4_19RowMajorInterleavedILi32EEEaS6_fiaNS_16NumericConverterIafLNS_15FloatRoundStyleE2EEENS_12multiply_addIiiiEELi4ELi4EEEvNS_4gemm9GemmCoordET5_NS_9TensorRefIT_T0_EENS_16ComplexTransformENSH_IT1_T2_EESL_SG_NSH_IT3_T4_EENSH_IT7_SQ_EET6_illll:
[----:B------:R-:W-:Y:S02]  /*0000*/  MOV R1, c[0x0][0x28] ;  /* 0x00000a0000017a02 */ /* 0x000fe40000000f00 */
[----:B------:R-:W0:Y:S01]  /*0010*/  S2UR UR20, SR_CTAID.Z ;  /* 0x00000000001479c3 */ /* 0x000e220000002700 */
[----:B------:R-:W-:Y:S02]  /*0020*/  ULDC UR4, c[0x0][0x1c4] ;  /* 0x0000710000047ab9 */ /* 0x000fe40000000800 */
[----:B0-----:R-:W-:-:S06]  /*0030*/  UISETP.GE.AND UP0, UPT, UR20, UR4, UPT ;  /* 0x000000041400728c */ /* 0x001fcc000bf06270 */
[----:B------:R-:W-:-:S13]  /*0040*/  PLOP3.LUT P0, PT, PT, PT, UP0, 0x80, 0x0 ;  /* 0x000000000000781c */ /* 0x000fda0003f0f008 */
[----:B------:R-:W-:Y:S05]  /*0050*/  @P0 EXIT ;  /* 0x000000000000094d */ /* 0x000fea0003800000 */
[----:B------:R-:W0:Y:S01]  /*0060*/  S2R R5, SR_TID.Y ;  /* 0x0000000000057919 */ /* 0x000e220000002200 */
[----:B------:R-:W-:Y:S02]  /*0070*/  USHF.R.S32.HI UR6, URZ, 0x1f, UR20 ;  /* 0x0000001f3f067899 */ /* 0x000fe40008011414 */
[----:B------:R-:W-:Y:S01]  /*0080*/  ULDC.64 UR14, c[0x0][0x1c8] ;  /* 0x00007200000e7ab9 */ /* 0x000fe20000000a00 */
[----:B------:R-:W0:Y:S01]  /*0090*/  S2R R2, SR_CTAID.Y ;  /* 0x0000000000027919 */ /* 0x000e220000002600 */
[----:B------:R-:W-:Y:S02]  /*00a0*/  UIMAD UR4, UR6, UR14, URZ ;  /* 0x0000000e060472a4 */ /* 0x000fe4000f8e023f */
[----:B------:R-:W-:Y:S01]  /*00b0*/  ULDC.64 UR16, c[0x0][0x1d0] ;  /* 0x0000740000107ab9 */ /* 0x000fe20000000a00 */
[----:B------:R-:W1:Y:S01]  /*00c0*/  S2R R3, SR_TID.X ;  /* 0x0000000000037919 */ /* 0x000e620000002100 */
[----:B------:R-:W-:Y:S02]  /*00d0*/  UIMAD UR15, UR20, UR15, UR4 ;  /* 0x0000000f140f72a4 */ /* 0x000fe4000f8e0204 */
[----:B------:R-:W-:Y:S01]  /*00e0*/  UIMAD UR4, UR6, UR16, URZ ;  /* 0x00000010060472a4 */ /* 0x000fe2000f8e023f */
[----:B------:R-:W1:Y:S01]  /*00f0*/  S2R R0, SR_CTAID.X ;  /* 0x0000000000007919 */ /* 0x000e620000002500 */
[----:B------:R-:W-:-:S02]  /*0100*/  ULDC.64 UR8, c[0x0][0x1a0] ;  /* 0x0000680000087ab9 */ /* 0x000fc40000000a00 */
[----:B------:R-:W-:Y:S02]  /*0110*/  UIMAD UR17, UR20, UR17, UR4 ;  /* 0x00000011141172a4 */ /* 0x000fe4000f8e0204 */
[----:B------:R-:W-:Y:S02]  /*0120*/  ULDC.64 UR22, c[0x0][0x1a0] ;  /* 0x0000680000167ab9 */ /* 0x000fe40000000a00 */
[----:B------:R-:W-:Y:S02]  /*0130*/  ULDC.64 UR4, c[0x0][0x1d8] ;  /* 0x0000760000047ab9 */ /* 0x000fe40000000a00 */
[----:B------:R-:W-:Y:S02]  /*0140*/  UIMAD UR21, UR6, UR4, URZ ;  /* 0x00000004061572a4 */ /* 0x000fe4000f8e023f */
[----:B------:R-:W-:Y:S02]  /*0150*/  UIMAD.WIDE.U32 UR8, UR20, UR4, UR8 ;  /* 0x00000004140872a5 */ /* 0x000fe4000f8e0008 */
[----:B------:R-:W-:-:S02]  /*0160*/  UIMAD UR21, UR20, UR5, UR21 ;  /* 0x00000005141572a4 */ /* 0x000fc4000f8e0215 */
[----:B------:R-:W-:Y:S01]  /*0170*/  ULDC.64 UR24, c[0x0][0x188] ;  /* 0x0000620000187ab9 */ /* 0x000fe20000000a00 */
[----:B0-----:R-:W-:Y:S01]  /*0180*/  IMAD R2, R2, c[0x0][0x4], R5 ;  /* 0x0000010002027a24 */ /* 0x001fe200078e0205 */
[----:B------:R-:W-:Y:S02]  /*0190*/  ULDC.64 UR4, c[0x0][0x1e0] ;  /* 0x0000780000047ab9 */ /* 0x000fe40000000a00 */
[----:B------:R-:W-:Y:S01]  /*01a0*/  ULDC.64 UR26, c[0x0][0x170] ;  /* 0x00005c00001a7ab9 */ /* 0x000fe20000000a00 */
[----:B------:R-:W-:Y:S01]  /*01b0*/  IMAD.SHL.U32 R2, R2, 0x4, RZ ;  /* 0x0000000402027824 */ /* 0x000fe200078e00ff */
[----:B------:R-:W-:Y:S02]  /*01c0*/  UISETP.NE.U32.AND UP0, UPT, URZ, UR22, UPT ;  /* 0x000000163f00728c */ /* 0x000fe4000bf05070 */
[----:B------:R-:W-:Y:S01]  /*01d0*/  UIMAD.WIDE.U32 UR24, UR20, UR16, UR24 ;  /* 0x00000010141872a5 */ /* 0x000fe2000f8e0018 */
[----:B-1----:R-:W-:Y:S01]  /*01e0*/  IMAD R0, R0, c[0x0][0x0], R3 ;  /* 0x0000000000007a24 */ /* 0x002fe200078e0203 */
[----:B------:R-:W-:Y:S01]  /*01f0*/  SHF.R.S32.HI R3, RZ, 0x1f, R2 ;  /* 0x0000001fff037819 */ /* 0x000fe20000011402 */
[----:B------:R-:W-:Y:S01]  /*0200*/  UIMAD UR6, UR6, UR4, URZ ;  /* 0x00000004060672a4 */ /* 0x000fe2000f8e023f */
[----:B------:R-:W-:Y:S01]  /*0210*/  IADD3 R8, R2, 0x2, RZ ;  /* 0x0000000202087810 */ /* 0x000fe20007ffe0ff */
[----:B------:R-:W-:Y:S01]  /*0220*/  IMAD.SHL.U32 R10, R0, 0x4, RZ ;  /* 0x00000004000a7824 */ /* 0x000fe200078e00ff */
[----:B------:R-:W-:Y:S01]  /*0230*/  LEA.HI R96, R3, R2, RZ, 0x5 ;  /* 0x0000000203607211 */ /* 0x000fe200078f28ff */
[----:B------:R-:W-:Y:S01]  /*0240*/  UIMAD.WIDE.U32 UR26, UR20, UR14, UR26 ;  /* 0x0000000e141a72a5 */ /* 0x000fe2000f8e001a */
[----:B------:R-:W-:Y:S01]  /*0250*/  IADD3 R0, R2, 0x1, RZ ;  /* 0x0000000102007810 */ /* 0x000fe20007ffe0ff */
[----:B------:R-:W-:Y:S01]  /*0260*/  IMAD.WIDE R110, R10, 0x20, RZ ;  /* 0x000000200a6e7825 */ /* 0x000fe200078e02ff */
[----:B------:R-:W-:Y:S01]  /*0270*/  LOP3.LUT R5, R96, 0xffffffe0, RZ, 0xc0, !PT ;  /* 0xffffffe060057812 */ /* 0x000fe200078ec0ff */
[----:B------:R-:W-:Y:S01]  /*0280*/  ULDC.64 UR18, c[0x0][0x1b0] ;  /* 0x00006c0000127ab9 */ /* 0x000fe20000000a00 */
[----:B------:R-:W-:Y:S01]  /*0290*/  IADD3 R106, R10, 0x1, RZ ;  /* 0x000000010a6a7810 */ /* 0x000fe20007ffe0ff */
[----:B------:R-:W-:Y:S01]  /*02a0*/  UISETP.NE.AND.EX UP0, UPT, URZ, UR23, UPT, UP0 ;  /* 0x000000173f00728c */ /* 0x000fe2000bf05300 */
[----:B------:R-:W-:Y:S01]  /*02b0*/  SHF.R.S32.HI R96, RZ, 0x5, R96 ;  /* 0x00000005ff607819 */ /* 0x000fe20000011460 */
[----:B------:R-:W-:Y:S01]  /*02c0*/  IMAD.IADD R5, R2, 0x1, -R5 ;  /* 0x0000000102057824 */ /* 0x000fe200078e0a05 */
[C---:B------:R-:W-:Y:S01]  /*02d0*/  ISETP.GE.AND P3, PT, R106.reuse, c[0x0][0x160], PT ;  /* 0x000058006a007a0c */ /* 0x040fe20003f66270 */
[----:B------:R-:W-:Y:S01]  /*02e0*/  IMAD.WIDE R106, R106, 0x20, RZ ;  /* 0x000000206a6a7825 */ /* 0x000fe200078e02ff */
[----:B------:R-:W-:Y:S01]  /*02f0*/  SHF.R.S32.HI R51, RZ, 0x1f, R96 ;  /* 0x0000001fff337819 */ /* 0x000fe20000011460 */
[----:B------:R-:W-:Y:S01]  /*0300*/  UIADD3 UR21, UR9, UR21, URZ ;  /* 0x0000001509157290 */ /* 0x000fe2000fffe03f */
[----:B------:R-:W-:Y:S01]  /*0310*/  SHF.R.S32.HI R7, RZ, 0x1f, R0 ;  /* 0x0000001fff077819 */ /* 0x000fe20000011400 */
[----:B------:R-:W-:Y:S01]  /*0320*/  UIMAD.WIDE.U32 UR18, UR20, UR4, UR18 ;  /* 0x00000004141272a5 */ /* 0x000fe2000f8e0012 */
[----:B------:R-:W-:Y:S01]  /*0330*/  SHF.R.S32.HI R3, RZ, 0x1f, R5 ;  /* 0x0000001fff037819 */ /* 0x000fe20000011405 */
[C---:B------:R-:W-:Y:S01]  /*0340*/  IMAD R9, R51.reuse, c[0x0][0x1b8], RZ ;  /* 0x00006e0033097a24 */ /* 0x040fe200078e02ff */
[-C--:B------:R-:W-:Y:S01]  /*0350*/  IADD3 R100, P1, R110, R5.reuse, RZ ;  /* 0x000000056e647210 */ /* 0x080fe20007f3e0ff */
[----:B------:R-:W-:Y:S01]  /*0360*/  IMAD R51, R51, c[0x0][0x1a8], RZ ;  /* 0x00006a0033337a24 */ /* 0x000fe200078e02ff */
[----:B------:R-:W-:Y:S01]  /*0370*/  IADD3 R4, P0, R106, R5, RZ ;  /* 0x000000056a047210 */ /* 0x000fe20007f1e0ff */
[----:B------:R-:W-:Y:S01]  /*0380*/  IMAD R9, R96, c[0x0][0x1bc], R9 ;  /* 0x00006f0060097a24 */ /* 0x000fe200078e0209 */
[----:B------:R-:W-:Y:S01]  /*0390*/  LEA.HI R84, R7, R0, RZ, 0x5 ;  /* 0x0000000007547211 */ /* 0x000fe200078f28ff */
[--C-:B------:R-:W-:Y:S01]  /*03a0*/  IMAD.X R101, R111, 0x1, R3.reuse, P1 ;  /* 0x000000016f657824 */ /* 0x100fe200008e0603 */
[----:B------:R-:W-:Y:S01]  /*03b0*/  IADD3 R6, R2, 0x3, RZ ;  /* 0x0000000302067810 */ /* 0x000fe20007ffe0ff */
[----:B------:R-:W-:Y:S01]  /*03c0*/  IMAD.X R5, R107, 0x1, R3, P0 ;  /* 0x000000016b057824 */ /* 0x000fe200000e0603 */
[----:B------:R-:W-:Y:S01]  /*03d0*/  LOP3.LUT R13, R84, 0xffffffe0, RZ, 0xc0, !PT ;  /* 0xffffffe0540d7812 */ /* 0x000fe200078ec0ff */
[C---:B------:R-:W-:Y:S01]  /*03e0*/  IMAD.WIDE.U32 R104, R96.reuse, c[0x0][0x1b8], R100 ;  /* 0x00006e0060687a25 */ /* 0x040fe200078e0064 */
[----:B------:R-:W-:Y:S01]  /*03f0*/  SHF.R.S32.HI R84, RZ, 0x5, R84 ;  /* 0x00000005ff547819 */ /* 0x000fe20000011454 */
[----:B------:R-:W-:Y:S01]  /*0400*/  UIMAD UR6, UR20, UR5, UR6 ;  /* 0x00000005140672a4 */ /* 0x000fe2000f8e0206 */
[----:B------:R-:W-:Y:S01]  /*0410*/  SHF.R.S32.HI R11, RZ, 0x1f, R6 ;  /* 0x0000001fff0b7819 */ /* 0x000fe20000011406 */
[C---:B------:R-:W-:Y:S01]  /*0420*/  IMAD R51, R96.reuse, c[0x0][0x1ac], R51 ;  /* 0x00006b0060337a24 */ /* 0x040fe200078e0233 */
[----:B------:R-:W-:Y:S01]  /*0430*/  SHF.R.S32.HI R55, RZ, 0x1f, R84 ;  /* 0x0000001fff377819 */ /* 0x000fe20000011454 */
[----:B------:R-:W-:Y:S01]  /*0440*/  IMAD.WIDE.U32 R100, R96, c[0x0][0x1a8], R100 ;  /* 0x00006a0060647a25 */ /* 0x000fe200078e0064 */
[----:B------:R-:W-:Y:S01]  /*0450*/  LEA.HI R66, R11, R6, RZ, 0x5 ;  /* 0x000000060b427211 */ /* 0x000fe200078f28ff */
[----:B------:R-:W-:Y:S01]  /*0460*/  ULDC UR14, c[0x0][0x1a0] ;  /* 0x00006800000e7ab9 */ /* 0x000fe20000000800 */
[----:B------:R-:W-:Y:S01]  /*0470*/  ISETP.LT.AND P4, PT, R8, c[0x0][0x164], !P3 ;  /* 0x0000590008007a0c */ /* 0x000fe20005f81270 */
[--C-:B------:R-:W-:Y:S01]  /*0480*/  IMAD.WIDE.U32 R98, R96, c[0x0][0x1b8], R4.reuse ;  /* 0x00006e0060627a25 */ /* 0x100fe200078e0004 */
[----:B------:R-:W-:Y:S01]  /*0490*/  ISETP.LT.AND P2, PT, R2, c[0x0][0x164], !P3 ;  /* 0x0000590002007a0c */ /* 0x000fe20005f41270 */
[----:B------:R-:W-:Y:S01]  /*04a0*/  USEL UR23, UR21, UR23, UP0 ;  /* 0x0000001715177287 */ /* 0x000fe20008000000 */
[----:B------:R-:W-:Y:S01]  /*04b0*/  ISETP.LT.AND P6, PT, R0, c[0x0][0x164], !P3 ;  /* 0x0000590000007a0c */ /* 0x000fe20005fc1270 */
[----:B------:R-:W-:Y:S01]  /*04c0*/  IMAD.WIDE.U32 R96, R96, c[0x0][0x1a8], R4 ;  /* 0x00006a0060607a25 */ /* 0x000fe200078e0004 */
[----:B------:R-:W-:Y:S01]  /*04d0*/  SHF.R.S32.HI R5, RZ, 0x1f, R8 ;  /* 0x0000001fff057819 */ /* 0x000fe20000011408 */
[----:B------:R-:W-:Y:S01]  /*04e0*/  UMOV UR16, UR24 ;  /* 0x0000001800107c82 */ /* 0x000fe20008000000 */
[----:B------:R-:W-:Y:S01]  /*04f0*/  P2R R42, PR, RZ, 0x10 ;  /* 0x00000010ff2a7803 */ /* 0x000fe20000000000 */
[----:B------:R-:W-:Y:S01]  /*0500*/  IMAD.IADD R13, R0, 0x1, -R13 ;  /* 0x00000001000d7824 */ /* 0x000fe200078e0a0d */
[----:B------:R-:W-:Y:S01]  /*0510*/  LEA.HI R76, R5, R8, RZ, 0x5 ;  /* 0x00000008054c7211 */ /* 0x000fe200078f28ff */
[C---:B------:R-:W-:Y:S01]  /*0520*/  IMAD R7, R55.reuse, c[0x0][0x1b8], RZ ;  /* 0x00006e0037077a24 */ /* 0x040fe200078e02ff */
[----:B------:R-:W-:Y:S01]  /*0530*/  ULDC.64 UR4, c[0x0][0x118] ;  /* 0x0000460000047ab9 */ /* 0x000fe20000000a00 */
[----:B------:R-:W-:Y:S01]  /*0540*/  IMAD R55, R55, c[0x0][0x1a8], RZ ;  /* 0x00006a0037377a24 */ /* 0x000fe200078e02ff */
[----:B------:R-:W-:Y:S01]  /*0550*/  SHF.R.S32.HI R3, RZ, 0x1f, R13 ;  /* 0x0000001fff037819 */ /* 0x000fe2000001140d */
[----:B------:R-:W-:Y:S01]  /*0560*/  IMAD R7, R84, c[0x0][0x1bc], R7 ;  /* 0x00006f0054077a24 */ /* 0x000fe200078e0207 */
[-C--:B------:R-:W-:Y:S01]  /*0570*/  IADD3 R90, P1, R110, R13.reuse, RZ ;  /* 0x0000000d6e5a7210 */ /* 0x080fe20007f3e0ff */
[----:B------:R-:W-:Y:S01]  /*0580*/  IMAD R55, R84, c[0x0][0x1ac], R55 ;  /* 0x00006b0054377a24 */ /* 0x000fe200078e0237 */
[----:B------:R-:W-:Y:S01]  /*0590*/  IADD3 R12, P0, R106, R13, RZ ;  /* 0x0000000d6a0c7210 */ /* 0x000fe20007f1e0ff */
[----:B------:R-:W-:Y:S01]  /*05a0*/  IMAD.IADD R49, R101, 0x1, R51 ;  /* 0x0000000165317824 */ /* 0x000fe200078e0233 */
[----:B------:R-:W-:Y:S01]  /*05b0*/  LOP3.LUT R5, R76, 0xffffffe0, RZ, 0xc0, !PT ;  /* 0xffffffe04c057812 */ /* 0x000fe200078ec0ff */
[--C-:B------:R-:W-:Y:S01]  /*05c0*/  IMAD.X R91, R111, 0x1, R3.reuse, P1 ;  /* 0x000000016f5b7824 */ /* 0x100fe200008e0603 */
[----:B------:R-:W-:Y:S01]  /*05d0*/  SHF.R.S32.HI R76, RZ, 0x5, R76 ;  /* 0x00000005ff4c7819 */ /* 0x000fe2000001144c */
[----:B------:R-:W-:Y:S01]  /*05e0*/  IMAD.X R13, R107, 0x1, R3, P0 ;  /* 0x000000016b0d7824 */ /* 0x000fe200000e0603 */
[----:B------:R-:W-:Y:S01]  /*05f0*/  ULDC UR12, c[0x0][0x168] ;  /* 0x00005a00000c7ab9 */ /* 0x000fe20000000800 */
[----:B------:R-:W-:Y:S01]  /*0600*/  IMAD.IADD R5, R8, 0x1, -R5 ;  /* 0x0000000108057824 */ /* 0x000fe200078e0a05 */
[----:B------:R-:W-:Y:S01]  /*0610*/  SHF.R.S32.HI R59, RZ, 0x1f, R76 ;  /* 0x0000001fff3b7819 */ /* 0x000fe2000001144c */
[----:B------:R-:W-:Y:S01]  /*0620*/  IMAD.WIDE.U32 R92, R84, c[0x0][0x1b8], R90 ;  /* 0x00006e00545c7a25 */ /* 0x000fe200078e005a */
[----:B------:R-:W-:-:S02]  /*0630*/  ULDC UR13, c[0x0][0x14] ;  /* 0x00000500000d7ab9 */ /* 0x000fc40000000800 */
[----:B------:R-:W-:Y:S01]  /*0640*/  SHF.R.S32.HI R3, RZ, 0x1f, R5 ;  /* 0x0000001fff037819 */ /* 0x000fe20000011405 */
[----:B------:R-:W-:Y:S01]  /*0650*/  IMAD.WIDE.U32 R90, R84, c[0x0][0x1a8], R90 ;  /* 0x00006a00545a7a25 */ /* 0x000fe200078e005a */
[-C--:B------:R-:W-:Y:S01]  /*0660*/  IADD3 R80, P1, R110, R5.reuse, RZ ;  /* 0x000000056e507210 */ /* 0x080fe20007f3e0ff */
[----:B------:R-:W-:Y:S02]  /*0670*/  ULDC UR11, c[0x0][0x14] ;  /* 0x00000500000b7ab9 */ /* 0x000fe40000000800 */
[C-C-:B------:R-:W-:Y:S01]  /*0680*/  IMAD.WIDE.U32 R86, R84.reuse, c[0x0][0x1b8], R12.reuse ;  /* 0x00006e0054567a25 */ /* 0x140fe200078e000c */
[----:B------:R-:W-:Y:S02]  /*0690*/  ULDC UR10, c[0x0][0x1c4] ;  /* 0x00007100000a7ab9 */ /* 0x000fe40000000800 */
[----:B------:R-:W-:Y:S01]  /*06a0*/  UMOV UR22, UR26 ;  /* 0x0000001a00167c82 */ /* 0x000fe20008000000 */
[----:B------:R-:W-:Y:S01]  /*06b0*/  IMAD.WIDE.U32 R84, R84, c[0x0][0x1a8], R12 ;  /* 0x00006a0054547a25 */ /* 0x000fe200078e000c */
[----:B------:R-:W-:Y:S01]  /*06c0*/  IADD3 R12, P0, R106, R5, RZ ;  /* 0x000000056a0c7210 */ /* 0x000fe20007f1e0ff */
[----:B------:R-:W-:-:S02]  /*06d0*/  UIADD3 UR15, UR27, UR15, URZ ;  /* 0x0000000f1b0f7290 */ /* 0x000fc4000fffe03f */
[--C-:B------:R-:W-:Y:S01]  /*06e0*/  IMAD.X R81, R111, 0x1, R3.reuse, P1 ;  /* 0x000000016f517824 */ /* 0x100fe200008e0603 */
[----:B------:R-:W-:Y:S01]  /*06f0*/  UIADD3 UR17, UR25, UR17, URZ ;  /* 0x0000001119117290 */ /* 0x000fe2000fffe03f */
[----:B------:R-:W-:Y:S01]  /*0700*/  IMAD.X R13, R107, 0x1, R3, P0 ;  /* 0x000000016b0d7824 */ /* 0x000fe200000e0603 */
[----:B------:R-:W-:Y:S01]  /*0710*/  LOP3.LUT R3, R66, 0xffffffe0, RZ, 0xc0, !PT ;  /* 0xffffffe042037812 */ /* 0x000fe200078ec0ff */
[C---:B------:R-:W-:Y:S01]  /*0720*/  IMAD R5, R59.reuse, c[0x0][0x1b8], RZ ;  /* 0x00006e003b057a24 */ /* 0x040fe200078e02ff */
[----:B------:R-:W-:Y:S01]  /*0730*/  SHF.R.S32.HI R66, RZ, 0x5, R66 ;  /* 0x00000005ff427819 */ /* 0x000fe20000011442 */
[----:B------:R-:W-:Y:S01]  /*0740*/  IMAD R59, R59, c[0x0][0x1a8], RZ ;  /* 0x00006a003b3b7a24 */ /* 0x000fe200078e02ff */
[----:B------:R-:W-:Y:S01]  /*0750*/  UIADD3 UR19, UR19, UR6, URZ ;  /* 0x0000000613137290 */ /* 0x000fe2000fffe03f */
[----:B------:R-:W-:Y:S01]  /*0760*/  IMAD.IADD R3, R6, 0x1, -R3 ;  /* 0x0000000106037824 */ /* 0x000fe200078e0a03 */
[----:B------:R-:W-:Y:S01]  /*0770*/  SHF.R.S32.HI R63, RZ, 0x1f, R66 ;  /* 0x0000001fff3f7819 */ /* 0x000fe20000011442 */
[----:B------:R-:W-:Y:S01]  /*0780*/  IMAD.WIDE.U32 R82, R76, c[0x0][0x1b8], R80 ;  /* 0x00006e004c527a25 */ /* 0x000fe200078e0050 */
[----:B------:R-:W-:-:S02]  /*0790*/  USEL UR24, UR8, URZ, UP0 ;  /* 0x0000003f08187287 */ /* 0x000fc40008000000 */
[----:B------:R-:W-:Y:S01]  /*07a0*/  SHF.R.S32.HI R11, RZ, 0x1f, R3 ;  /* 0x0000001fff0b7819 */ /* 0x000fe20000011403 */
[----:B------:R-:W-:Y:S01]  /*07b0*/  IMAD R5, R76, c[0x0][0x1bc], R5 ;  /* 0x00006f004c057a24 */ /* 0x000fe200078e0205 */
[----:B------:R-:W-:Y:S01]  /*07c0*/  IADD3 R70, P1, R110, R3, RZ ;  /* 0x000000036e467210 */ /* 0x000fe20007f3e0ff */
[C---:B------:R-:W-:Y:S01]  /*07d0*/  IMAD R59, R76.reuse, c[0x0][0x1ac], R59 ;  /* 0x00006b004c3b7a24 */ /* 0x040fe200078e023b */
[----:B------:R-:W-:Y:S01]  /*07e0*/  USEL UR14, UR8, UR14, UP0 ;  /* 0x0000000e080e7287 */ /* 0x000fe20008000000 */
[----:B------:R-:W-:Y:S01]  /*07f0*/  IMAD.WIDE.U32 R80, R76, c[0x0][0x1a8], R80 ;  /* 0x00006a004c507a25 */ /* 0x000fe200078e0050 */
[----:B------:R-:W-:-:S03]  /*0800*/  USEL UR21, UR21, URZ, UP0 ;  /* 0x0000003f15157287 */ /* 0x000fc60008000000 */
[----:B------:R-:W-:-:S04]  /*0810*/  IMAD.WIDE.U32 R78, R76, c[0x0][0x1b8], R12 ;  /* 0x00006e004c4e7a25 */ /* 0x000fc800078e000c */
[----:B------:R-:W-:Y:S01]  /*0820*/  IMAD.WIDE.U32 R76, R76, c[0x0][0x1a8], R12 ;  /* 0x00006a004c4c7a25 */ /* 0x000fe200078e000c */
[----:B------:R-:W-:-:S03]  /*0830*/  IADD3 R12, P0, R106, R3, RZ ;  /* 0x000000036a0c7210 */ /* 0x000fc60007f1e0ff */
[--C-:B------:R-:W-:Y:S02]  /*0840*/  IMAD.X R71, R111, 0x1, R11.reuse, P1 ;  /* 0x000000016f477824 */ /* 0x100fe400008e060b */
[----:B------:R-:W-:Y:S01]  /*0850*/  IMAD.X R13, R107, 0x1, R11, P0 ;  /* 0x000000016b0d7824 */ /* 0x000fe200000e060b */
[C---:B------:R-:W-:Y:S01]  /*0860*/  ISETP.GE.AND P0, PT, R10.reuse, c[0x0][0x160], PT ;  /* 0x000058000a007a0c */ /* 0x040fe20003f06270 */
[C---:B------:R-:W-:Y:S01]  /*0870*/  IMAD R3, R63.reuse, c[0x0][0x1b8], RZ ;  /* 0x00006e003f037a24 */ /* 0x040fe200078e02ff */
[----:B------:R-:W-:Y:S01]  /*0880*/  IADD3 R11, R10, 0x2, RZ ;  /* 0x000000020a0b7810 */ /* 0x000fe20007ffe0ff */
[----:B------:R-:W-:Y:S01]  /*0890*/  IMAD R63, R63, c[0x0][0x1a8], RZ ;  /* 0x00006a003f3f7a24 */ /* 0x000fe200078e02ff */
[----:B------:R-:W-:Y:S01]  /*08a0*/  ISETP.LT.AND P1, PT, R2, c[0x0][0x164], !P0 ;  /* 0x0000590002007a0c */ /* 0x000fe20004721270 */
[----:B------:R-:W-:Y:S01]  /*08b0*/  IMAD.WIDE.U32 R72, R66, c[0x0][0x1b8], R70 ;  /* 0x00006e0042487a25 */ /* 0x000fe200078e0046 */
[----:B------:R-:W-:Y:S02]  /*08c0*/  ISETP.LT.AND P5, PT, R0, c[0x0][0x164], !P0 ;  /* 0x0000590000007a0c */ /* 0x000fe400047a1270 */
[----:B------:R-:W-:Y:S01]  /*08d0*/  P2R R4, PR, RZ, 0x2 ;  /* 0x00000002ff047803 */ /* 0x000fe20000000000 */
[----:B------:R-:W-:Y:S01]  /*08e0*/  IMAD R3, R66, c[0x0][0x1bc], R3 ;  /* 0x00006f0042037a24 */ /* 0x000fe200078e0203 */
[----:B------:R-:W-:Y:S01]  /*08f0*/  ISETP.LT.AND P1, PT, R8, c[0x0][0x164], !P0 ;  /* 0x0000590008007a0c */ /* 0x000fe20004721270 */
[----:B------:R-:W-:Y:S01]  /*0900*/  IMAD R63, R66, c[0x0][0x1ac], R63 ;  /* 0x00006b00423f7a24 */ /* 0x000fe200078e023f */
[----:B------:R-:W-:Y:S01]  /*0910*/  ISETP.LT.AND P0, PT, R6, c[0x0][0x164], !P0 ;  /* 0x0000590006007a0c */ /* 0x000fe20004701270 */
[----:B------:R-:W-:Y:S01]  /*0920*/  IMAD.WIDE.U32 R70, R66, c[0x0][0x1a8], R70 ;  /* 0x00006a0042467a25 */ /* 0x000fe200078e0046 */
[----:B------:R-:W-:-:S02]  /*0930*/  P2R R43, PR, RZ, 0x2 ;  /* 0x00000002ff2b7803 */ /* 0x000fc40000000000 */
[----:B------:R-:W-:Y:S01]  /*0940*/  P2R R40, PR, RZ, 0x1 ;  /* 0x00000001ff287803 */ /* 0x000fe20000000000 */
[--C-:B------:R-:W-:Y:S01]  /*0950*/  IMAD.WIDE.U32 R68, R66, c[0x0][0x1b8], R12.reuse ;  /* 0x00006e0042447a25 */ /* 0x100fe200078e000c */
[----:B------:R-:W-:Y:S02]  /*0960*/  ISETP.LT.AND P1, PT, R6, c[0x0][0x164], !P3 ;  /* 0x0000590006007a0c */ /* 0x000fe40005f21270 */
[----:B------:R-:W-:Y:S01]  /*0970*/  ISETP.GE.AND P0, PT, R11, c[0x0][0x160], PT ;  /* 0x000058000b007a0c */ /* 0x000fe20003f06270 */
[----:B------:R-:W-:Y:S01]  /*0980*/  IMAD.WIDE.U32 R66, R66, c[0x0][0x1a8], R12 ;  /* 0x00006a0042427a25 */ /* 0x000fe200078e000c */
[----:B------:R-:W-:Y:S02]  /*0990*/  P2R R33, PR, RZ, 0x2 ;  /* 0x00000002ff217803 */ /* 0x000fe40000000000 */
[----:B------:R-:W-:Y:S01]  /*09a0*/  ISETP.LT.AND P1, PT, R0, c[0x0][0x164], !P0 ;  /* 0x0000590000007a0c */ /* 0x000fe20004721270 */
[----:B------:R-:W-:Y:S01]  /*09b0*/  IMAD.IADD R53, R91, 0x1, R55 ;  /* 0x000000015b357824 */ /* 0x000fe200078e0237 */
[----:B------:R-:W-:Y:S01]  /*09c0*/  IADD3 R10, R10, 0x3, RZ ;  /* 0x000000030a0a7810 */ /* 0x000fe20007ffe0ff */
[----:B------:R-:W-:Y:S01]  /*09d0*/  IMAD.IADD R57, R81, 0x1, R59 ;  /* 0x0000000151397824 */ /* 0x000fe200078e023b */
[----:B------:R-:W-:Y:S01]  /*09e0*/  P2R R44, PR, RZ, 0x2 ;  /* 0x00000002ff2c7803 */ /* 0x000fe20000000000 */
[----:B------:R-:W-:Y:S01]  /*09f0*/  IMAD.IADD R61, R71, 0x1, R63 ;  /* 0x00000001473d7824 */ /* 0x000fe200078e023f */
[C---:B------:R-:W-:Y:S01]  /*0a00*/  ISETP.LT.AND P3, PT, R2.reuse, c[0x0][0x164], !P0 ;  /* 0x0000590002007a0c */ /* 0x040fe20004761270 */
[----:B------:R-:W-:Y:S01]  /*0a10*/  IMAD.WIDE R108, R2, 0x20, RZ ;  /* 0x00000020026c7825 */ /* 0x000fe200078e02ff */
[----:B------:R-:W-:-:S02]  /*0a20*/  ISETP.LT.AND P4, PT, R8, c[0x0][0x164], !P0 ;  /* 0x0000590008007a0c */ /* 0x000fc40004781270 */
[----:B------:R-:W-:Y:S01]  /*0a30*/  ISETP.LT.AND P1, PT, R6, c[0x0][0x164], !P0 ;  /* 0x0000590006007a0c */ /* 0x000fe20004721270 */
[----:B------:R-:W-:Y:S01]  /*0a40*/  IMAD.WIDE R112, R0, 0x20, RZ ;  /* 0x0000002000707825 */ /* 0x000fe200078e02ff */
[----:B------:R-:W-:Y:S02]  /*0a50*/  ISETP.GE.AND P0, PT, R10, c[0x0][0x160], PT ;  /* 0x000058000a007a0c */ /* 0x000fe40003f06270 */
[----:B------:R-:W-:Y:S01]  /*0a60*/  P2R R46, PR, RZ, 0x2 ;  /* 0x00000002ff2e7803 */ /* 0x000fe20000000000 */
[----:B------:R-:W-:Y:S01]  /*0a70*/  IMAD.IADD R48, R105, 0x1, R9 ;  /* 0x0000000169307824 */ /* 0x000fe200078e0209 */
[----:B------:R-:W-:Y:S01]  /*0a80*/  ISETP.LT.AND P1, PT, R8, c[0x0][0x164], !P0 ;  /* 0x0000590008007a0c */ /* 0x000fe20004721270 */
[----:B------:R-:W-:Y:S01]  /*0a90*/  IMAD.IADD R50, R9, 0x1, R99 ;  /* 0x0000000109327824 */ /* 0x000fe200078e0263 */
[----:B------:R-:W-:Y:S01]  /*0aa0*/  P2R R41, PR, RZ, 0x10 ;  /* 0x00000010ff297803 */ /* 0x000fe20000000000 */
[----:B------:R-:W-:Y:S01]  /*0ab0*/  IMAD.IADD R51, R51, 0x1, R97 ;  /* 0x0000000133337824 */ /* 0x000fe200078e0261 */
[----:B------:R-:W-:Y:S01]  /*0ac0*/  P2R R47, PR, RZ, 0x2 ;  /* 0x00000002ff2f7803 */ /* 0x000fe20000000000 */
[----:B------:R-:W-:Y:S01]  /*0ad0*/  IMAD.IADD R52, R93, 0x1, R7 ;  /* 0x000000015d347824 */ /* 0x000fe200078e0207 */
[----:B------:R-:W-:Y:S01]  /*0ae0*/  ISETP.LT.AND P4, PT, R2, c[0x0][0x164], !P0 ;  /* 0x0000590002007a0c */ /* 0x000fe20004781270 */
[----:B------:R-:W-:Y:S01]  /*0af0*/  IMAD.IADD R54, R7, 0x1, R87 ;  /* 0x0000000107367824 */ /* 0x000fe200078e0257 */
[----:B------:R-:W-:Y:S01]  /*0b00*/  ISETP.LT.AND P1, PT, R6, c[0x0][0x164], !P0 ;  /* 0x0000590006007a0c */ /* 0x000fe20004721270 */
[----:B------:R-:W-:Y:S01]  /*0b10*/  IMAD.IADD R56, R83, 0x1, R5 ;  /* 0x0000000153387824 */ /* 0x000fe200078e0205 */
[----:B------:R-:W-:Y:S01]  /*0b20*/  ISETP.LT.AND P0, PT, R0, c[0x0][0x164], !P0 ;  /* 0x0000590000007a0c */ /* 0x000fe20004701270 */
[----:B------:R-:W-:Y:S01]  /*0b30*/  IMAD.IADD R58, R5, 0x1, R79 ;  /* 0x00000001053a7824 */ /* 0x000fe200078e024f */
[----:B------:R-:W-:Y:S01]  /*0b40*/  P2R R45, PR, RZ, 0x2 ;  /* 0x00000002ff2d7803 */ /* 0x000fe20000000000 */
[----:B------:R-:W-:Y:S01]  /*0b50*/  IMAD.IADD R60, R73, 0x1, R3 ;  /* 0x00000001493c7824 */ /* 0x000fe200078e0203 */
[----:B------:R-:W-:Y:S01]  /*0b60*/  ISETP.NE.AND P1, PT, R4, RZ, PT ;  /* 0x000000ff0400720c */ /* 0x000fe20003f25270 */
[----:B------:R-:W-:Y:S01]  /*0b70*/  IMAD.IADD R62, R3, 0x1, R69 ;  /* 0x00000001033e7824 */ /* 0x000fe200078e0245 */
[----:B------:R-:W-:Y:S01]  /*0b80*/  P2R R64, PR, RZ, 0x1 ;  /* 0x00000001ff407803 */ /* 0x000fe20000000000 */
[----:B------:R-:W-:-:S02]  /*0b90*/  IMAD.IADD R55, R55, 0x1, R85 ;  /* 0x0000000137377824 */ /* 0x000fc400078e0255 */
[----:B------:R-:W-:Y:S02]  /*0ba0*/  IMAD.IADD R59, R59, 0x1, R77 ;  /* 0x000000013b3b7824 */ /* 0x000fe400078e024d */
[----:B------:R-:W-:Y:S02]  /*0bb0*/  IMAD.IADD R63, R63, 0x1, R67 ;  /* 0x000000013f3f7824 */ /* 0x000fe400078e0243 */
.L_x_228:
        /* <DEDUP_REMOVED lines=14> */
[----:B------:R-:W-:Y:S01]  /*0ca0*/  IMAD.MOV.U32 R3, RZ, RZ, c[0x0][0x1c0] ;  /* 0x00007000ff037624 */ /* 0x000fe200078e00ff */
[----:B------:R-:W-:Y:S01]  /*0cb0*/  MOV R4, c[0x0][0x1c0] ;  /* 0x0000700000047a02 */ /* 0x000fe20000000f00 */
[----:B------:R-:W-:Y:S01]  /*0cc0*/  IMAD.MOV.U32 R0, RZ, RZ, c[0x0][0x1c0] ;  /* 0x00007000ff007624 */ /* 0x000fe200078e00ff */
[----:B------:R-:W-:Y:S01]  /*0cd0*/  MOV R2, c[0x0][0x1c0] ;  /* 0x0000700000027a02 */ /* 0x000fe20000000f00 */
[----:B------:R-:W-:Y:S05]  /*0ce0*/  @!P0 BRA `(.L_x_181) ;  /* 0x000008c000008947 */ /* 0x000fea0003800000 */
        /* <DEDUP_REMOVED lines=16> */
[----:B------:R-:W-:-:S02]  /*0df0*/  UMOV UR28, URZ ;  /* 0x0000003f001c7c82 */ /* 0x000fc40008000000 */
[----:B------:R-:W-:Y:S02]  /*0e00*/  ULDC.64 UR8, c[0x0][0x178] ;  /* 0x00005e0000087ab9 */ /* 0x000fe40000000a00 */
[----:B------:R-:W-:Y:S02]  /*0e10*/  ULDC.64 UR6, c[0x0][0x190] ;  /* 0x0000640000067ab9 */ /* 0x000fe40000000a00 */
.L_x_182:
[----:B------:R-:W-:Y:S01]  /*0e20*/  USHF.R.U32.HI UR25, URZ, 0x5, UR28 ;  /* 0x000000053f197899 */ /* 0x000fe2000801161c */
[----:B------:R-:W-:Y:S01]  /*0e30*/  P2R R103, PR, RZ, 0x40 ;  /* 0x00000040ff677803 */ /* 0x000fe20000000000 */
[----:B------:R-:W-:Y:S02]  /*0e40*/  ULOP3.LUT UR27, UR28, 0x1f, URZ, 0xc0, !UPT ;  /* 0x0000001f1c1b7892 */ /* 0x000fe4000f8ec03f */
[----:B------:R-:W-:Y:S02]  /*0e50*/  UIMAD.WIDE.U32 UR32, UR25, UR8, URZ ;  /* 0x00000008192072a5 */ /* 0x000fe4000f8e003f */
[----:B------:R-:W-:Y:S02]  /*0e60*/  UIMAD.WIDE.U32 UR30, UR25, UR6, URZ ;  /* 0x00000006191e72a5 */ /* 0x000fe4000f8e003f */
[----:B------:R-:W-:Y:S02]  /*0e70*/  UIMAD UR26, UR25, UR9, UR33 ;  /* 0x00000009191a72a4 */ /* 0x000fe4000f8e0221 */
[----:B------:R-:W-:Y:S01]  /*0e80*/  IMAD.U32 R65, RZ, RZ, UR32 ;  /* 0x00000020ff417e24 */ /* 0x000fe2000f8e00ff */
[----:B------:R-:W-:Y:S01]  /*0e90*/  UIMAD UR25, UR25, UR7, UR31 ;  /* 0x00000007191972a4 */ /* 0x000fe2000f8e021f */
[----:B------:R-:W-:Y:S01]  /*0ea0*/  IMAD.U32 R95, RZ, RZ, UR30 ;  /* 0x0000001eff5f7e24 */ /* 0x000fe2000f8e00ff */
[----:B------:R-:W-:Y:S01]  /*0eb0*/  UIADD3 UR28, UR28, 0x1, URZ ;  /* 0x000000011c1c7890 */ /* 0x000fe2000fffe03f */
[----:B------:R-:W-:Y:S01]  /*0ec0*/  IMAD.U32 R89, RZ, RZ, UR32 ;  /* 0x00000020ff597e24 */ /* 0x000fe2000f8e00ff */
[----:B------:R-:W-:Y:S01]  /*0ed0*/  IADD3 R102, P6, P0, R65, UR27, R110 ;  /* 0x0000001b41667c10 */ /* 0x000fe2000f8de06e */
[----:B------:R-:W-:Y:S01]  /*0ee0*/  IMAD.U32 R75, RZ, RZ, UR30 ;  /* 0x0000001eff4b7e24 */ /* 0x000fe2000f8e00ff */
[----:B------:R-:W-:Y:S02]  /*0ef0*/  UISETP.GE.AND UP0, UPT, UR28, UR12, UPT ;  /* 0x0000000c1c00728c */ /* 0x000fe4000bf06270 */
[----:B------:R-:W-:Y:S02]  /*0f00*/  IADD3.X R94, R111, UR26, RZ, P6, P0 ;  /* 0x0000001a6f5e7c10 */ /* 0x000fe4000b7e04ff */
[----:B------:R-:W-:Y:S04]  /*0f10*/  IADD3 R95, P6, P0, R95, UR27, R108 ;  /* 0x0000001b5f5f7c10 */ /* 0x000fe8000f8de06c */
[----:B------:R-:W-:Y:S02]  /*0f20*/  IADD3.X R88, R109, UR25, RZ, P6, P0 ;  /* 0x000000196d587c10 */ /* 0x000fe4000b7e04ff */
[----:B------:R-:W-:Y:S04]  /*0f30*/  IADD3 R89, P6, P0, R89, UR27, R106 ;  /* 0x0000001b59597c10 */ /* 0x000fe8000f8de06a */
[----:B------:R-:W-:Y:S02]  /*0f40*/  IADD3.X R74, R107, UR26, RZ, P6, P0 ;  /* 0x0000001a6b4a7c10 */ /* 0x000fe4000b7e04ff */
[----:B------:R-:W-:Y:S04]  /*0f50*/  IADD3 R75, P6, P0, R75, UR27, R112 ;  /* 0x0000001b4b4b7c10 */ /* 0x000fe8000f8de070 */
[----:B------:R-:W-:Y:S02]  /*0f60*/  IADD3.X R65, R113, UR25, RZ, P6, P0 ;  /* 0x0000001971417c10 */ /* 0x000fe4000b7e04ff */
[----:B------:R-:W-:Y:S02]  /*0f70*/  IADD3 R38, P0, R102, UR22, RZ ;  /* 0x0000001666267c10 */ /* 0x000fe4000ff1e0ff */
[----:B------:R-:W-:Y:S02]  /*0f80*/  ISETP.NE.AND P6, PT, R103, RZ, PT ;  /* 0x000000ff6700720c */ /* 0x000fe40003fc5270 */
[----:B------:R-:W-:Y:S02]  /*0f90*/  IADD3.X R39, R94, UR15, RZ, P0, !PT ;  /* 0x0000000f5e277c10 */ /* 0x000fe400087fe4ff */
[----:B------:R-:W-:Y:S03]  /*0fa0*/  IADD3 R28, P0, R95, UR16, RZ ;  /* 0x000000105f1c7c10 */ /* 0x000fe6000ff1e0ff */
[----:B------:R-:W2:Y:S01]  /*0fb0*/  @P1 LDG.E.S8 R18, [R38.64] ;  /* 0x0000000426121981 */ /* 0x000ea2000c1e1300 */
[----:B------:R-:W-:Y:S02]  /*0fc0*/  IADD3.X R29, R88, UR17, RZ, P0, !PT ;  /* 0x00000011581d7c10 */ /* 0x000fe400087fe4ff */
[----:B------:R-:W-:Y:S01]  /*0fd0*/  IADD3 R36, P0, R89, UR22, RZ ;  /* 0x0000001659247c10 */ /* 0x000fe2000ff1e0ff */
[----:B------:R-:W3:Y:S01]  /*0fe0*/  @P5 LDG.E.S8 R26, [R38.64] ;  /* 0x00000004261a5981 */ /* 0x000ee2000c1e1300 */
[----:B------:R-:W-:Y:S02]  /*0ff0*/  P2R R88, PR, RZ, 0x10 ;  /* 0x00000010ff587803 */ /* 0x000fe40000000000 */
[----:B------:R-:W-:Y:S01]  /*1000*/  IADD3.X R37, R74, UR15, RZ, P0, !PT ;  /* 0x0000000f4a257c10 */ /* 0x000fe200087fe4ff */
[----:B------:R-:W2:Y:S01]  /*1010*/  @P1 LDG.E.S8 R17, [R28.64] ;  /* 0x000000041c111981 */ /* 0x000ea2000c1e1300 */
[----:B------:R-:W-:Y:S02]  /*1020*/  IADD3 R34, P0, R75, UR16, RZ ;  /* 0x000000104b227c10 */ /* 0x000fe4000ff1e0ff */
[----:B------:R-:W-:Y:S01]  /*1030*/  P2R R75, PR, RZ, 0x8 ;  /* 0x00000008ff4b7803 */ /* 0x000fe20000000000 */
[----:B------:R-:W4:Y:S01]  /*1040*/  @P2 LDG.E.S8 R20, [R28.64] ;  /* 0x000000041c142981 */ /* 0x000f22000c1e1300 */
[----:B------:R-:W-:Y:S02]  /*1050*/  IADD3.X R35, R65, UR17, RZ, P0, !PT ;  /* 0x0000001141237c10 */ /* 0x000fe400087fe4ff */
[----:B------:R-:W-:Y:S01]  /*1060*/  ISETP.NE.AND P0, PT, R45, RZ, PT ;  /* 0x000000ff2d00720c */ /* 0x000fe20003f05270 */
[----:B------:R-:W4:Y:S01]  /*1070*/  @P2 LDG.E.S8 R19, [R36.64] ;  /* 0x0000000424132981 */ /* 0x000f22000c1e1300 */
[----:B------:R-:W-:Y:S02]  /*1080*/  P2R R74, PR, RZ, 0x4 ;  /* 0x00000004ff4a7803 */ /* 0x000fe40000000000 */
[----:B------:R-:W-:Y:S01]  /*1090*/  P2R R89, PR, RZ, 0x1 ;  /* 0x00000001ff597803 */ /* 0x000fe20000000000 */
[----:B------:R-:W5:Y:S01]  /*10a0*/  @P3 LDG.E.S8 R22, [R28.64] ;  /* 0x000000041c163981 */ /* 0x000f62000c1e1300 */
[----:B------:R-:W-:Y:S02]  /*10b0*/  ISETP.NE.AND P0, PT, R44, RZ, PT ;  /* 0x000000ff2c00720c */ /* 0x000fe40003f05270 */
[----:B------:R-:W-:Y:S01]  /*10c0*/  P2R R65, PR, RZ, 0x2 ;  /* 0x00000002ff417803 */ /* 0x000fe20000000000 */
[----:B------:R-:W5:Y:S04]  /*10d0*/  @P3 LDG.E.S8 R21, [R36.64+0x20] ;  /* 0x0000200424153981 */ /* 0x000f68000c1e1300 */
[----:B------:R0:W3:Y:S04]  /*10e0*/  @P4 LDG.E.S8 R24, [R28.64] ;  /* 0x000000041c184981 */ /* 0x0000e8000c1e1300 */
[----:B------:R-:W3:Y:S01]  /*10f0*/  @P4 LDG.E.S8 R23, [R36.64+0x40] ;  /* 0x0000400424174981 */ /* 0x000ee2000c1e1300 */
[----:B------:R-:W-:Y:S03]  /*1100*/  ISETP.NE.AND P4, PT, R43, RZ, PT ;  /* 0x000000ff2b00720c */ /* 0x000fe60003f85270 */
[----:B------:R-:W3:Y:S01]  /*1110*/  @P5 LDG.E.S8 R25, [R34.64] ;  /* 0x0000000422195981 */ /* 0x000ee2000c1e1300 */
[----:B------:R-:W-:Y:S02]  /*1120*/  P2R R94, PR, RZ, 0x10 ;  /* 0x00000010ff5e7803 */ /* 0x000fe40000000000 */
[----:B------:R-:W-:Y:S01]  /*1130*/  ISETP.NE.AND P4, PT, R64, RZ, PT ;  /* 0x000000ff4000720c */ /* 0x000fe20003f85270 */
[----:B--2---:R-:W-:Y:S01]  /*1140*/  @P1 IMAD R0, R17, R18, R0 ;  /* 0x0000001211001224 */ /* 0x004fe200078e0200 */
[----:B------:R-:W-:Y:S01]  /*1150*/  ISETP.NE.AND P1, PT, R46, RZ, PT ;  /* 0x000000ff2e00720c */ /* 0x000fe20003f25270 */
[----:B------:R-:W2:Y:S04]  /*1160*/  @P6 LDG.E.S8 R18, [R36.64] ;  /* 0x0000000424126981 */ /* 0x000ea8000c1e1300 */
[----:B------:R-:W2:Y:S01]  /*1170*/  @P6 LDG.E.S8 R17, [R34.64] ;  /* 0x0000000422116981 */ /* 0x000ea2000c1e1300 */
[----:B----4-:R-:W-:Y:S01]  /*1180*/  @P2 IMAD R5, R20, R19, R5 ;  /* 0x0000001314052224 */ /* 0x010fe200078e0205 */
[----:B------:R-:W-:Y:S02]  /*1190*/  ISETP.NE.AND P2, PT, R33, RZ, PT ;  /* 0x000000ff2100720c */ /* 0x000fe40003f45270 */
[----:B------:R-:W4:Y:S04]  /*11a0*/  @P0 LDG.E.S8 R20, [R36.64+0x20] ;  /* 0x0000200424140981 */ /* 0x000f28000c1e1300 */
[----:B------:R-:W4:Y:S01]  /*11b0*/  @P0 LDG.E.S8 R19, [R34.64] ;  /* 0x0000000422130981 */ /* 0x000f22000c1e1300 */
[----:B------:R-:W-:Y:S01]  /*11c0*/  ISETP.NE.AND P0, PT, R42, RZ, PT ;  /* 0x000000ff2a00720c */ /* 0x000fe20003f05270 */
[----:B-----5:R-:W-:Y:S01]  /*11d0*/  @P3 IMAD R9, R22, R21, R9 ;  /* 0x0000001516093224 */ /* 0x020fe200078e0209 */
[----:B------:R-:W-:Y:S01]  /*11e0*/  ISETP.NE.AND P3, PT, R40, RZ, PT ;  /* 0x000000ff2800720c */ /* 0x000fe20003f65270 */
[----:B------:R-:W5:Y:S03]  /*11f0*/  @P4 LDG.E.S8 R22, [R36.64+0x40] ;  /* 0x0000400424164981 */ /* 0x000f66000c1e1300 */
[----:B------:R-:W-:Y:S01]  /*1200*/  P2R R95, PR, RZ, 0x8 ;  /* 0x00000008ff5f7803 */ /* 0x000fe20000000000 */
[----:B------:R-:W5:Y:S01]  /*1210*/  @P4 LDG.E.S8 R21, [R34.64] ;  /* 0x0000000422154981 */ /* 0x000f62000c1e1300 */
[----:B------:R-:W-:Y:S02]  /*1220*/  ISETP.NE.AND P4, PT, R94, RZ, PT ;  /* 0x000000ff5e00720c */ /* 0x000fe40003f85270 */
[----:B------:R-:W-:Y:S01]  /*1230*/  P2R R94, PR, RZ, 0x20 ;  /* 0x00000020ff5e7803 */ /* 0x000fe20000000000 */
[----:B0-----:R-:W5:Y:S04]  /*1240*/  @P2 LDG.E.S8 R29, [R36.64] ;  /* 0x00000004241d2981 */ /* 0x001f68000c1e1300 */
[----:B------:R-:W5:Y:S01]  /*1250*/  @P3 LDG.E.S8 R28, [R38.64] ;  /* 0x00000004261c3981 */ /* 0x000f62000c1e1300 */
[----:B------:R-:W-:Y:S03]  /*1260*/  ISETP.NE.AND P3, PT, R64, RZ, PT ;  /* 0x000000ff4000720c */ /* 0x000fe60003f65270 */
[----:B------:R-:W5:Y:S01]  /*1270*/  @P1 LDG.E.S8 R30, [R36.64+0x20] ;  /* 0x00002004241e1981 */ /* 0x000f62000c1e1300 */
[----:B------:R-:W-:Y:S02]  /*1280*/  P2R R102, PR, RZ, 0x8 ;  /* 0x00000008ff667803 */ /* 0x000fe40000000000 */
[----:B------:R-:W-:Y:S01]  /*1290*/  ISETP.NE.AND P3, PT, R43, RZ, PT ;  /* 0x000000ff2b00720c */ /* 0x000fe20003f65270 */
[----:B------:R-:W5:Y:S01]  /*12a0*/  @P4 LDG.E.S8 R27, [R38.64] ;  /* 0x00000004261b4981 */ /* 0x000f62000c1e1300 */
[----:B------:R-:W-:Y:S02]  /*12b0*/  ISETP.NE.AND P4, PT, R88, RZ, PT ;  /* 0x000000ff5800720c */ /* 0x000fe40003f85270 */
[----:B------:R-:W-:Y:S02]  /*12c0*/  P2R R103, PR, RZ, 0x8 ;  /* 0x00000008ff677803 */ /* 0x000fe40000000000 */
[----:B------:R-:W-:Y:S02]  /*12d0*/  ISETP.NE.AND P3, PT, R44, RZ, PT ;  /* 0x000000ff2c00720c */ /* 0x000fe40003f65270 */
[----:B------:R-:W-:Y:S07]  /*12e0*/  P2R R88, PR, RZ, 0x10 ;  /* 0x00000010ff587803 */ /* 0x000fee0000000000 */
[----:B---3--:R-:W-:Y:S01]  /*12f0*/  @P4 IMAD R13, R24, R23, R13 ;  /* 0x00000017180d4224 */ /* 0x008fe200078e020d */
[----:B------:R-:W-:Y:S01]  /*1300*/  ISETP.NE.AND P4, PT, R47, RZ, PT ;  /* 0x000000ff2f00720c */ /* 0x000fe20003f85270 */
[----:B------:R-:W3:Y:S01]  /*1310*/  @P0 LDG.E.S8 R23, [R36.64] ;  /* 0x0000000424170981 */ /* 0x000ee2000c1e1300 */
[----:B------:R-:W-:Y:S01]  /*1320*/  @P5 IMAD R2, R25, R26, R2 ;  /* 0x0000001a19025224 */ /* 0x000fe200078e0202 */
[----:B------:R-:W-:Y:S02]  /*1330*/  ISETP.NE.AND P0, PT, R89, RZ, PT ;  /* 0x000000ff5900720c */ /* 0x000fe40003f05270 */
[----:B------:R-:W-:Y:S02]  /*1340*/  P2R R89, PR, RZ, 0x40 ;  /* 0x00000040ff597803 */ /* 0x000fe40000000000 */
[----:B------:R-:W-:Y:S06]  /*1350*/  ISETP.NE.AND P5, PT, R41, RZ, PT ;  /* 0x000000ff2900720c */ /* 0x000fec0003fa5270 */
[----:B------:R-:W3:Y:S04]  /*1360*/  @P4 LDG.E.S8 R26, [R36.64+0x40] ;  /* 0x00004004241a4981 */ /* 0x000ee8000c1e1300 */
[----:B------:R-:W3:Y:S04]  /*1370*/  @P0 LDG.E.S8 R32, [R36.64+0x40] ;  /* 0x0000400424200981 */ /* 0x000ee8000c1e1300 */
[----:B------:R-:W3:Y:S04]  /*1380*/  @P5 LDG.E.S8 R25, [R36.64+0x20] ;  /* 0x0000200424195981 */ /* 0x000ee8000c1e1300 */
[----:B------:R-:W3:Y:S04]  /*1390*/  @P5 LDG.E.S8 R24, [R34.64+0x20] ;  /* 0x0000200422185981 */ /* 0x000ee8000c1e1300 */
[----:B------:R-:W3:Y:S01]  /*13a0*/  @P0 LDG.E.S8 R31, [R34.64+0x40] ;  /* 0x00004004221f0981 */ /* 0x000ee2000c1e1300 */
[----:B--2---:R-:W-:Y:S01]  /*13b0*/  @P6 IMAD R6, R17, R18, R6 ;  /* 0x0000001211066224 */ /* 0x004fe200078e0206 */
[----:B------:R-:W-:Y:S01]  /*13c0*/  ISETP.NE.AND P6, PT, R42, RZ, PT ;  /* 0x000000ff2a00720c */ /* 0x000fe20003fc5270 */
[----:B----4-:R-:W-:Y:S01]  /*13d0*/  @P3 IMAD R10, R19, R20, R10 ;  /* 0x00000014130a3224 */ /* 0x010fe200078e020a */
[----:B------:R-:W-:Y:S01]  /*13e0*/  ISETP.NE.AND P3, PT, R103, RZ, PT ;  /* 0x000000ff6700720c */ /* 0x000fe20003f65270 */
[----:B------:R-:W2:Y:S10]  /*13f0*/  @P2 LDG.E.S8 R19, [R34.64+0x40] ;  /* 0x0000400422132981 */ /* 0x000eb4000c1e1300 */
[----:B------:R-:W3:Y:S04]  /*1400*/  @P6 LDG.E.S8 R20, [R34.64+0x20] ;  /* 0x0000200422146981 */ /* 0x000ee8000c1e1300 */
[----:B------:R-:W4:Y:S01]  /*1410*/  @P3 LDG.E.S8 R18, [R34.64+0x20] ;  /* 0x0000200422123981 */ /* 0x000f22000c1e1300 */
[----:B------:R-:W-:Y:S02]  /*1420*/  ISETP.NE.AND P3, PT, R102, RZ, PT ;  /* 0x000000ff6600720c */ /* 0x000fe40003f65270 */
[----:B------:R-:W-:Y:S02]  /*1430*/  P2R R102, PR, RZ, 0x40 ;  /* 0x00000040ff667803 */ /* 0x000fe40000000000 */
[----:B------:R-:W-:Y:S09]  /*1440*/  ISETP.NE.AND P6, PT, R43, RZ, PT ;  /* 0x000000ff2b00720c */ /* 0x000ff20003fc5270 */
[----:B-----5:R-:W-:Y:S01]  /*1450*/  @P3 IMAD R14, R21, R22, R14 ;  /* 0x00000016150e3224 */ /* 0x020fe200078e020e */
[----:B------:R-:W-:Y:S01]  /*1460*/  ISETP.NE.AND P3, PT, R95, RZ, PT ;  /* 0x000000ff5f00720c */ /* 0x000fe20003f65270 */
[----:B------:R-:W5:Y:S04]  /*1470*/  @P4 LDG.E.S8 R22, [R34.64+0x20] ;  /* 0x0000200422164981 */ /* 0x000f68000c1e1300 */
[----:B------:R-:W2:Y:S08]  /*1480*/  @P1 LDG.E.S8 R21, [R34.64+0x40] ;  /* 0x0000400422151981 */ /* 0x000eb0000c1e1300 */
[----:B------:R-:W2:Y:S01]  /*1490*/  @P3 LDG.E.S8 R17, [R34.64+0x40] ;  /* 0x0000400422113981 */ /* 0x000ea2000c1e1300 */
[----:B----4-:R-:W-:Y:S01]  /*14a0*/  @P6 IMAD R3, R18, R27, R3 ;  /* 0x0000001b12036224 */ /* 0x010fe200078e0203 */
[----:B------:R-:W-:-:S13]  /*14b0*/  ISETP.NE.AND P6, PT, R102, RZ, PT ;  /* 0x000000ff6600720c */ /* 0x000fda0003fc5270 */
[----:B---3--:R-:W-:Y:S01]  /*14c0*/  @P6 IMAD R7, R20, R23, R7 ;  /* 0x0000001714076224 */ /* 0x008fe200078e0207 */
[----:B------:R-:W-:Y:S01]  /*14d0*/  ISETP.NE.AND P6, PT, R89, RZ, PT ;  /* 0x000000ff5900720c */ /* 0x000fe20003fc5270 */
[----:B------:R-:W-:Y:S01]  /*14e0*/  @P5 IMAD R11, R24, R25, R11 ;  /* 0x00000019180b5224 */ /* 0x000fe200078e020b */
[----:B------:R-:W-:Y:S01]  /*14f0*/  ISETP.NE.AND P5, PT, R94, RZ, PT ;  /* 0x000000ff5e00720c */ /* 0x000fe20003fa5270 */
[----:B-----5:R-:W-:Y:S01]  /*1500*/  @P4 IMAD R15, R22, R26, R15 ;  /* 0x0000001a160f4224 */ /* 0x020fe200078e020f */
[----:B------:R-:W-:Y:S01]  /*1510*/  ISETP.NE.AND P4, PT, R88, RZ, PT ;  /* 0x000000ff5800720c */ /* 0x000fe20003f85270 */
[----:B--2---:R-:W-:Y:S01]  /*1520*/  @P3 IMAD R4, R17, R28, R4 ;  /* 0x0000001c11043224 */ /* 0x004fe200078e0204 */
[----:B------:R-:W-:Y:S01]  /*1530*/  ISETP.NE.AND P3, PT, R75, RZ, PT ;  /* 0x000000ff4b00720c */ /* 0x000fe20003f65270 */
[----:B------:R-:W-:Y:S01]  /*1540*/  @P2 IMAD R8, R19, R29, R8 ;  /* 0x0000001d13082224 */ /* 0x000fe200078e0208 */
[----:B------:R-:W-:Y:S01]  /*1550*/  ISETP.NE.AND P2, PT, R74, RZ, PT ;  /* 0x000000ff4a00720c */ /* 0x000fe20003f45270 */
[----:B------:R-:W-:Y:S01]  /*1560*/  @P1 IMAD R12, R21, R30, R12 ;  /* 0x0000001e150c1224 */ /* 0x000fe200078e020c */
[----:B------:R-:W-:Y:S01]  /*1570*/  ISETP.NE.AND P1, PT, R65, RZ, PT ;  /* 0x000000ff4100720c */ /* 0x000fe20003f25270 */
[----:B------:R-:W-:Y:S01]  /*1580*/  @P0 IMAD R16, R31, R32, R16 ;  /* 0x000000201f100224 */ /* 0x000fe200078e0210 */
[----:B------:R-:W-:-:S13]  /*1590*/  PLOP3.LUT P0, PT, PT, PT, UP0, 0x40, 0x0 ;  /* 0x000000000000781c */ /* 0x000fda0003f0e808 */
[----:B------:R-:W-:-:S05]  /*15a0*/  @P0 BRA `(.L_x_182) ;  /* 0xfffff87000000947 */ /* 0x000fca000383ffff */
.L_x_181:
        /* <DEDUP_REMOVED lines=17> */
.L_x_184:
[----:B------:R-:W-:Y:S05]  /*16c0*/  BSYNC B0 ;  /* 0x0000000000007941 */ /* 0x000fea0003800000 */
.L_x_183:
[----:B0-----:R-:W-:Y:S01]  /*16d0*/  IADD3 R20, P0, R96, UR14, RZ ;  /* 0x0000000e60147c10 */ /* 0x001fe2000ff1e0ff */
[----:B------:R-:W-:Y:S03]  /*16e0*/  BSSY B0, `(.L_x_185) ;  /* 0x000000f000007945 */ /* 0x000fe60003800000 */
[----:B------:R-:W-:Y:S02]  /*16f0*/  IADD3.X R21, R51, UR23, RZ, P0, !PT ;  /* 0x0000001733157c10 */ /* 0x000fe400087fe4ff */
[----:B------:R-:W-:-:S04]  /*1700*/  IADD3 R18, P0, R98, UR18, RZ ;  /* 0x0000001262127c10 */ /* 0x000fc8000ff1e0ff */
        /* <DEDUP_REMOVED lines=10> */
.L_x_187:
[----:B------:R-:W0:Y:S02]  /*17b0*/  F2I.S8.NTZ R17, R17 ;  /* 0x0000001100117305 */ /* 0x000e240000202100 */
[----:B0-----:R0:W-:Y:S02]  /*17c0*/  STG.E.U8 [R18.64], R17 ;  /* 0x0000001112007986 */ /* 0x0011e4000c101104 */
.L_x_186:
[----:B------:R-:W-:Y:S05]  /*17d0*/  BSYNC B0 ;  /* 0x0000000000007941 */ /* 0x000fea0003800000 */
.L_x_185:
[----:B------:R-:W-:Y:S01]  /*17e0*/  BSSY B0, `(.L_x_188) ;  /* 0x000000c000007945 */ /* 0x000fe20003800000 */
[----:B------:R-:W-:Y:S05]  /*17f0*/  @!P3 BRA `(.L_x_189) ;  /* 0x000000a00000b947 */ /* 0x000fea0003800000 */
[----:B------:R-:W-:Y:S01]  /*1800*/  ISETP.NE.U32.AND P0, PT, RZ, UR24, PT ;  /* 0x00000018ff007c0c */ /* 0x000fe2000bf05070 */
[----:B------:R-:W1:Y:S03]  /*1810*/  I2F R5, R9 ;  /* 0x0000000900057306 */ /* 0x000e660000201400 */
[----:B------:R-:W-:Y:S01]  /*1820*/  ISETP.NE.AND.EX P0, PT, RZ, UR21, PT, P0 ;  /* 0x00000015ff007c0c */ /* 0x000fe2000bf05300 */
[----:B-1----:R-:W-:-:S12]  /*1830*/  FMUL R5, R5, c[0x0][0x16c] ;  /* 0x00005b0005057a20 */ /* 0x002fd80000400000 */
[----:B------:R-:W-:Y:S05]  /*1840*/  @!P0 BRA `(.L_x_190) ;  /* 0x0000003000008947 */ /* 0x000fea0003800000 */
[----:B------:R-:W2:Y:S02]  /*1850*/  LDG.E.S8 R0, [R20.64+0x20] ;  /* 0x0000200414007981 */ /* 0x000ea4000c1e1300 */
[----:B--2---:R-:W1:Y:S02]  /*1860*/  I2F.S16 R0, R0 ;  /* 0x0000000000007306 */ /* 0x004e640000101400 */
[----:B-1----:R-:W-:-:S06]  /*1870*/  FFMA R5, R0, c[0x0][0x19c], R5 ;  /* 0x0000670000057a23 */ /* 0x002fcc0000000005 */
.L_x_190:
[----:B------:R-:W1:Y:S02]  /*1880*/  F2I.S8.NTZ R5, R5 ;  /* 0x0000000500057305 */ /* 0x000e640000202100 */
[----:B-1----:R1:W-:Y:S02]  /*1890*/  STG.E.U8 [R18.64+0x20], R5 ;  /* 0x0000200512007986 */ /* 0x0023e4000c101104 */
.L_x_189:
[----:B------:R-:W-:Y:S05]  /*18a0*/  BSYNC B0 ;  /* 0x0000000000007941 */ /* 0x000fea0003800000 */
.L_x_188:
[----:B------:R-:W-:Y:S01]  /*18b0*/  BSSY B0, `(.L_x_191) ;  /* 0x000000c000007945 */ /* 0x000fe20003800000 */
[----:B------:R-:W-:Y:S05]  /*18c0*/  @!P4 BRA `(.L_x_192) ;  /* 0x000000a00000c947 */ /* 0x000fea0003800000 */
[----:B------:R-:W-:Y:S01]  /*18d0*/  ISETP.NE.U32.AND P0, PT, RZ, UR24, PT ;  /* 0x00000018ff007c0c */ /* 0x000fe2000bf05070 */
[----:B-1----:R-:W1:Y:S03]  /*18e0*/  I2F R5, R13 ;  /* 0x0000000d00057306 */ /* 0x002e660000201400 */
[----:B------:R-:W-:Y:S01]  /*18f0*/  ISETP.NE.AND.EX P0, PT, RZ, UR21, PT, P0 ;  /* 0x00000015ff007c0c */ /* 0x000fe2000bf05300 */
[----:B-1----:R-:W-:-:S12]  /*1900*/  FMUL R5, R5, c[0x0][0x16c] ;  /* 0x00005b0005057a20 */ /* 0x002fd80000400000 */
[----:B------:R-:W-:Y:S05]  /*1910*/  @!P0 BRA `(.L_x_193) ;  /* 0x0000003000008947 */ /* 0x000fea0003800000 */
[----:B------:R-:W2:Y:S02]  /*1920*/  LDG.E.S8 R0, [R20.64+0x40] ;  /* 0x0000400414007981 */ /* 0x000ea4000c1e1300 */
[----:B--2---:R-:W1:Y:S02]  /*1930*/  I2F.S16 R0, R0 ;  /* 0x0000000000007306 */ /* 0x004e640000101400 */
[----:B-1----:R-:W-:-:S06]  /*1940*/  FFMA R5, R0, c[0x0][0x19c], R5 ;  /* 0x0000670000057a23 */ /* 0x002fcc0000000005 */
.L_x_193:
[----:B------:R-:W1:Y:S02]  /*1950*/  F2I.S8.NTZ R5, R5 ;  /* 0x0000000500057305 */ /* 0x000e640000202100 */
[----:B-1----:R1:W-:Y:S02]  /*1960*/  STG.E.U8 [R18.64+0x40], R5 ;  /* 0x0000400512007986 */ /* 0x0023e4000c101104 */
.L_x_192:
[----:B------:R-:W-:Y:S05]  /*1970*/  BSYNC B0 ;  /* 0x0000000000007941 */ /* 0x000fea0003800000 */
.L_x_191:
        /* <DEDUP_REMOVED lines=9> */
[----:B------:R-:W3:Y:S02]  /*1a10*/  I2F R2, R2 ;  /* 0x0000000200027306 */ /* 0x000ee40000201400 */
[----:B-1-3--:R-:W-:-:S06]  /*1a20*/  FMUL R5, R2, c[0x0][0x16c] ;  /* 0x00005b0002057a20 */ /* 0x00afcc0000400000 */
[----:B--2---:R-:W1:Y:S02]  /*1a30*/  @P0 I2F.S16 R0, R0 ;  /* 0x0000000000000306 */ /* 0x004e640000101400 */
[----:B-1----:R-:W-:Y:S01]  /*1a40*/  @P0 FFMA R5, R0, c[0x0][0x19c], R5 ;  /* 0x0000670000050a23 */ /* 0x002fe20000000005 */
[----:B0-----:R-:W-:-:S04]  /*1a50*/  IADD3 R18, P0, R92, UR18, RZ ;  /* 0x000000125c127c10 */ /* 0x001fc8000ff1e0ff */
[----:B------:R-:W-:Y:S01]  /*1a60*/  IADD3.X R19, R52, UR19, RZ, P0, !PT ;  /* 0x0000001334137c10 */ /* 0x000fe200087fe4ff */
[----:B------:R-:W0:Y:S04]  /*1a70*/  F2I.S8.NTZ R5, R5 ;  /* 0x0000000500057305 */ /* 0x000e280000202100 */
[----:B0-----:R0:W-:Y:S04]  /*1a80*/  STG.E.U8 [R18.64], R5 ;  /* 0x0000000512007986 */ /* 0x0011e8000c101104 */
.L_x_195:
[----:B------:R-:W-:Y:S05]  /*1a90*/  BSYNC B0 ;  /* 0x0000000000007941 */ /* 0x000fea0003800000 */
.L_x_194:
[----:B------:R-:W-:Y:S01]  /*1aa0*/  IADD3 R20, P0, R84, UR14, RZ ;  /* 0x0000000e54147c10 */ /* 0x000fe2000ff1e0ff */
[----:B------:R-:W-:Y:S03]  /*1ab0*/  BSSY B0, `(.L_x_196) ;  /* 0x000000f000007945 */ /* 0x000fe60003800000 */
[----:B------:R-:W-:Y:S02]  /*1ac0*/  IADD3.X R21, R55, UR23, RZ, P0, !PT ;  /* 0x0000001737157c10 */ /* 0x000fe400087fe4ff */
[----:B01----:R-:W-:-:S04]  /*1ad0*/  IADD3 R18, P0, R86, UR18, RZ ;  /* 0x0000001256127c10 */ /* 0x003fc8000ff1e0ff */
        /* <DEDUP_REMOVED lines=10> */
.L_x_198:
[----:B------:R-:W0:Y:S02]  /*1b80*/  F2I.S8.NTZ R5, R5 ;  /* 0x0000000500057305 */ /* 0x000e240000202100 */
[----:B0-----:R0:W-:Y:S02]  /*1b90*/  STG.E.U8 [R18.64], R5 ;  /* 0x0000000512007986 */ /* 0x0011e4000c101104 */
.L_x_197:
[----:B------:R-:W-:Y:S05]  /*1ba0*/  BSYNC B0 ;  /* 0x0000000000007941 */ /* 0x000fea0003800000 */
.L_x_196:
[----:B------:R-:W-:Y:S01]  /*1bb0*/  ISETP.NE.AND P0, PT, R44, RZ, PT ;  /* 0x000000ff2c00720c */ /* 0x000fe20003f05270 */
        /* <DEDUP_REMOVED lines=10> */
.L_x_201:
[----:B------:R-:W0:Y:S02]  /*1c60*/  F2I.S8.NTZ R5, R5 ;  /* 0x0000000500057305 */ /* 0x000e240000202100 */
[----:B0-----:R0:W-:Y:S02]  /*1c70*/  STG.E.U8 [R18.64+0x20], R5 ;  /* 0x0000200512007986 */ /* 0x0011e4000c101104 */
.L_x_200:
[----:B------:R-:W-:Y:S05]  /*1c80*/  BSYNC B0 ;  /* 0x0000000000007941 */ /* 0x000fea0003800000 */
.L_x_199:
        /* <DEDUP_REMOVED lines=11> */
.L_x_204:
[----:B------:R-:W0:Y:S02]  /*1d40*/  F2I.S8.NTZ R5, R5 ;  /* 0x0000000500057305 */ /* 0x000e240000202100 */
[----:B0-----:R0:W-:Y:S02]  /*1d50*/  STG.E.U8 [R18.64+0x40], R5 ;  /* 0x0000400512007986 */ /* 0x0011e4000c101104 */
.L_x_203:
[----:B------:R-:W-:Y:S05]  /*1d60*/  BSYNC B0 ;  /* 0x0000000000007941 */ /* 0x000fea0003800000 */
.L_x_202:
[----:B------:R-:W-:Y:S01]  /*1d70*/  ISETP.NE.AND P0, PT, R43, RZ, PT ;  /* 0x000000ff2b00720c */ /* 0x000fe20003f05270 */
[----:B------:R-:W-:-:S12]  /*1d80*/  BSSY B0, `(.L_x_205) ;  /* 0x0000011000007945 */ /* 0x000fd80003800000 */
        /* <DEDUP_REMOVED lines=8> */
[----:B------:R-:W1:Y:S02]  /*1e10*/  I2F R3, R3 ;  /* 0x0000000300037306 */ /* 0x000e640000201400 */
[----:B01----:R-:W-:-:S06]  /*1e20*/  FMUL R5, R3, c[0x0][0x16c] ;  /* 0x00005b0003057a20 */ /* 0x003fcc0000400000 */
[----:B--2---:R-:W0:Y:S02]  /*1e30*/  @P0 I2F.S16 R0, R0 ;  /* 0x0000000000000306 */ /* 0x004e240000101400 */
[----:B0-----:R-:W-:Y:S01]  /*1e40*/  @P0 FFMA R5, R0, c[0x0][0x19c], R5 ;  /* 0x0000670000050a23 */ /* 0x001fe20000000005 */
[----:B------:R-:W-:-:S04]  /*1e50*/  IADD3 R18, P0, R82, UR18, RZ ;  /* 0x0000001252127c10 */ /* 0x000fc8000ff1e0ff */
[----:B------:R-:W-:Y:S01]  /*1e60*/  IADD3.X R19, R56, UR19, RZ, P0, !PT ;  /* 0x0000001338137c10 */ /* 0x000fe200087fe4ff */
[----:B------:R-:W0:Y:S04]  /*1e70*/  F2I.S8.NTZ R5, R5 ;  /* 0x0000000500057305 */ /* 0x000e280000202100 */
[----:B0-----:R0:W-:Y:S04]  /*1e80*/  STG.E.U8 [R18.64], R5 ;  /* 0x0000000512007986 */ /* 0x0011e8000c101104 */
.L_x_206:
[----:B------:R-:W-:Y:S05]  /*1e90*/  BSYNC B0 ;  /* 0x0000000000007941 */ /* 0x000fea0003800000 */
.L_x_205:
[----:B------:R-:W-:Y:S01]  /*1ea0*/  IADD3 R20, P0, R76, UR14, RZ ;  /* 0x0000000e4c147c10 */ /* 0x000fe2000ff1e0ff */
[----:B------:R-:W-:Y:S03]  /*1eb0*/  BSSY B0, `(.L_x_207) ;  /* 0x0000010000007945 */ /* 0x000fe60003800000 */
[----:B------:R-:W-:Y:S02]  /*1ec0*/  IADD3.X R21, R59, UR23, RZ, P0, !PT ;  /* 0x000000173b157c10 */ /* 0x000fe400087fe4ff */
[----:B0-----:R-:W-:-:S04]  /*1ed0*/  IADD3 R18, P0, R78, UR18, RZ ;  /* 0x000000124e127c10 */ /* 0x001fc8000ff1e0ff */
[----:B------:R-:W-:Y:S02]  /*1ee0*/  IADD3.X R19, R58, UR19, RZ, P0, !PT ;  /* 0x000000133a137c10 */ /* 0x000fe400087fe4ff */
[----:B------:R-:W-:-:S13]  /*1ef0*/  ISETP.NE.AND P0, PT, R42, RZ, PT ;  /* 0x000000ff2a00720c */ /* 0x000fda0003f05270 */
        /* <DEDUP_REMOVED lines=9> */
.L_x_209:
[----:B------:R-:W0:Y:S02]  /*1f90*/  F2I.S8.NTZ R3, R3 ;  /* 0x0000000300037305 */ /* 0x000e240000202100 */
[----:B0-----:R0:W-:Y:S02]  /*1fa0*/  STG.E.U8 [R18.64], R3 ;  /* 0x0000000312007986 */ /* 0x0011e4000c101104 */
.L_x_208:
[----:B------:R-:W-:Y:S05]  /*1fb0*/  BSYNC B0 ;  /* 0x0000000000007941 */ /* 0x000fea0003800000 */
.L_x_207:
        /* <DEDUP_REMOVED lines=11> */
.L_x_212:
[----:B------:R-:W0:Y:S02]  /*2070*/  F2I.S8.NTZ R3, R3 ;  /* 0x0000000300037305 */ /* 0x000e240000202100 */
[----:B0-----:R0:W-:Y:S02]  /*2080*/  STG.E.U8 [R18.64+0x20], R3 ;  /* 0x0000200312007986 */ /* 0x0011e4000c101104 */
.L_x_211:
[----:B------:R-:W-:Y:S05]  /*2090*/  BSYNC B0 ;  /* 0x0000000000007941 */ /* 0x000fea0003800000 */
.L_x_210:
        /* <DEDUP_REMOVED lines=11> */
.L_x_215:
[----:B------:R-:W0:Y:S02]  /*2150*/  F2I.S8.NTZ R3, R3 ;  /* 0x0000000300037305 */ /* 0x000e240000202100 */
[----:B0-----:R0:W-:Y:S02]  /*2160*/  STG.E.U8 [R18.64+0x40], R3 ;  /* 0x0000400312007986 */ /* 0x0011e4000c101104 */
.L_x_214:
[----:B------:R-:W-:Y:S05]  /*2170*/  BSYNC B0 ;  /* 0x0000000000007941 */ /* 0x000fea0003800000 */
.L_x_213:
        /* <DEDUP_REMOVED lines=18> */
.L_x_217:
[----:B------:R-:W-:Y:S05]  /*22a0*/  BSYNC B0 ;  /* 0x0000000000007941 */ /* 0x000fea0003800000 */
.L_x_216:
[----:B0-----:R-:W-:Y:S01]  /*22b0*/  IADD3 R6, P0, R66, UR14, RZ ;  /* 0x0000000e42067c10 */ /* 0x001fe2000ff1e0ff */
[----:B------:R-:W-:Y:S03]  /*22c0*/  BSSY B0, `(.L_x_218) ;  /* 0x0000010000007945 */ /* 0x000fe60003800000 */
[----:B------:R-:W-:Y:S02]  /*22d0*/  IADD3.X R7, R63, UR23, RZ, P0, !PT ;  /* 0x000000173f077c10 */ /* 0x000fe400087fe4ff */
[----:B------:R-:W-:-:S04]  /*22e0*/  IADD3 R4, P0, R68, UR18, RZ ;  /* 0x0000001244047c10 */ /* 0x000fc8000ff1e0ff */
        /* <DEDUP_REMOVED lines=11> */
.L_x_220:
[----:B------:R-:W0:Y:S02]  /*23a0*/  F2I.S8.NTZ R3, R3 ;  /* 0x0000000300037305 */ /* 0x000e240000202100 */
[----:B0-----:R0:W-:Y:S02]  /*23b0*/  STG.E.U8 [R4.64], R3 ;  /* 0x0000000304007986 */ /* 0x0011e4000c101104 */
.L_x_219:
[----:B------:R-:W-:Y:S05]  /*23c0*/  BSYNC B0 ;  /* 0x0000000000007941 */ /* 0x000fea0003800000 */
.L_x_218:
        /* <DEDUP_REMOVED lines=11> */
.L_x_223:
[----:B------:R-:W0:Y:S02]  /*2480*/  F2I.S8.NTZ R3, R3 ;  /* 0x0000000300037305 */ /* 0x000e240000202100 */
[----:B0-----:R0:W-:Y:S02]  /*2490*/  STG.E.U8 [R4.64+0x20], R3 ;  /* 0x0000200304007986 */ /* 0x0011e4000c101104 */
.L_x_222:
[----:B------:R-:W-:Y:S05]  /*24a0*/  BSYNC B0 ;  /* 0x0000000000007941 */ /* 0x000fea0003800000 */
.L_x_221:
        /* <DEDUP_REMOVED lines=11> */
.L_x_226:
[----:B------:R-:W0:Y:S02]  /*2560*/  F2I.S8.NTZ R3, R3 ;  /* 0x0000000300037305 */ /* 0x000e240000202100 */
[----:B0-----:R0:W-:Y:S02]  /*2570*/  STG.E.U8 [R4.64+0x40], R3 ;  /* 0x0000400304007986 */ /* 0x0011e4000c101104 */
.L_x_225:
[----:B------:R-:W-:Y:S05]  /*2580*/  BSYNC B0 ;  /* 0x0000000000007941 */ /* 0x000fea0003800000 */
.L_x_224:
[----:B------:R-:W-:Y:S02]  /*2590*/  UIADD3 UR20, UR20, UR11, URZ ;  /* 0x0000000b14147290 */ /* 0x000fe4000fffe03f */
[----:B------:R-:W-:Y:S02]  /*25a0*/  UISETP.NE.U32.AND UP0, UPT, UR24, URZ, UPT ;  /* 0x0000003f1800728c */ /* 0x000fe4000bf05070 */
[----:B------:R-:W-:-:S02]  /*25b0*/  UISETP.GE.AND UP1, UPT, UR20, UR10, UPT ;  /* 0x0000000a1400728c */ /* 0x000fc4000bf26270 */
[----:B------:R-:W-:Y:S02]  /*25c0*/  ULDC.64 UR8, c[0x0][0x1c8] ;  /* 0x0000720000087ab9 */ /* 0x000fe40000000a00 */
[----:B------:R-:W-:Y:S02]  /*25d0*/  UMOV UR28, UR22 ;  /* 0x00000016001c7c82 */ /* 0x000fe40008000000 */
[----:B------:R-:W-:Y:S01]  /*25e0*/  UMOV UR29, UR15 ;  /* 0x0000000f001d7c82 */ /* 0x000fe20008000000 */
[----:B------:R-:W-:Y:S01]  /*25f0*/  PLOP3.LUT P0, PT, PT, PT, UP1, 0x40, 0x0 ;  /* 0x000000000000781c */ /* 0x000fe20003f0e818 */
[----:B------:R-:W-:Y:S02]  /*2600*/  UISETP.NE.AND.EX UP0, UPT, UR21, URZ, UPT, UP0 ;  /* 0x0000003f1500728c */ /* 0x000fe4000bf05300 */
[----:B------:R-:W-:Y:S02]  /*2610*/  UIMAD.WIDE.U32 UR28, UR13, UR8, UR28 ;  /* 0x000000080d1c72a5 */ /* 0x000fe4000f8e001c */
[----:B------:R-:W-:-:S02]  /*2620*/  ULDC.64 UR6, c[0x0][0x1d8] ;  /* 0x0000760000067ab9 */ /* 0x000fc40000000a00 */
[----:B------:R-:W-:Y:S02]  /*2630*/  UMOV UR15, UR23 ;  /* 0x00000017000f7c82 */ /* 0x000fe40008000000 */
        /* <DEDUP_REMOVED lines=10> */
[----:B------:R-:W-:-:S02]  /*26e0*/  @UP0 UIADD3 UR23, UR27, UR22, URZ ;  /* 0x000000161b170290 */ /* 0x000fc4000fffe03f */
[----:B------:R-:W-:Y:S02]  /*26f0*/  UIMAD UR17, UR13, UR9, UR17 ;  /* 0x000000090d1172a4 */ /* 0x000fe4000f8e0211 */
[----:B------:R-:W-:Y:S02]  /*2700*/  UIMAD UR19, UR13, UR7, UR19 ;  /* 0x000000070d1372a4 */ /* 0x000fe4000f8e0213 */
[----:B------:R-:W-:Y:S02]  /*2710*/  USEL UR14, UR14, UR26, !UP0 ;  /* 0x0000001a0e0e7287 */ /* 0x000fe4000c000000 */
[----:B------:R-:W-:Y:S02]  /*2720*/  USEL UR24, UR30, URZ, UP0 ;  /* 0x0000003f1e187287 */ /* 0x000fe40008000000 */
[----:B------:R-:W-:Y:S02]  /*2730*/  UMOV UR22, UR28 ;  /* 0x0000001c00167c82 */ /* 0x000fe40008000000 */
[----:B------:R-:W-:Y:S01]  /*2740*/  USEL UR21, UR21, URZ, UP0 ;  /* 0x0000003f15157287 */ /* 0x000fe20008000000 */
[----:B------:R-:W-:Y:S01]  /*2750*/  @!P0 CALL.REL.NOINC `(.L_x_227) ;  /* 0x0000001000008944 */ /* 0x000fe20003c00000 */
[----:B------:R-:W-:Y:S05]  /*2760*/  BRA `(.L_x_228) ;  /* 0xffffe45000007947 */ /* 0x000fea000383ffff */
.L_x_227:
[----:B------:R-:W-:-:S01]  /*2770*/  NOP ;  /* 0x0000000000007918 */ /* 0x000fc20000000000 */
[----:B------:R-:W-:Y:S05]  /*2780*/  EXIT ;  /* 0x000000000000794d */ /* 0x000fea0003800000 */
.L_x_229:
        /* <DEDUP_REMOVED lines=15> */
.L_x_378:


//--------------------- .text._ZN7cutlass9reference6device6kernel26TensorScaleBiasGemmBatchedINS_9TensorRefIiNS_6layout22ColumnMajorInterleavedILi32EEEEENS4_IaS7_EEfNS4_IfNS5_8RowMajorEEENS_16NumericConverterIafLNS_15FloatRoundStyleE2EEELi4ELi4EEEvNS_4gemm9GemmCoordET_T0_T1_T2_SK_illll --------------------------
	.section	.text._ZN7cutlass9reference6device6kernel26TensorScaleBiasGemmBatchedINS_9TensorRefIiNS_6layout22ColumnMajorInterleavedILi32EEEEENS4_IaS7_EEfNS4_IfNS5_8RowMajorEEENS_16NumericConverterIafLNS_15FloatRoundStyleE2EEELi4ELi4EEEvNS_4gemm9GemmCoordET_T0_T1_T2_SK_illll,"ax",@progbits
	.sectioninfo	@"SHI_REGISTERS=70"
	.align	128
        .global         _ZN7cutlass9reference6device6kernel26TensorScaleBiasGemmBatchedINS_9TensorRefIiNS_6layout22ColumnMajorInterleavedILi32EEEEENS4_IaS7_EEfNS4_IfNS5_8RowMajorEEENS_16NumericConverterIafLNS_15FloatRoundStyleE2EEELi4ELi4EEEvNS_4gemm9GemmCoordET_T0_T1_T2_SK_illll
        .type           _ZN7cutlass9reference6device6kernel26TensorScaleBiasGemmBatchedINS_9TensorRefIiNS_6layout22ColumnMajorInterleavedILi32EEEEENS4_IaS7_EEfNS4_IfNS5_8RowMajorEEENS_16NumericConverterIafLNS_15FloatRoundStyleE2EEELi4ELi4EEEvNS_4gemm9GemmCoordET_T0_T1_T2_SK_illll,@function
        .size           _ZN7cutlass9reference6device6kernel26TensorScaleBiasGemmBatchedINS_9TensorRefIiNS_6layout22ColumnMajorInterleavedILi32EEEEENS4_IaS7_EEfNS4_IfNS5_8RowMajorEEENS_16NumericConverterIafLNS_15FloatRoundStyleE2EEELi4ELi4EEEvNS_4gemm9GemmCoordET_T0_T1_T2_SK_illll,(.L_x_379 - _ZN7cutlass9reference6device6kernel26TensorScaleBiasGemmBatchedINS_9TensorRefIiNS_6layout22ColumnMajorInterleavedILi32EEEEENS4_IaS7_EEfNS4_IfNS5_8RowMajorEEENS_16NumericConverterIafLNS_15FloatRoundStyleE2EEELi4ELi4EEEvNS_4gemm9GemmCoordET_T0_T1_T2_SK_illll)
        .other          _ZN7cutlass9reference6device6kernel26TensorScaleBiasGemmBatchedINS_9TensorRefIiNS_6layout22ColumnMajorInterleavedILi32EEEEENS4_IaS7_EEfNS4_IfNS5_8RowMajorEEENS_16NumericConverterIafLNS_15FloatRoundStyleE2EEELi4ELi4EEEvNS_4gemm9GemmCoordET_T0_T1_T2_SK_illll,@"STO_CUDA_ENTRY STV_DEFAULT"
_ZN7cutlass9reference6device6kernel26TensorScaleBiasGemmBatchedINS_9TensorRefIiNS_6layout22ColumnMajorInterleavedILi32EEEEENS4_IaS7_EEfNS4_IfNS5_8RowMajorEEENS_16NumericConverterIafLNS_15FloatRoundStyleE2EEELi4ELi4EEEvNS_4gemm9GemmCoordET_T0_T1_T2_SK_illll:
.text._ZN7cutlass9reference6device6kernel26TensorScaleBiasGemmBatchedINS_9TensorRefIiNS_6layout22ColumnMajorInterleavedILi32EEEEENS4_IaS7_EEfNS4_IfNS5_8RowMajorEEENS_16NumericConverterIafLNS_15FloatRoundStyleE2EEELi4ELi4EEEvNS_4gemm9GemmCoordET_T0_T1_T2_SK_illll:
[----:B------:R-:W-:Y:S02]  /*0000*/  MOV R1, c[0x0][0x28] ;  /* 0x00000a0000017a02 */ /* 0x000fe40000000f00 */
[----:B------:R-:W0:Y:S01]  /*0010*/  S2UR UR11, SR_CTAID.Z ;  /* 0x00000000000b79c3 */ /* 0x000e220000002700 */
[----:B------:R-:W-:Y:S02]  /*0020*/  ULDC UR4, c[0x0][0x1b8] ;  /* 0x00006e0000047ab9 */ /* 0x000fe40000000800 */
[----:B0-----:R-:W-:-:S06]  /*0030*/  UISETP.GE.AND UP0, UPT, UR11, UR4, UPT ;  /* 0x000000040b00728c */ /* 0x001fcc000bf06270 */
[----:B------:R-:W-:-:S13]  /*0040*/  PLOP3.LUT P0, PT, PT, PT, UP0, 0x80, 0x0 ;  /* 0x000000000000781c */ /* 0x000fda0003f0f008 */
[----:B------:R-:W-:Y:S05]  /*0050*/  @P0 EXIT ;  /* 0x000000000000094d */ /* 0x000fea0003800000 */
[----:B------:R-:W0:Y:S01]  /*0060*/  S2R R5, SR_TID.Y ;  /* 0x0000000000057919 */ /* 0x000e220000002200 */
[----:B------:R-:W-:Y:S02]  /*0070*/  ULDC UR21, c[0x0][0x14] ;  /* 0x0000050000157ab9 */ /* 0x000fe40000000800 */
[----:B------:R-:W-:Y:S01]  /*0080*/  ULDC.64 UR4, c[0x0][0x1d0] ;  /* 0x0000740000047ab9 */ /* 0x000fe20000000a00 */
[----:B------:R-:W0:Y:S01]  /*0090*/  S2R R0, SR_CTAID.Y ;  /* 0x0000000000007919 */ /* 0x000e220000002600 */
[----:B------:R-:W-:Y:S02]  /*00a0*/  UIMAD.WIDE.U32 UR12, UR21, UR4, URZ ;  /* 0x00000004150c72a5 */ /* 0x000fe4000f8e003f */
[----:B------:R-:W-:Y:S01]  /*00b0*/  ULDC.64 UR6, c[0x0][0x1c0] ;  /* 0x0000700000067ab9 */ /* 0x000fe20000000a00 */
[----:B------:R-:W1:Y:S01]  /*00c0*/  S2R R3, SR_TID.X ;  /* 0x0000000000037919 */ /* 0x000e620000002100 */
[----:B------:R-:W-:Y:S02]  /*00d0*/  UIMAD UR10, UR21, UR5, UR13 ;  /* 0x00000005150a72a4 */ /* 0x000fe4000f8e020d */
[----:B------:R-:W-:Y:S01]  /*00e0*/  UIMAD.WIDE.U32 UR16, UR21, UR6, URZ ;  /* 0x00000006151072a5 */ /* 0x000fe2000f8e003f */
[----:B------:R-:W1:Y:S01]  /*00f0*/  S2R R46, SR_CTAID.X ;  /* 0x00000000002e7919 */ /* 0x000e620000002500 */
[----:B------:R-:W-:-:S02]  /*0100*/  ULDC.64 UR4, c[0x0][0x1d8] ;  /* 0x0000760000047ab9 */ /* 0x000fc40000000a00 */
[----:B------:R-:W-:Y:S02]  /*0110*/  ULDC.64 UR8, c[0x0][0x1c8] ;  /* 0x0000720000087ab9 */ /* 0x000fe40000000a00 */
[----:B------:R-:W-:Y:S02]  /*0120*/  UIMAD.WIDE.U32 UR18, UR21, UR4, URZ ;  /* 0x00000004151272a5 */ /* 0x000fe4000f8e003f */
[----:B------:R-:W-:Y:S02]  /*0130*/  UIMAD.WIDE.U32 UR14, UR21, UR8, URZ ;  /* 0x00000008150e72a5 */ /* 0x000fe4000f8e003f */
[----:B------:R-:W-:Y:S02]  /*0140*/  UIMAD UR8, UR21, UR7, UR17 ;  /* 0x00000007150872a4 */ /* 0x000fe4000f8e0211 */
[----:B------:R-:W-:Y:S02]  /*0150*/  USHF.R.S32.HI UR17, URZ, 0x1f, UR11 ;  /* 0x0000001f3f117899 */ /* 0x000fe4000801140b */
[----:B------:R-:W-:-:S02]  /*0160*/  UIMAD UR13, UR21, UR5, UR19 ;  /* 0x00000005150d72a4 */ /* 0x000fc4000f8e0213 */
[----:B------:R-:W-:Y:S01]  /*0170*/  ULDC.64 UR6, c[0x0][0x1d0] ;  /* 0x0000740000067ab9 */ /* 0x000fe20000000a00 */
[----:B0-----:R-:W-:Y:S01]  /*0180*/  IMAD R0, R0, c[0x0][0x4], R5 ;  /* 0x0000010000007a24 */ /* 0x001fe200078e0205 */
[----:B------:R-:W-:Y:S02]  /*0190*/  ULDC.64 UR4, c[0x0][0x1d8] ;  /* 0x0000760000047ab9 */ /* 0x000fe40000000a00 */
[----:B------:R-:W-:Y:S01]  /*01a0*/  UIMAD UR19, UR17, UR4, URZ ;  /* 0x00000004111372a4 */ /* 0x000fe2000f8e023f */
[----:B------:R-:W-:Y:S01]  /*01b0*/  IMAD.SHL.U32 R15, R0, 0x4, RZ ;  /* 0x00000004000f7824 */ /* 0x000fe200078e00ff */
[----:B------:R-:W-:Y:S02]  /*01c0*/  UIMAD.WIDE.U32 UR22, UR11, UR4, URZ ;  /* 0x000000040b1672a5 */ /* 0x000fe4000f8e003f */
[----:B------:R-:W-:Y:S01]  /*01d0*/  UIMAD UR19, UR11, UR5, UR19 ;  /* 0x000000050b1372a4 */ /* 0x000fe2000f8e0213 */
[----:B-1----:R-:W-:Y:S01]  /*01e0*/  IMAD R46, R46, c[0x0][0x0], R3 ;  /* 0x000000002e2e7a24 */ /* 0x002fe200078e0203 */
[----:B------:R-:W-:Y:S01]  /*01f0*/  SHF.R.S32.HI R56, RZ, 0x1f, R15 ;  /* 0x0000001fff387819 */ /* 0x000fe2000001140f */
[----:B------:R-:W-:Y:S01]  /*0200*/  ULDC.64 UR4, c[0x0][0x1c0] ;  /* 0x0000700000047ab9 */ /* 0x000fe20000000a00 */
[C---:B------:R-:W-:Y:S01]  /*0210*/  ISETP.GE.AND P1, PT, R15.reuse, c[0x0][0x164], PT ;  /* 0x000059000f007a0c */ /* 0x040fe20003f26270 */
[----:B------:R-:W-:Y:S01]  /*0220*/  IMAD.SHL.U32 R46, R46, 0x4, RZ ;  /* 0x000000042e2e7824 */ /* 0x000fe200078e00ff */
[----:B------:R-:W-:Y:S01]  /*0230*/  LEA.HI R56, R56, R15, RZ, 0x5 ;  /* 0x0000000f38387211 */ /* 0x000fe200078f28ff */
[----:B------:R-:W-:Y:S01]  /*0240*/  UIMAD UR9, UR21, UR9, UR15 ;  /* 0x00000009150972a4 */ /* 0x000fe2000f8e020f */
[C---:B------:R-:W-:Y:S01]  /*0250*/  IADD3 R21, R15.reuse, 0x1, RZ ;  /* 0x000000010f157810 */ /* 0x040fe20007ffe0ff */
[----:B------:R-:W-:Y:S01]  /*0260*/  UIMAD UR20, UR17, UR6, URZ ;  /* 0x00000006111472a4 */ /* 0x000fe2000f8e023f */
[----:B------:R-:W-:Y:S01]  /*0270*/  LOP3.LUT R2, R56, 0xffffffe0, RZ, 0xc0, !PT ;  /* 0xffffffe038027812 */ /* 0x000fe200078ec0ff */
[----:B------:R-:W-:Y:S01]  /*0280*/  UIMAD UR21, UR17, UR4, URZ ;  /* 0x00000004111572a4 */ /* 0x000fe2000f8e023f */
[----:B------:R-:W-:Y:S01]  /*0290*/  SHF.R.S32.HI R56, RZ, 0x5, R56 ;  /* 0x00000005ff387819 */ /* 0x000fe20000011438 */
[----:B------:R-:W-:Y:S01]  /*02a0*/  UIMAD.WIDE.U32 UR24, UR11, UR6, URZ ;  /* 0x000000060b1872a5 */ /* 0x000fe2000f8e003f */
[----:B------:R-:W-:Y:S01]  /*02b0*/  IADD3 R66, R46, 0x1, RZ ;  /* 0x000000012e427810 */ /* 0x000fe20007ffe0ff */
[----:B------:R-:W-:Y:S01]  /*02c0*/  IMAD.IADD R2, R15, 0x1, -R2 ;  /* 0x000000010f027824 */ /* 0x000fe200078e0a02 */
[----:B------:R-:W-:Y:S01]  /*02d0*/  SHF.R.S32.HI R7, RZ, 0x1f, R56 ;  /* 0x0000001fff077819 */ /* 0x000fe20000011438 */
[----:B------:R-:W-:Y:S01]  /*02e0*/  UIMAD UR20, UR11, UR7, UR20 ;  /* 0x000000070b1472a4 */ /* 0x000fe2000f8e0214 */
[----:B------:R-:W-:Y:S01]  /*02f0*/  ISETP.LT.AND P2, PT, R66, c[0x0][0x160], !P1 ;  /* 0x0000580042007a0c */ /* 0x000fe20004f41270 */
[----:B------:R-:W-:Y:S01]  /*0300*/  UIMAD.WIDE.U32 UR28, UR11, UR4, URZ ;  /* 0x000000040b1c72a5 */ /* 0x000fe2000f8e003f */
[--C-:B------:R-:W-:Y:S01]  /*0310*/  SHF.R.S32.HI R3, RZ, 0x1f, R2.reuse ;  /* 0x0000001fff037819 */ /* 0x100fe20000011402 */
[----:B------:R-:W-:Y:S01]  /*0320*/  IMAD R5, R7, c[0x0][0x178], RZ ;  /* 0x00005e0007057a24 */ /* 0x000fe200078e02ff */
[----:B------:R-:W-:Y:S01]  /*0330*/  IADD3 R0, R15, 0x3, RZ ;  /* 0x000000030f007810 */ /* 0x000fe20007ffe0ff */
[----:B------:R-:W-:Y:S01]  /*0340*/  IMAD R7, R7, c[0x0][0x188], RZ ;  /* 0x0000620007077a24 */ /* 0x000fe200078e02ff */
[C---:B------:R-:W-:Y:S01]  /*0350*/  IADD3 R4, R46.reuse, 0x3, RZ ;  /* 0x000000032e047810 */ /* 0x040fe20007ffe0ff */
[----:B------:R-:W-:Y:S01]  /*0360*/  IMAD.WIDE R58, R46, 0x20, R2 ;  /* 0x000000202e3a7825 */ /* 0x000fe200078e0202 */
[----:B------:R-:W-:Y:S01]  /*0370*/  P2R R42, PR, RZ, 0x4 ;  /* 0x00000004ff2a7803 */ /* 0x000fe20000000000 */
[----:B------:R-:W-:Y:S01]  /*0380*/  UIMAD UR21, UR11, UR5, UR21 ;  /* 0x000000050b1572a4 */ /* 0x000fe2000f8e0215 */
[----:B------:R-:W-:Y:S01]  /*0390*/  SHF.R.S32.HI R52, RZ, 0x1f, R21 ;  /* 0x0000001fff347819 */ /* 0x000fe20000011415 */
[----:B------:R-:W-:Y:S01]  /*03a0*/  IMAD.WIDE R2, R66, 0x20, R2 ;  /* 0x0000002042027825 */ /* 0x000fe200078e0202 */
[----:B------:R-:W-:Y:S01]  /*03b0*/  ISETP.LT.AND P3, PT, R46, c[0x0][0x160], !P1 ;  /* 0x000058002e007a0c */ /* 0x000fe20004f61270 */
[----:B------:R-:W-:Y:S01]  /*03c0*/  ULDC.64 UR26, c[0x0][0x180] ;  /* 0x00006000001a7ab9 */ /* 0x000fe20000000a00 */
[----:B------:R-:W-:Y:S01]  /*03d0*/  ISETP.GE.AND P0, PT, R21, c[0x0][0x164], PT ;  /* 0x0000590015007a0c */ /* 0x000fe20003f06270 */
[----:B------:R-:W-:Y:S01]  /*03e0*/  IMAD.WIDE.U32 R22, R56, c[0x0][0x178], R58 ;  /* 0x00005e0038167a25 */ /* 0x000fe200078e003a */
[----:B------:R-:W-:Y:S01]  /*03f0*/  LEA.HI R52, R52, R21, RZ, 0x5 ;  /* 0x0000001534347211 */ /* 0x000fe200078f28ff */
[----:B------:R-:W-:Y:S01]  /*0400*/  ULDC.64 UR6, c[0x0][0x1c8] ;  /* 0x0000720000067ab9 */ /* 0x000fe20000000a00 */
[----:B------:R-:W-:Y:S01]  /*0410*/  ISETP.GE.AND P4, PT, R0, c[0x0][0x164], PT ;  /* 0x0000590000007a0c */ /* 0x000fe20003f86270 */
[----:B------:R-:W-:Y:S01]  /*0420*/  IMAD R18, R56, c[0x0][0x17c], R5 ;  /* 0x00005f0038127a24 */ /* 0x000fe200078e0205 */
[----:B------:R-:W-:Y:S01]  /*0430*/  IADD3 R5, R46, 0x2, RZ ;  /* 0x000000022e057810 */ /* 0x000fe20007ffe0ff */
[----:B------:R-:W-:Y:S01]  /*0440*/  IMAD R7, R56, c[0x0][0x18c], R7 ;  /* 0x0000630038077a24 */ /* 0x000fe200078e0207 */
[----:B------:R-:W-:Y:S01]  /*0450*/  LOP3.LUT R10, R52, 0xffffffe0, RZ, 0xc0, !PT ;  /* 0xffffffe0340a7812 */ /* 0x000fe200078ec0ff */
[----:B------:R-:W-:Y:S01]  /*0460*/  IMAD.WIDE.U32 R58, R56, c[0x0][0x188], R58 ;  /* 0x00006200383a7a25 */ /* 0x000fe200078e003a */
[----:B------:R-:W-:Y:S01]  /*0470*/  ISETP.LT.AND P2, PT, R5, c[0x0][0x160], !P1 ;  /* 0x0000580005007a0c */ /* 0x000fe20004f41270 */
[----:B------:R-:W-:Y:S01]  /*0480*/  ULDC.64 UR4, c[0x0][0x170] ;  /* 0x00005c0000047ab9 */ /* 0x000fe20000000a00 */
[----:B------:R-:W-:Y:S01]  /*0490*/  ISETP.LT.AND P1, PT, R4, c[0x0][0x160], !P1 ;  /* 0x0000580004007a0c */ /* 0x000fe20004f21270 */
[C-C-:B------:R-:W-:Y:S01]  /*04a0*/  IMAD.WIDE.U32 R64, R56.reuse, c[0x0][0x178], R2.reuse ;  /* 0x00005e0038407a25 */ /* 0x140fe200078e0002 */
[----:B------:R-:W-:Y:S01]  /*04b0*/  P2R R41, PR, RZ, 0x4 ;  /* 0x00000004ff297803 */ /* 0x000fe20000000000 */
[----:B------:R-:W-:Y:S01]  /*04c0*/  UIMAD.WIDE.U32 UR26, UR11, UR6, UR26 ;  /* 0x000000060b1a72a5 */ /* 0x000fe2000f8e001a */
[----:B------:R-:W-:Y:S01]  /*04d0*/  P2R R40, PR, RZ, 0x2 ;  /* 0x00000002ff287803 */ /* 0x000fe20000000000 */
[----:B------:R-:W-:Y:S01]  /*04e0*/  IMAD.WIDE.U32 R56, R56, c[0x0][0x188], R2 ;  /* 0x0000620038387a25 */ /* 0x000fe200078e0002 */
[----:B------:R-:W-:Y:S01]  /*04f0*/  IADD3 R2, R15, 0x2, RZ ;  /* 0x000000020f027810 */ /* 0x000fe20007ffe0ff */
[----:B------:R-:W-:Y:S01]  /*0500*/  UIMAD UR17, UR17, UR6, URZ ;  /* 0x00000006111172a4 */ /* 0x000fe2000f8e023f */
[----:B------:R-:W-:Y:S01]  /*0510*/  SHF.R.S32.HI R3, RZ, 0x1f, R0 ;  /* 0x0000001fff037819 */ /* 0x000fe20000011400 */
[----:B------:R-:W-:Y:S01]  /*0520*/  IMAD.IADD R10, R21, 0x1, -R10 ;  /* 0x00000001150a7824 */ /* 0x000fe200078e0a0a */
[----:B------:R-:W-:Y:S01]  /*0530*/  SHF.R.S32.HI R9, RZ, 0x1f, R2 ;  /* 0x0000001fff097819 */ /* 0x000fe20000011402 */
[----:B------:R-:W-:Y:S01]  /*0540*/  ULEA UR6, UP0, UR28, UR4, 0x2 ;  /* 0x000000041c067291 */ /* 0x000fe2000f80103f */
[----:B------:R-:W-:Y:S01]  /*0550*/  LEA.HI R44, R3, R0, RZ, 0x5 ;  /* 0x00000000032c7211 */ /* 0x000fe200078f28ff */
[----:B------:R-:W-:Y:S01]  /*0560*/  UIADD3 UR21, UR29, UR21, URZ ;  /* 0x000000151d157290 */ /* 0x000fe2000fffe03f */
[----:B------:R-:W-:Y:S01]  /*0570*/  LEA.HI R48, R9, R2, RZ, 0x5 ;  /* 0x0000000209307211 */ /* 0x000fe200078f28ff */
[----:B------:R-:W-:Y:S01]  /*0580*/  UIMAD UR7, UR11, UR7, UR17 ;  /* 0x000000070b0772a4 */ /* 0x000fe2000f8e0211 */
[----:B------:R-:W-:Y:S01]  /*0590*/  ISETP.LT.AND P1, PT, R46, c[0x0][0x160], !P0 ;  /* 0x000058002e007a0c */ /* 0x000fe20004721270 */
[----:B------:R-:W-:Y:S01]  /*05a0*/  ULEA.HI.X UR17, UR28, UR5, UR21, 0x2, UP0 ;  /* 0x000000051c117291 */ /* 0x000fe200080f1415 */
[----:B------:R-:W-:Y:S01]  /*05b0*/  LOP3.LUT R17, R48, 0xffffffe0, RZ, 0xc0, !PT ;  /* 0xffffffe030117812 */ /* 0x000fe200078ec0ff */
[----:B------:R-:W-:Y:S01]  /*05c0*/  UIADD3 UR21, UR25, UR20, URZ ;  /* 0x0000001419157290 */ /* 0x000fe2000fffe03f */
[----:B------:R-:W-:Y:S01]  /*05d0*/  LOP3.LUT R3, R44, 0xffffffe0, RZ, 0xc0, !PT ;  /* 0xffffffe02c037812 */ /* 0x000fe200078ec0ff */
[----:B------:R-:W-:Y:S01]  /*05e0*/  ULDC.64 UR4, c[0x0][0x198] ;  /* 0x0000660000047ab9 */ /* 0x000fe20000000a00 */
[----:B------:R-:W-:Y:S01]  /*05f0*/  P2R R39, PR, RZ, 0x2 ;  /* 0x00000002ff277803 */ /* 0x000fe20000000000 */
[C---:B------:R-:W-:Y:S01]  /*0600*/  IMAD.IADD R16, R2.reuse, 0x1, -R17 ;  /* 0x0000000102107824 */ /* 0x040fe200078e0a11 */
[----:B------:R-:W-:Y:S01]  /*0610*/  ISETP.LT.AND P1, PT, R5, c[0x0][0x160], !P0 ;  /* 0x0000580005007a0c */ /* 0x000fe20004721270 */
[----:B------:R-:W-:Y:S01]  /*0620*/  ULEA UR20, UP0, UR24, UR4, 0x2 ;  /* 0x0000000418147291 */ /* 0x000fe2000f80103f */
[----:B------:R-:W-:Y:S01]  /*0630*/  ISETP.GE.AND P5, PT, R2, c[0x0][0x164], PT ;  /* 0x0000590002007a0c */ /* 0x000fe20003fa6270 */
[----:B------:R-:W-:Y:S01]  /*0640*/  IMAD.IADD R2, R0, 0x1, -R3 ;  /* 0x0000000100027824 */ /* 0x000fe200078e0a03 */
[----:B------:R-:W-:Y:S01]  /*0650*/  ISETP.LT.AND P2, PT, R66, c[0x0][0x160], !P0 ;  /* 0x0000580042007a0c */ /* 0x000fe20004741270 */
[----:B------:R-:W-:Y:S01]  /*0660*/  USHF.L.U64.HI UR21, UR24, 0x2, UR21 ;  /* 0x0000000218157899 */ /* 0x000fe20008010215 */
[----:B------:R-:W-:Y:S01]  /*0670*/  ISETP.LT.AND P0, PT, R4, c[0x0][0x160], !P0 ;  /* 0x0000580004007a0c */ /* 0x000fe20004701270 */
[----:B------:R-:W-:Y:S01]  /*0680*/  UIADD3 UR19, UR23, UR19, URZ ;  /* 0x0000001317137290 */ /* 0x000fe2000fffe03f */
[----:B------:R-:W-:Y:S01]  /*0690*/  P2R R37, PR, RZ, 0x2 ;  /* 0x00000002ff257803 */ /* 0x000fe20000000000 */
[----:B------:R-:W-:Y:S01]  /*06a0*/  UIADD3.X UR21, UR21, UR5, URZ, UP0, !UPT ;  /* 0x0000000515157290 */ /* 0x000fe200087fe43f */
[----:B------:R-:W-:Y:S01]  /*06b0*/  SHF.R.S32.HI R52, RZ, 0x5, R52 ;  /* 0x00000005ff347819 */ /* 0x000fe20000011434 */
[----:B------:R-:W-:Y:S01]  /*06c0*/  USHF.L.U64.HI UR19, UR22, 0x2, UR19 ;  /* 0x0000000216137899 */ /* 0x000fe20008010213 */
[----:B------:R-:W-:Y:S01]  /*06d0*/  ISETP.LT.AND P1, PT, R66, c[0x0][0x160], !P5 ;  /* 0x0000580042007a0c */ /* 0x000fe20006f21270 */
[----:B------:R-:W-:Y:S01]  /*06e0*/  ULDC.64 UR4, c[0x0][0x1a8] ;  /* 0x00006a0000047ab9 */ /* 0x000fe20000000a00 */
[----:B------:R-:W-:Y:S01]  /*06f0*/  SHF.R.S32.HI R17, RZ, 0x1f, R16 ;  /* 0x0000001fff117819 */ /* 0x000fe20000011410 */
[----:B------:R-:W-:Y:S01]  /*0700*/  ULEA UR24, UP0, UR22, UR4, 0x2 ;  /* 0x0000000416187291 */ /* 0x000fe2000f80103f */
[----:B------:R-:W-:Y:S01]  /*0710*/  SHF.R.S32.HI R11, RZ, 0x1f, R10 ;  /* 0x0000001fff0b7819 */ /* 0x000fe2000001140a */
[----:B------:R-:W-:Y:S01]  /*0720*/  IMAD.IADD R6, R59, 0x1, R7 ;  /* 0x000000013b067824 */ /* 0x000fe200078e0207 */
[----:B------:R-:W-:Y:S01]  /*0730*/  SHF.R.S32.HI R3, RZ, 0x1f, R2 ;  /* 0x0000001fff037819 */ /* 0x000fe20000011402 */
[C---:B------:R-:W-:Y:S01]  /*0740*/  IMAD.WIDE R50, R46.reuse, 0x20, R16 ;  /* 0x000000202e327825 */ /* 0x040fe200078e0210 */
[----:B------:R-:W-:Y:S01]  /*0750*/  P2R R36, PR, RZ, 0x1 ;  /* 0x00000001ff247803 */ /* 0x000fe20000000000 */
[----:B------:R-:W-:Y:S01]  /*0760*/  UIADD3.X UR28, UR19, UR5, URZ, UP0, !UPT ;  /* 0x00000005131c7290 */ /* 0x000fe200087fe43f */
[----:B------:R-:W-:Y:S01]  /*0770*/  SHF.R.S32.HI R9, RZ, 0x1f, R52 ;  /* 0x0000001fff097819 */ /* 0x000fe20000011434 */
[----:B------:R-:W-:Y:S01]  /*0780*/  IMAD.WIDE R54, R46, 0x20, R10 ;  /* 0x000000202e367825 */ /* 0x000fe200078e020a */
[----:B------:R-:W-:Y:S01]  /*0790*/  P2R R43, PR, RZ, 0x8 ;  /* 0x00000008ff2b7803 */ /* 0x000fe20000000000 */
[----:B------:R-:W-:Y:S01]  /*07a0*/  UMOV UR29, UR26 ;  /* 0x0000001a001d7c82 */ /* 0x000fe20008000000 */
[----:B------:R-:W-:Y:S01]  /*07b0*/  P2R R38, PR, RZ, 0x4 ;  /* 0x00000004ff267803 */ /* 0x000fe20000000000 */
[----:B------:R-:W-:Y:S01]  /*07c0*/  IMAD.WIDE R16, R66, 0x20, R16 ;  /* 0x0000002042107825 */ /* 0x000fe200078e0210 */
[----:B------:R-:W-:Y:S01]  /*07d0*/  ISETP.LT.AND P0, PT, R46, c[0x0][0x160], !P5 ;  /* 0x000058002e007a0c */ /* 0x000fe20006f01270 */
[----:B------:R-:W-:Y:S01]  /*07e0*/  USHF.L.U32 UR23, UR16, 0x2, URZ ;  /* 0x0000000210177899 */ /* 0x000fe2000800063f */
[C---:B------:R-:W-:Y:S01]  /*07f0*/  ISETP.LT.AND P6, PT, R5.reuse, c[0x0][0x160], !P5 ;  /* 0x0000580005007a0c */ /* 0x040fe20006fc1270 */
[--C-:B------:R-:W-:Y:S01]  /*0800*/  IMAD.WIDE.U32 R26, R52, c[0x0][0x178], R54.reuse ;  /* 0x00005e00341a7a25 */ /* 0x100fe200078e0036 */
[----:B------:R-:W-:Y:S01]  /*0810*/  P2R R34, PR, RZ, 0x2 ;  /* 0x00000002ff227803 */ /* 0x000fe20000000000 */
[----:B------:R-:W-:Y:S01]  /*0820*/  USHF.L.U32 UR25, UR12, 0x2, URZ ;  /* 0x000000020c197899 */ /* 0x000fe2000800063f */
[----:B------:R-:W-:Y:S01]  /*0830*/  ISETP.LT.AND P5, PT, R4, c[0x0][0x160], !P5 ;  /* 0x0000580004007a0c */ /* 0x000fe20006fa1270 */
[----:B------:R-:W-:Y:S01]  /*0840*/  IMAD.WIDE.U32 R54, R52, c[0x0][0x188], R54 ;  /* 0x0000620034367a25 */ /* 0x000fe200078e0036 */
[----:B------:R-:W-:Y:S01]  /*0850*/  ISETP.LT.AND P2, PT, R5, c[0x0][0x160], !P4 ;  /* 0x0000580005007a0c */ /* 0x000fe20006741270 */
[----:B------:R-:W-:Y:S01]  /*0860*/  USHF.L.U32 UR26, UR18, 0x2, URZ ;  /* 0x00000002121a7899 */ /* 0x000fe2000800063f */
[----:B------:R-:W-:Y:S01]  /*0870*/  ISETP.LT.AND P1, PT, R4, c[0x0][0x160], !P4 ;  /* 0x0000580004007a0c */ /* 0x000fe20006721270 */
[C---:B------:R-:W-:Y:S01]  /*0880*/  IMAD.WIDE R4, R66.reuse, 0x20, R10 ;  /* 0x0000002042047825 */ /* 0x040fe200078e020a */
[----:B------:R-:W-:Y:S01]  /*0890*/  ISETP.LT.AND P3, PT, R66, c[0x0][0x160], !P4 ;  /* 0x0000580042007a0c */ /* 0x000fe20006761270 */
[----:B------:R-:W-:Y:S01]  /*08a0*/  USHF.L.U64.HI UR8, UR16, 0x2, UR8 ;  /* 0x0000000210087899 */ /* 0x000fe20008010208 */
[C---:B------:R-:W-:Y:S01]  /*08b0*/  ISETP.LT.AND P4, PT, R46.reuse, c[0x0][0x160], !P4 ;  /* 0x000058002e007a0c */ /* 0x040fe20006781270 */
[----:B------:R-:W-:Y:S01]  /*08c0*/  IMAD.WIDE R46, R46, 0x20, R2 ;  /* 0x000000202e2e7825 */ /* 0x000fe200078e0202 */
[----:B------:R-:W-:Y:S01]  /*08d0*/  SHF.R.S32.HI R48, RZ, 0x5, R48 ;  /* 0x00000005ff307819 */ /* 0x000fe20000011430 */
[----:B------:R-:W-:Y:S01]  /*08e0*/  USHF.L.U64.HI UR10, UR12, 0x2, UR10 ;  /* 0x000000020c0a7899 */ /* 0x000fe2000801020a */
[----:B------:R-:W-:Y:S01]  /*08f0*/  SHF.R.S32.HI R44, RZ, 0x5, R44 ;  /* 0x00000005ff2c7819 */ /* 0x000fe2000001142c */
[----:B------:R-:W-:Y:S01]  /*0900*/  IMAD.WIDE R66, R66, 0x20, R2 ;  /* 0x0000002042427825 */ /* 0x000fe200078e0202 */
[----:B------:R-:W-:Y:S01]  /*0910*/  SHF.R.S32.HI R11, RZ, 0x1f, R48 ;  /* 0x0000001fff0b7819 */ /* 0x000fe20000011430 */
[----:B------:R-:W-:Y:S01]  /*0920*/  USHF.L.U64.HI UR13, UR18, 0x2, UR13 ;  /* 0x00000002120d7899 */ /* 0x000fe2000801020d */
[----:B------:R-:W-:Y:S01]  /*0930*/  SHF.R.S32.HI R13, RZ, 0x1f, R44 ;  /* 0x0000001fff0d7819 */ /* 0x000fe2000001142c */
[C---:B------:R-:W-:Y:S01]  /*0940*/  IMAD R3, R9.reuse, c[0x0][0x178], RZ ;  /* 0x00005e0009037a24 */ /* 0x040fe200078e02ff */
[----:B------:R-:W-:Y:S01]  /*0950*/  SHF.R.S32.HI R14, RZ, 0x1f, R15 ;  /* 0x0000001fff0e7819 */ /* 0x000fe2000001140f */
[----:B------:R-:W-:Y:S01]  /*0960*/  IMAD R9, R9, c[0x0][0x188], RZ ;  /* 0x0000620009097a24 */ /* 0x000fe200078e02ff */
[----:B------:R-:W-:Y:S01]  /*0970*/  SHF.R.S32.HI R20, RZ, 0x1f, R21 ;  /* 0x0000001fff147819 */ /* 0x000fe20000011415 */
[C---:B------:R-:W-:Y:S01]  /*0980*/  IMAD R24, R52.reuse, c[0x0][0x17c], R3 ;  /* 0x00005f0034187a24 */ /* 0x040fe200078e0203 */
[----:B------:R-:W-:Y:S01]  /*0990*/  SHF.L.U64.HI R14, R15, 0x2, R14 ;  /* 0x000000020f0e7819 */ /* 0x000fe2000001020e */
[C---:B------:R-:W-:Y:S01]  /*09a0*/  IMAD R9, R52.reuse, c[0x0][0x18c], R9 ;  /* 0x0000630034097a24 */ /* 0x040fe200078e0209 */
[----:B------:R-:W-:Y:S01]  /*09b0*/  SHF.L.U64.HI R20, R21, 0x2, R20 ;  /* 0x0000000215147819 */ /* 0x000fe20000010214 */
[C-C-:B------:R-:W-:Y:S01]  /*09c0*/  IMAD.WIDE.U32 R62, R52.reuse, c[0x0][0x178], R4.reuse ;  /* 0x00005e00343e7a25 */ /* 0x140fe200078e0004 */
[----:B------:R-:W-:Y:S01]  /*09d0*/  P2R R35, PR, RZ, 0x1 ;  /* 0x00000001ff237803 */ /* 0x000fe20000000000 */
[----:B------:R-:W-:Y:S01]  /*09e0*/  UIADD3 UR27, UR27, UR7, URZ ;  /* 0x000000071b1b7290 */ /* 0x000fe2000fffe03f */
[----:B------:R-:W-:Y:S01]  /*09f0*/  IADD3 R7, R7, R57, RZ ;  /* 0x0000003907077210 */ /* 0x000fe20007ffe0ff */
[----:B------:R-:W-:Y:S01]  /*0a00*/  IMAD.WIDE.U32 R52, R52, c[0x0][0x188], R4 ;  /* 0x0000620034347a25 */ /* 0x000fe200078e0004 */
[----:B------:R-:W-:-:S02]  /*0a10*/  ULDC.64 UR4, c[0x0][0x118] ;  /* 0x0000460000047ab9 */ /* 0x000fc40000000a00 */
[----:B------:R-:W-:Y:S01]  /*0a20*/  ULDC UR22, c[0x0][0x14] ;  /* 0x0000050000167ab9 */ /* 0x000fe20000000800 */
[C---:B------:R-:W-:Y:S01]  /*0a30*/  IMAD R5, R11.reuse, c[0x0][0x178], RZ ;  /* 0x00005e000b057a24 */ /* 0x040fe200078e02ff */
[----:B------:R-:W-:Y:S01]  /*0a40*/  ULDC UR19, c[0x0][0x1b8] ;  /* 0x00006e0000137ab9 */ /* 0x000fe20000000800 */
[----:B------:R-:W-:Y:S01]  /*0a50*/  IMAD R11, R11, c[0x0][0x188], RZ ;  /* 0x000062000b0b7a24 */ /* 0x000fe200078e02ff */
[----:B------:R-:W-:Y:S01]  /*0a60*/  UMOV UR12, UR24 ;  /* 0x00000018000c7c82 */ /* 0x000fe20008000000 */
[C---:B------:R-:W-:Y:S01]  /*0a70*/  IMAD.WIDE.U32 R30, R48.reuse, c[0x0][0x178], R50 ;  /* 0x00005e00301e7a25 */ /* 0x040fe200078e0032 */
[----:B------:R-:W-:Y:S02]  /*0a80*/  UMOV UR16, UR20 ;  /* 0x0000001400107c82 */ /* 0x000fe40008000000 */
[----:B------:R-:W-:Y:S01]  /*0a90*/  UMOV UR7, UR28 ;  /* 0x0000001c00077c82 */ /* 0x000fe20008000000 */
[C---:B------:R-:W-:Y:S01]  /*0aa0*/  IMAD R28, R48.reuse, c[0x0][0x17c], R5 ;  /* 0x00005f00301c7a24 */ /* 0x040fe200078e0205 */
[----:B------:R-:W-:Y:S01]  /*0ab0*/  UMOV UR18, UR21 ;  /* 0x0000001500127c82 */ /* 0x000fe20008000000 */
[----:B------:R-:W-:-:S02]  /*0ac0*/  IMAD R11, R48, c[0x0][0x18c], R11 ;  /* 0x00006300300b7a24 */ /* 0x000fc400078e020b */
[----:B------:R-:W-:-:S04]  /*0ad0*/  IMAD.WIDE.U32 R50, R48, c[0x0][0x188], R50 ;  /* 0x0000620030327a25 */ /* 0x000fc800078e0032 */
[----:B------:R-:W-:-:S04]  /*0ae0*/  IMAD.WIDE.U32 R60, R48, c[0x0][0x178], R16 ;  /* 0x00005e00303c7a25 */ /* 0x000fc800078e0010 */
[----:B------:R-:W-:-:S04]  /*0af0*/  IMAD.WIDE.U32 R48, R48, c[0x0][0x188], R16 ;  /* 0x0000620030307a25 */ /* 0x000fc800078e0010 */
[----:B------:R-:W-:Y:S02]  /*0b00*/  IMAD.IADD R16, R23, 0x1, R18 ;  /* 0x0000000117107824 */ /* 0x000fe400078e0212 */
[C---:B------:R-:W-:Y:S02]  /*0b10*/  IMAD.SHL.U32 R17, R22.reuse, 0x4, RZ ;  /* 0x0000000416117824 */ /* 0x040fe400078e00ff */
[----:B------:R-:W-:Y:S01]  /*0b20*/  IMAD R3, R13, c[0x0][0x178], RZ ;  /* 0x00005e000d037a24 */ /* 0x000fe200078e02ff */
[----:B------:R-:W-:Y:S01]  /*0b30*/  SHF.L.U64.HI R16, R22, 0x2, R16 ;  /* 0x0000000216107819 */ /* 0x000fe20000010210 */
[----:B------:R-:W-:Y:S02]  /*0b40*/  IMAD.IADD R22, R27, 0x1, R24 ;  /* 0x000000011b167824 */ /* 0x000fe400078e0218 */
[----:B------:R-:W-:Y:S02]  /*0b50*/  IMAD.SHL.U32 R23, R26, 0x4, RZ ;  /* 0x000000041a177824 */ /* 0x000fe400078e00ff */
[----:B------:R-:W-:Y:S01]  /*0b60*/  IMAD R32, R44, c[0x0][0x17c], R3 ;  /* 0x00005f002c207a24 */ /* 0x000fe200078e0203 */
[----:B------:R-:W-:Y:S01]  /*0b70*/  SHF.L.U64.HI R22, R26, 0x2, R22 ;  /* 0x000000021a167819 */ /* 0x000fe20000010216 */
[----:B------:R-:W-:Y:S01]  /*0b80*/  IMAD.IADD R26, R31, 0x1, R28 ;  /* 0x000000011f1a7824 */ /* 0x000fe200078e021c */
[----:B------:R-:W-:Y:S01]  /*0b90*/  IADD3 R28, R28, R61, RZ ;  /* 0x0000003d1c1c7210 */ /* 0x000fe20007ffe0ff */
[----:B------:R-:W-:-:S03]  /*0ba0*/  IMAD.WIDE.U32 R4, R44, c[0x0][0x178], R46 ;  /* 0x00005e002c047a25 */ /* 0x000fc600078e002e */
[----:B------:R-:W-:Y:S01]  /*0bb0*/  SHF.L.U64.HI R26, R30, 0x2, R26 ;  /* 0x000000021e1a7819 */ /* 0x000fe2000001021a */
[----:B------:R-:W-:Y:S01]  /*0bc0*/  IMAD R13, R13, c[0x0][0x188], RZ ;  /* 0x000062000d0d7a24 */ /* 0x000fe200078e02ff */
[----:B------:R-:W-:Y:S01]  /*0bd0*/  SHF.L.U64.HI R28, R60, 0x2, R28 ;  /* 0x000000023c1c7819 */ /* 0x000fe2000001021c */
[----:B------:R-:W-:-:S04]  /*0be0*/  IMAD.WIDE.U32 R2, R44, c[0x0][0x178], R66 ;  /* 0x00005e002c027a25 */ /* 0x000fc800078e0042 */
[----:B------:R-:W-:Y:S02]  /*0bf0*/  IMAD.SHL.U32 R27, R30, 0x4, RZ ;  /* 0x000000041e1b7824 */ /* 0x000fe400078e00ff */
[----:B------:R-:W-:Y:S02]  /*0c00*/  IMAD.IADD R30, R5, 0x1, R32 ;  /* 0x00000001051e7824 */ /* 0x000fe400078e0220 */
[C---:B------:R-:W-:Y:S02]  /*0c10*/  IMAD R13, R44.reuse, c[0x0][0x18c], R13 ;  /* 0x000063002c0d7a24 */ /* 0x040fe400078e020d */
[----:B------:R-:W-:Y:S01]  /*0c20*/  IMAD.WIDE.U32 R46, R44, c[0x0][0x188], R46 ;  /* 0x000062002c2e7a25 */ /* 0x000fe200078e002e */
[----:B------:R-:W-:-:S03]  /*0c30*/  SHF.L.U64.HI R30, R4, 0x2, R30 ;  /* 0x00000002041e7819 */ /* 0x000fc6000001021e */
[----:B------:R-:W-:Y:S02]  /*0c40*/  IMAD.IADD R18, R18, 0x1, R65 ;  /* 0x0000000112127824 */ /* 0x000fe400078e0241 */
[----:B------:R-:W-:Y:S02]  /*0c50*/  IMAD.IADD R24, R24, 0x1, R63 ;  /* 0x0000000118187824 */ /* 0x000fe400078e023f */
[----:B------:R-:W-:Y:S01]  /*0c60*/  IMAD.IADD R32, R32, 0x1, R3 ;  /* 0x0000000120207824 */ /* 0x000fe200078e0203 */
[----:B------:R-:W-:Y:S01]  /*0c70*/  SHF.L.U64.HI R18, R64, 0x2, R18 ;  /* 0x0000000240127819 */ /* 0x000fe20000010212 */
[----:B------:R-:W-:Y:S01]  /*0c80*/  IMAD.WIDE.U32 R44, R44, c[0x0][0x188], R66 ;  /* 0x000062002c2c7a25 */ /* 0x000fe200078e0042 */
[----:B------:R-:W-:Y:S02]  /*0c90*/  SHF.L.U64.HI R24, R62, 0x2, R24 ;  /* 0x000000023e187819 */ /* 0x000fe40000010218 */
[----:B------:R-:W-:Y:S01]  /*0ca0*/  SHF.L.U64.HI R32, R2, 0x2, R32 ;  /* 0x0000000202207819 */ /* 0x000fe20000010220 */
[----:B------:R-:W-:-:S02]  /*0cb0*/  IMAD.IADD R8, R55, 0x1, R9 ;  /* 0x0000000137087824 */ /* 0x000fc400078e0209 */
[----:B------:R-:W-:Y:S02]  /*0cc0*/  IMAD.IADD R10, R51, 0x1, R11 ;  /* 0x00000001330a7824 */ /* 0x000fe400078e020b */
[----:B------:R-:W-:Y:S02]  /*0cd0*/  IMAD.IADD R12, R47, 0x1, R13 ;  /* 0x000000012f0c7824 */ /* 0x000fe400078e020d */
[----:B------:R-:W-:Y:S02]  /*0ce0*/  IMAD.SHL.U32 R19, R64, 0x4, RZ ;  /* 0x0000000440137824 */ /* 0x000fe400078e00ff */
[----:B------:R-:W-:Y:S02]  /*0cf0*/  IMAD.SHL.U32 R25, R62, 0x4, RZ ;  /* 0x000000043e197824 */ /* 0x000fe400078e00ff */
[----:B------:R-:W-:Y:S02]  /*0d00*/  IMAD.SHL.U32 R29, R60, 0x4, RZ ;  /* 0x000000043c1d7824 */ /* 0x000fe400078e00ff */
[----:B------:R-:W-:-:S02]  /*0d10*/  IMAD.SHL.U32 R31, R4, 0x4, RZ ;  /* 0x00000004041f7824 */ /* 0x000fc400078e00ff */
[----:B------:R-:W-:Y:S02]  /*0d20*/  IMAD.SHL.U32 R33, R2, 0x4, RZ ;  /* 0x0000000402217824 */ /* 0x000fe400078e00ff */
[----:B------:R-:W-:Y:S02]  /*0d30*/  IMAD.SHL.U32 R15, R15, 0x4, RZ ;  /* 0x000000040f0f7824 */ /* 0x000fe400078e00ff */
[----:B------:R-:W-:Y:S02]  /*0d40*/  IMAD.SHL.U32 R21, R21, 0x4, RZ ;  /* 0x0000000415157824 */ /* 0x000fe400078e00ff */
[----:B------:R-:W-:Y:S02]  /*0d50*/  IMAD.IADD R9, R9, 0x1, R53 ;  /* 0x0000000109097824 */ /* 0x000fe400078e0235 */
[----:B------:R-:W-:Y:S02]  /*0d60*/  IMAD.IADD R11, R11, 0x1, R49 ;  /* 0x000000010b0b7824 */ /* 0x000fe400078e0231 */
[----:B------:R-:W-:-:S02]  /*0d70*/  IMAD.IADD R13, R13, 0x1, R45 ;  /* 0x000000010d0d7824 */ /* 0x000fc400078e022d */
.L_x_262:
[C---:B------:R-:W-:Y:S01]  /*0d80*/  IADD3 R62, P0, R15.reuse, UR16, RZ ;  /* 0x000000100f3e7c10 */ /* 0x040fe2000ff1e0ff */
[----:B------:R-:W-:Y:S03]  /*0d90*/  BSSY B0, `(.L_x_230) ;  /* 0x0000017000007945 */ /* 0x000fe60003800000 */
[C---:B------:R-:W-:Y:S02]  /*0da0*/  IADD3.X R63, R14.reuse, UR18, RZ, P0, !PT ;  /* 0x000000120e3f7c10 */ /* 0x040fe400087fe4ff */
[----:B------:R-:W-:Y:S04]  /*0db0*/  IADD3 R60, P0, R15, UR12, RZ ;  /* 0x0000000c0f3c7c10 */ /* 0x000fe8000ff1e0ff */
[----:B------:R-:W-:Y:S02]  /*0dc0*/  IADD3.X R61, R14, UR7, RZ, P0, !PT ;  /* 0x000000070e3d7c10 */ /* 0x000fe400087fe4ff */
[----:B------:R-:W-:-:S13]  /*0dd0*/  ISETP.NE.AND P0, PT, R43, RZ, PT ;  /* 0x000000ff2b00720c */ /* 0x000fda0003f05270 */
[----:B0-----:R-:W-:-:S05]  /*0de0*/  @!P0 BRA `(.L_x_231) ;  /* 0x0000011000008947 */ /* 0x001fca0003800000 */
[----:B------:R-:W-:Y:S01]  /*0df0*/  IADD3 R4, P0, R17, UR6, RZ ;  /* 0x0000000611047c10 */ /* 0x000fe2000ff1e0ff */
[----:B------:R-:W-:Y:S02]  /*0e00*/  IMAD.MOV.U32 R3, RZ, RZ, c[0x0][0x190] ;  /* 0x00006400ff037624 */ /* 0x000fe400078e00ff */
[----:B------:R-:W-:Y:S01]  /*0e10*/  IMAD.MOV.U32 R0, RZ, RZ, RZ ;  /* 0x000000ffff007224 */ /* 0x000fe200078e00ff */
[----:B------:R-:W-:Y:S02]  /*0e20*/  IADD3.X R5, R16, UR17, RZ, P0, !PT ;  /* 0x0000001110057c10 */ /* 0x000fe400087fe4ff */
[----:B------:R-:W-:Y:S03]  /*0e30*/  IADD3 R66, P0, R58, UR29, RZ ;  /* 0x0000001d3a427c10 */ /* 0x000fe6000ff1e0ff */
[----:B------:R-:W2:Y:S01]  /*0e40*/  LDG.E R2, [R4.64] ;  /* 0x0000000404027981 */ /* 0x000ea2000c1e1900 */
[----:B------:R-:W-:Y:S02]  /*0e50*/  IADD3.X R67, R6, UR27, RZ, P0, !PT ;  /* 0x0000001b06437c10 */ /* 0x000fe400087fe4ff */
[----:B------:R-:W-:Y:S04]  /*0e60*/  ISETP.NE.U32.AND P0, PT, RZ, UR20, PT ;  /* 0x00000014ff007c0c */ /* 0x000fe8000bf05070 */
[----:B------:R-:W-:-:S13]  /*0e70*/  ISETP.NE.AND.EX P0, PT, RZ, UR21, PT, P0 ;  /* 0x00000015ff007c0c */ /* 0x000fda000bf05300 */
[----:B------:R-:W3:Y:S01]  /*0e80*/  @P0 LDG.E R3, [R62.64] ;  /* 0x000000043e030981 */ /* 0x000ee2000c1e1900 */
[----:B------:R-:W-:Y:S04]  /*0e90*/  ISETP.NE.U32.AND P0, PT, RZ, UR24, PT ;  /* 0x00000018ff007c0c */ /* 0x000fe8000bf05070 */
[----:B------:R-:W-:-:S13]  /*0ea0*/  ISETP.NE.AND.EX P0, PT, RZ, UR28, PT, P0 ;  /* 0x0000001cff007c0c */ /* 0x000fda000bf05300 */
[----:B------:R-:W3:Y:S01]  /*0eb0*/  @P0 LDG.E R0, [R60.64] ;  /* 0x000000043c000981 */ /* 0x000ee2000c1e1900 */
[----:B--2---:R-:W3:Y:S02]  /*0ec0*/  I2F R2, R2 ;  /* 0x0000000200027306 */ /* 0x004ee40000201400 */
[----:B---3--:R-:W-:Y:S08]  /*0ed0*/  FFMA R0, R3, R2, R0 ;  /* 0x0000000203007223 */ /* 0x008ff00000000000 */
[----:B------:R-:W0:Y:S02]  /*0ee0*/  F2I.S8.NTZ R64, R0 ;  /* 0x0000000000407305 */ /* 0x000e240000202100 */
[----:B0-----:R0:W-:Y:S02]  /*0ef0*/  STG.E.U8 [R66.64], R64 ;  /* 0x0000004042007986 */ /* 0x0011e4000c101104 */
.L_x_231:
[----:B------:R-:W-:Y:S05]  /*0f00*/  BSYNC B0 ;  /* 0x0000000000007941 */ /* 0x000fea0003800000 */
.L_x_230:
[----:B------:R-:W-:Y:S01]  /*0f10*/  IADD3 R4, P0, R19, UR6, RZ ;  /* 0x0000000613047c10 */ /* 0x000fe2000ff1e0ff */
[----:B------:R-:W-:Y:S03]  /*0f20*/  BSSY B0, `(.L_x_232) ;  /* 0x0000013000007945 */ /* 0x000fe60003800000 */
[----:B------:R-:W-:Y:S02]  /*0f30*/  IADD3.X R5, R18, UR17, RZ, P0, !PT ;  /* 0x0000001112057c10 */ /* 0x000fe400087fe4ff */
[----:B0-----:R-:W-:Y:S04]  /*0f40*/  IADD3 R64, P0, R56, UR29, RZ ;  /* 0x0000001d38407c10 */ /* 0x001fe8000ff1e0ff */
[----:B------:R-:W-:Y:S02]  /*0f50*/  IADD3.X R65, R7, UR27, RZ, P0, !PT ;  /* 0x0000001b07417c10 */ /* 0x000fe400087fe4ff */
[----:B------:R-:W-:-:S13]  /*0f60*/  ISETP.NE.AND P0, PT, R42, RZ, PT ;  /* 0x000000ff2a00720c */ /* 0x000fda0003f05270 */
[----:B------:R-:W-:-:S05]  /*0f70*/  @!P0 BRA `(.L_x_233) ;  /* 0x000000d000008947 */ /* 0x000fca0003800000 */
[----:B------:R-:W-:Y:S01]  /*0f80*/  ISETP.NE.U32.AND P0, PT, RZ, UR20, PT ;  /* 0x00000014ff007c0c */ /* 0x000fe2000bf05070 */
[----:B------:R-:W2:Y:S01]  /*0f90*/  LDG.E R2, [R4.64] ;  /* 0x0000000404027981 */ /* 0x000ea2000c1e1900 */
[----:B------:R-:W-:Y:S02]  /*0fa0*/  IMAD.MOV.U32 R3, RZ, RZ, c[0x0][0x190] ;  /* 0x00006400ff037624 */ /* 0x000fe400078e00ff */
[----:B------:R-:W-:Y:S01]  /*0fb0*/  ISETP.NE.AND.EX P0, PT, RZ, UR21, PT, P0 ;  /* 0x00000015ff007c0c */ /* 0x000fe2000bf05300 */
[----:B------:R-:W-:-:S12]  /*0fc0*/  IMAD.MOV.U32 R0, RZ, RZ, RZ ;  /* 0x000000ffff007224 */ /* 0x000fd800078e00ff */
        /* <DEDUP_REMOVED lines=8> */
.L_x_233:
[----:B------:R-:W-:Y:S05]  /*1050*/  BSYNC B0 ;  /* 0x0000000000007941 */ /* 0x000fea0003800000 */
.L_x_232:
[----:B------:R-:W-:Y:S01]  /*1060*/  ISETP.NE.AND P0, PT, R41, RZ, PT ;  /* 0x000000ff2900720c */ /* 0x000fe20003f05270 */
[----:B------:R-:W-:-:S12]  /*1070*/  BSSY B0, `(.L_x_234) ;  /* 0x000000f000007945 */ /* 0x000fd80003800000 */
[----:B------:R-:W-:-:S05]  /*1080*/  @!P0 BRA `(.L_x_235) ;  /* 0x000000d000008947 */ /* 0x000fca0003800000 */
[----:B------:R-:W-:Y:S01]  /*1090*/  ISETP.NE.U32.AND P0, PT, RZ, UR20, PT ;  /* 0x00000014ff007c0c */ /* 0x000fe2000bf05070 */
[----:B------:R-:W2:Y:S01]  /*10a0*/  LDG.E R2, [R4.64+0x80] ;  /* 0x0000800404027981 */ /* 0x000ea2000c1e1900 */
        /* <DEDUP_REMOVED lines=9> */
[----:B0-----:R-:W0:Y:S02]  /*1140*/  F2I.S8.NTZ R67, R0 ;  /* 0x0000000000437305 */ /* 0x001e240000202100 */
[----:B0-----:R0:W-:Y:S02]  /*1150*/  STG.E.U8 [R64.64+0x20], R67 ;  /* 0x0000204340007986 */ /* 0x0011e4000c101104 */
.L_x_235:
[----:B------:R-:W-:Y:S05]  /*1160*/  BSYNC B0 ;  /* 0x0000000000007941 */ /* 0x000fea0003800000 */
.L_x_234:
        /* <DEDUP_REMOVED lines=16> */
.L_x_237:
[----:B------:R-:W-:Y:S05]  /*1270*/  BSYNC B0 ;  /* 0x0000000000007941 */ /* 0x000fea0003800000 */
.L_x_236:
[C---:B------:R-:W-:Y:S01]  /*1280*/  IADD3 R62, P0, R21.reuse, UR16, RZ ;  /* 0x00000010153e7c10 */ /* 0x040fe2000ff1e0ff */
[----:B------:R-:W-:Y:S03]  /*1290*/  BSSY B0, `(.L_x_238) ;  /* 0x0000017000007945 */ /* 0x000fe60003800000 */
[C---:B------:R-:W-:Y:S02]  /*12a0*/  IADD3.X R63, R20.reuse, UR18, RZ, P0, !PT ;  /* 0x00000012143f7c10 */ /* 0x040fe400087fe4ff */
[----:B------:R-:W-:Y:S04]  /*12b0*/  IADD3 R60, P0, R21, UR12, RZ ;  /* 0x0000000c153c7c10 */ /* 0x000fe8000ff1e0ff */
[----:B------:R-:W-:Y:S02]  /*12c0*/  IADD3.X R61, R20, UR7, RZ, P0, !PT ;  /* 0x00000007143d7c10 */ /* 0x000fe400087fe4ff */
[----:B------:R-:W-:-:S13]  /*12d0*/  ISETP.NE.AND P0, PT, R39, RZ, PT ;  /* 0x000000ff2700720c */ /* 0x000fda0003f05270 */
[----:B------:R-:W-:-:S05]  /*12e0*/  @!P0 BRA `(.L_x_239) ;  /* 0x0000011000008947 */ /* 0x000fca0003800000 */
[----:B------:R-:W-:Y:S01]  /*12f0*/  IADD3 R4, P0, R23, UR6, RZ ;  /* 0x0000000617047c10 */ /* 0x000fe2000ff1e0ff */
[----:B------:R-:W-:Y:S02]  /*1300*/  IMAD.MOV.U32 R3, RZ, RZ, c[0x0][0x190] ;  /* 0x00006400ff037624 */ /* 0x000fe400078e00ff */
[----:B------:R-:W-:Y:S01]  /*1310*/  IMAD.MOV.U32 R0, RZ, RZ, RZ ;  /* 0x000000ffff007224 */ /* 0x000fe200078e00ff */
[----:B------:R-:W-:Y:S02]  /*1320*/  IADD3.X R5, R22, UR17, RZ, P0, !PT ;  /* 0x0000001116057c10 */ /* 0x000fe400087fe4ff */
[----:B------:R-:W-:Y:S03]  /*1330*/  IADD3 R66, P0, R54, UR29, RZ ;  /* 0x0000001d36427c10 */ /* 0x000fe6000ff1e0ff */
[----:B------:R-:W2:Y:S01]  /*1340*/  LDG.E R2, [R4.64] ;  /* 0x0000000404027981 */ /* 0x000ea2000c1e1900 */
[----:B0-----:R-:W-:Y:S02]  /*1350*/  IADD3.X R67, R8, UR27, RZ, P0, !PT ;  /* 0x0000001b08437c10 */ /* 0x001fe400087fe4ff */
        /* <DEDUP_REMOVED lines=10> */
.L_x_239:
[----:B------:R-:W-:Y:S05]  /*1400*/  BSYNC B0 ;  /* 0x0000000000007941 */ /* 0x000fea0003800000 */
.L_x_238:
        /* <DEDUP_REMOVED lines=20> */
.L_x_241:
[----:B------:R-:W-:Y:S05]  /*1550*/  BSYNC B0 ;  /* 0x0000000000007941 */ /* 0x000fea0003800000 */
.L_x_240:
        /* <DEDUP_REMOVED lines=16> */
.L_x_243:
[----:B------:R-:W-:Y:S05]  /*1660*/  BSYNC B0 ;  /* 0x0000000000007941 */ /* 0x000fea0003800000 */
.L_x_242:
        /* <DEDUP_REMOVED lines=16> */
.L_x_245:
[----:B------:R-:W-:Y:S05]  /*1770*/  BSYNC B0 ;  /* 0x0000000000007941 */ /* 0x000fea0003800000 */
.L_x_244:
[----:B------:R-:W-:Y:S01]  /*1780*/  ISETP.NE.AND P0, PT, R35, RZ, PT ;  /* 0x000000ff2300720c */ /* 0x000fe20003f05270 */
[----:B------:R-:W-:-:S12]  /*1790*/  BSSY B0, `(.L_x_246) ;  /* 0x0000013000007945 */ /* 0x000fd80003800000 */
        /* <DEDUP_REMOVED lines=10> */
[----:B------:R-:W3:Y:S01]  /*1840*/  @P0 LDG.E R3, [R62.64+0x4] ;  /* 0x000004043e030981 */ /* 0x000ee2000c1e1900 */
[----:B------:R-:W-:Y:S04]  /*1850*/  ISETP.NE.U32.AND P0, PT, RZ, UR24, PT ;  /* 0x00000018ff007c0c */ /* 0x000fe8000bf05070 */
[----:B------:R-:W-:-:S13]  /*1860*/  ISETP.NE.AND.EX P0, PT, RZ, UR28, PT, P0 ;  /* 0x0000001cff007c0c */ /* 0x000fda000bf05300 */
[----:B------:R-:W3:Y:S01]  /*1870*/  @P0 LDG.E R0, [R60.64+0x4] ;  /* 0x000004043c000981 */ /* 0x000ee2000c1e1900 */
[----:B--2---:R-:W3:Y:S02]  /*1880*/  I2F R2, R2 ;  /* 0x0000000200027306 */ /* 0x004ee40000201400 */
[----:B---3--:R-:W-:Y:S08]  /*1890*/  FFMA R0, R3, R2, R0 ;  /* 0x0000000203007223 */ /* 0x008ff00000000000 */
[----:B------:R-:W0:Y:S02]  /*18a0*/  F2I.S8.NTZ R64, R0 ;  /* 0x0000000000407305 */ /* 0x000e240000202100 */
[----:B0-----:R0:W-:Y:S02]  /*18b0*/  STG.E.U8 [R66.64], R64 ;  /* 0x0000004042007986 */ /* 0x0011e4000c101104 */
.L_x_247:
[----:B------:R-:W-:Y:S05]  /*18c0*/  BSYNC B0 ;  /* 0x0000000000007941 */ /* 0x000fea0003800000 */
.L_x_246:
        /* <DEDUP_REMOVED lines=20> */
.L_x_249:
[----:B------:R-:W-:Y:S05]  /*1a10*/  BSYNC B0 ;  /* 0x0000000000007941 */ /* 0x000fea0003800000 */
.L_x_248:
[----:B------:R-:W-:Y:S01]  /*1a20*/  BSSY B0, `(.L_x_250) ;  /* 0x000000f000007945 */ /* 0x000fe20003800000 */
[----:B------:R-:W-:-:S05]  /*1a30*/  @!P6 BRA `(.L_x_251) ;  /* 0x000000d00000e947 */ /* 0x000fca0003800000 */
[----:B------:R-:W-:Y:S01]  /*1a40*/  ISETP.NE.U32.AND P0, PT, RZ, UR20, PT ;  /* 0x00000014ff007c0c */ /* 0x000fe2000bf05070 */
[----:B------:R-:W2:Y:S01]  /*1a50*/  LDG.E R2, [R4.64+0x80] ;  /* 0x0000800404027981 */ /* 0x000ea2000c1e1900 */
        /* <DEDUP_REMOVED lines=9> */
[----:B0-----:R-:W0:Y:S02]  /*1af0*/  F2I.S8.NTZ R67, R0 ;  /* 0x0000000000437305 */ /* 0x001e240000202100 */
[----:B0-----:R0:W-:Y:S02]  /*1b00*/  STG.E.U8 [R64.64+0x20], R67 ;  /* 0x0000204340007986 */ /* 0x0011e4000c101104 */
.L_x_251:
[----:B------:R-:W-:Y:S05]  /*1b10*/  BSYNC B0 ;  /* 0x0000000000007941 */ /* 0x000fea0003800000 */
.L_x_250:
        /* <DEDUP_REMOVED lines=15> */
.L_x_253:
[----:B------:R-:W-:Y:S05]  /*1c10*/  BSYNC B0 ;  /* 0x0000000000007941 */ /* 0x000fea0003800000 */
.L_x_252:
[----:B------:R-:W-:Y:S01]  /*1c20*/  BSSY B0, `(.L_x_254) ;  /* 0x0000013000007945 */ /* 0x000fe20003800000 */
        /* <DEDUP_REMOVED lines=18> */
.L_x_255:
[----:B------:R-:W-:Y:S05]  /*1d50*/  BSYNC B0 ;  /* 0x0000000000007941 */ /* 0x000fea0003800000 */
.L_x_254:
[----:B------:R-:W-:Y:S01]  /*1d60*/  IADD3 R4, P0, R33, UR6, RZ ;  /* 0x0000000621047c10 */ /* 0x000fe2000ff1e0ff */
[----:B------:R-:W-:Y:S03]  /*1d70*/  BSSY B0, `(.L_x_256) ;  /* 0x0000012000007945 */ /* 0x000fe60003800000 */
[----:B------:R-:W-:Y:S02]  /*1d80*/  IADD3.X R5, R32, UR17, RZ, P0, !PT ;  /* 0x0000001120057c10 */ /* 0x000fe400087fe4ff */
[----:B0-----:R-:W-:Y:S04]  /*1d90*/  IADD3 R64, P0, R44, UR29, RZ ;  /* 0x0000001d2c407c10 */ /* 0x001fe8000ff1e0ff */
[----:B------:R-:W-:Y:S01]  /*1da0*/  IADD3.X R65, R13, UR27, RZ, P0, !PT ;  /* 0x0000001b0d417c10 */ /* 0x000fe200087fe4ff */
        /* <DEDUP_REMOVED lines=14> */
.L_x_257:
[----:B------:R-:W-:Y:S05]  /*1e90*/  BSYNC B0 ;  /* 0x0000000000007941 */ /* 0x000fea0003800000 */
.L_x_256:
        /* <DEDUP_REMOVED lines=15> */
.L_x_259:
[----:B------:R-:W-:Y:S05]  /*1f90*/  BSYNC B0 ;  /* 0x0000000000007941 */ /* 0x000fea0003800000 */
.L_x_258:
        /* <DEDUP_REMOVED lines=15> */
.L_x_261:
[----:B------:R-:W-:Y:S05]  /*2090*/  BSYNC B0 ;  /* 0x0000000000007941 */ /* 0x000fea0003800000 */
.L_x_260:
[----:B------:R-:W-:Y:S02]  /*20a0*/  UIADD3 UR11, UR11, UR22, URZ ;  /* 0x000000160b0b7290 */ /* 0x000fe4000fffe03f */
[----:B------:R-:W-:Y:S02]  /*20b0*/  UIADD3 UR6, UP5, UR6, UR23, URZ ;  /* 0x0000001706067290 */ /* 0x000fe4000ffbe03f */
[----:B------:R-:W-:Y:S02]  /*20c0*/  UISETP.GE.AND UP6, UPT, UR11, UR19, UPT ;  /* 0x000000130b00728c */ /* 0x000fe4000bfc6270 */
[----:B------:R-:W-:Y:S02]  /*20d0*/  UIADD3 UR29, UP4, UR29, UR14, URZ ;  /* 0x0000000e1d1d7290 */ /* 0x000fe4000ff9e03f */
[----:B------:R-:W-:Y:S02]  /*20e0*/  UIADD3 UR16, UP3, UR16, UR25, URZ ;  /* 0x0000001910107290 */ /* 0x000fe4000ff7e03f */
[----:B------:R-:W-:Y:S01]  /*20f0*/  UIADD3 UR20, UP2, UR20, UR25, URZ ;  /* 0x0000001914147290 */ /* 0x000fe2000ff5e03f */
[----:B------:R-:W-:Y:S01]  /*2100*/  PLOP3.LUT P0, PT, PT, PT, UP6, 0x40, 0x0 ;  /* 0x000000000000781c */ /* 0x000fe20003f0e868 */
[----:B------:R-:W-:Y:S02]  /*2110*/  UIADD3 UR12, UP1, UR12, UR26, URZ ;  /* 0x0000001a0c0c7290 */ /* 0x000fe4000ff3e03f */
[----:B------:R-:W-:Y:S02]  /*2120*/  UIADD3 UR24, UP0, UR24, UR26, URZ ;  /* 0x0000001a18187290 */ /* 0x000fe4000ff1e03f */
[----:B------:R-:W-:Y:S02]  /*2130*/  UIADD3.X UR17, UR17, UR8, URZ, UP5, !UPT ;  /* 0x0000000811117290 */ /* 0x000fe4000affe43f */
[----:B------:R-:W-:Y:S02]  /*2140*/  UIADD3.X UR27, UR27, UR9, URZ, UP4, !UPT ;  /* 0x000000091b1b7290 */ /* 0x000fe4000a7fe43f */
[----:B------:R-:W-:Y:S02]  /*2150*/  UIADD3.X UR18, UR18, UR10, URZ, UP3, !UPT ;  /* 0x0000000a12127290 */ /* 0x000fe40009ffe43f */
[----:B------:R-:W-:Y:S02]  /*2160*/  UIADD3.X UR21, UR21, UR10, URZ, UP2, !UPT ;  /* 0x0000000a15157290 */ /* 0x000fe400097fe43f */
[----:B------:R-:W-:Y:S02]  /*2170*/  UIADD3.X UR7, UR7, UR13, URZ, UP1, !UPT ;  /* 0x0000000d07077290 */ /* 0x000fe40008ffe43f */
[----:B------:R-:W-:Y:S01]  /*2180*/  UIADD3.X UR28, UR28, UR13, URZ, UP0, !UPT ;  /* 0x0000000d1c1c7290 */ /* 0x000fe200087fe43f */
[----:B------:R-:W-:-:S05]  /*2190*/  @P0 BRA `(.L_x_262) ;  /* 0xffffebe000000947 */ /* 0x000fca000383ffff */
[----:B------:R-:W-:Y:S01]  /*21a0*/  @!UPT UIADD3 URZ, URZ, URZ, URZ ;  /* 0x0000003f3f3ff290 */ /* 0x000fe2000fffe03f */
[----:B------:R-:W-:Y:S05]  /*21b0*/  EXIT ;  /* 0x000000000000794d */ /* 0x000fea0003800000 */
.L_x_263:
        /* <DEDUP_REMOVED lines=12> */
.L_x_379:


//--------------------- .text._ZN7cutlass9reference6device6kernel11GemmComplexIaNS_6layout22ColumnMajorInterleavedILi32EEEaNS4_19RowMajorInterleavedILi32EEEiS6_iiiNS_16NumericConverterIiiLNS_15FloatRoundStyleE2EEENS_12multiply_addIiiiEELi4ELi16EEEvNS_4gemm9GemmCoordET5_NS_9TensorRefIT_T0_EENS_16ComplexTransformENSH_IT1_T2_EESL_SG_NSH_IT3_T4_EENSH_IT7_SQ_EET6_illll --------------------------
	.section	.text._ZN7cutlass9reference6device6kernel11GemmComplexIaNS_6layout22ColumnMajorInterleavedILi32EEEaNS4_19RowMajorInterleavedILi32EEEiS6_iiiNS_16NumericConverterIiiLNS_15FloatRoundStyleE2EEENS_12multiply_addIiiiEELi4ELi16EEEvNS_4gemm9GemmCoordET5_NS_9TensorRefIT_T0_EENS_16ComplexTransformENSH_IT1_T2_EESL_SG_NSH_IT3_T4_EENSH_IT7_SQ_EET6_illll,"ax",@progbits
	.sectioninfo	@"SHI_REGISTERS=255"
	.align	128
        .global         _ZN7cutlass9reference6device6kernel11GemmComplexIaNS_6layout22ColumnMajorInterleavedILi32EEEaNS4_19RowMajorInterleavedILi32EEEiS6_iiiNS_16NumericConverterIiiLNS_15FloatRoundStyleE2EEENS_12multiply_addIiiiEELi4ELi16EEEvNS_4gemm9GemmCoordET5_NS_9TensorRefIT_T0_EENS_16ComplexTransformENSH_IT1_T2_EESL_SG_NSH_IT3_T4_EENSH_IT7_SQ_EET6_illll
        .type           _ZN7cutlass9reference6device6kernel11GemmComplexIaNS_6layout22ColumnMajorInterleavedILi32EEEaNS4_19RowMajorInterleavedILi32EEEiS6_iiiNS_16NumericConverterIiiLNS_15FloatRoundStyleE2EEENS_12multiply_addIiiiEELi4ELi16EEEvNS_4gemm9GemmCoordET5_NS_9TensorRefIT_T0_EENS_16ComplexTransformENSH_IT1_T2_EESL_SG_NSH_IT3_T4_EENSH_IT7_SQ_EET6_illll,@function
        .size           _ZN7cutlass9reference6device6kernel11GemmComplexIaNS_6layout22ColumnMajorInterleavedILi32EEEaNS4_19RowMajorInterleavedILi32EEEiS6_iiiNS_16NumericConverterIiiLNS_15FloatRoundStyleE2EEENS_12multiply_addIiiiEELi4ELi16EEEvNS_4gemm9GemmCoordET5_NS_9TensorRefIT_T0_EENS_16ComplexTransformENSH_IT1_T2_EESL_SG_NSH_IT3_T4_EENSH_IT7_SQ_EET6_illll,(.L_x_380 - _ZN7cutlass9reference6device6kernel11GemmComplexIaNS_6layout22ColumnMajorInterleavedILi32EEEaNS4_19RowMajorInterleavedILi32EEEiS6_iiiNS_16NumericConverterIiiLNS_15FloatRoundStyleE2EEENS_12multiply_addIiiiEELi4ELi16EEEvNS_4gemm9GemmCoordET5_NS_9TensorRefIT_T0_EENS_16ComplexTransformENSH_IT1_T2_EESL_SG_NSH_IT3_T4_EENSH_IT7_SQ_EET6_illll)
        .other          _ZN7cutlass9reference6device6kernel11GemmComplexIaNS_6layout22ColumnMajorInterleavedILi32EEEaNS4_19RowMajorInterleavedILi32EEEiS6_iiiNS_16NumericConverterIiiLNS_15FloatRoundStyleE2EEENS_12multiply_addIiiiEELi4ELi16EEEvNS_4gemm9GemmCoordET5_NS_9TensorRefIT_T0_EENS_16ComplexTransformENSH_IT1_T2_EESL_SG_NSH_IT3_T4_EENSH_IT7_SQ_EET6_illll,@"STO_CUDA_ENTRY STV_DEFAULT"
_ZN7cutlass9reference6device6kernel11GemmComplexIaNS_6layout22ColumnMajorInterleavedILi32EEEaNS4_19RowMajorInterleavedILi32EEEiS6_iiiNS_16NumericConverterIiiLNS_15FloatRoundStyleE2EEENS_12multiply_addIiiiEELi4ELi16EEEvNS_4gemm9GemmCoordET5_NS_9TensorRefIT_T0_EENS_16ComplexTransformENSH_IT1_T2_EESL_SG_NSH_IT3_T4_EENSH_IT7_SQ_EET6_illll:
.text._ZN7cutlass9reference6device6kernel11GemmComplexIaNS_6layout22ColumnMajorInterleavedILi32EEEaNS4_19RowMajorInterleavedILi32EEEiS6_iiiNS_16NumericConverterIiiLNS_15FloatRoundStyleE2EEENS_12multiply_addIiiiEELi4ELi16EEEvNS_4gemm9GemmCoordET5_NS_9TensorRefIT_T0_EENS_16ComplexTransformENSH_IT1_T2_EESL_SG_NSH_IT3_T4_EENSH_IT7_SQ_EET6_illll:
[----:B------:R-:W-:Y:S02]  /*0000*/  MOV R1, c[0x0][0x28] ;  /* 0x00000a0000017a02 */ /* 0x000fe40000000f00 */
[----:B------:R-:W0:Y:S01]  /*0010*/  S2UR UR24, SR_CTAID.Z ;  /* 0x00000000001879c3 */ /* 0x000e220000002700 */
[----:B------:R-:W-:Y:S01]  /*0020*/  ULDC UR7, c[0x0][0x1c4] ;  /* 0x0000710000077ab9 */ /* 0x000fe20000000800 */
[----:B------:R-:W-:Y:S01]  /*0030*/  IADD3 R1, R1, -0x328, RZ ;  /* 0xfffffcd801017810 */ /* 0x000fe20007ffe0ff */
[----:B------:R-:W-:Y:S02]  /*0040*/  ULDC.64 UR4, c[0x0][0x1e0] ;  /* 0x0000780000047ab9 */ /* 0x000fe40000000a00 */
[----:B------:R-:W-:Y:S02]  /*0050*/  ULDC.64 UR18, c[0x0][0x1b0] ;  /* 0x00006c0000127ab9 */ /* 0x000fe40000000a00 */
[----:B0-----:R-:W-:Y:S02]  /*0060*/  UISETP.GE.AND UP1, UPT, UR24, UR7, UPT ;  /* 0x000000071800728c */ /* 0x001fe4000bf26270 */
[----:B------:R-:W-:Y:S02]  /*0070*/  USHF.R.S32.HI UR6, URZ, 0x1f, UR24 ;  /* 0x0000001f3f067899 */ /* 0x000fe40008011418 */
[----:B------:R-:W-:-:S02]  /*0080*/  UIMAD.WIDE.U32 UR16, UR24, UR4, URZ ;  /* 0x00000004181072a5 */ /* 0x000fc4000f8e003f */
[----:B------:R-:W-:Y:S01]  /*0090*/  UIMAD UR8, UR6, UR4, URZ ;  /* 0x00000004060872a4 */ /* 0x000fe2000f8e023f */
[----:B------:R-:W-:Y:S01]  /*00a0*/  PLOP3.LUT P0, PT, PT, PT, UP1, 0x80, 0x0 ;  /* 0x000000000000781c */ /* 0x000fe20003f0f018 */
[----:B------:R-:W-:Y:S02]  /*00b0*/  ULEA UR18, UP0, UR16, UR18, 0x2 ;  /* 0x0000001210127291 */ /* 0x000fe4000f80103f */
[----:B------:R-:W-:-:S04]  /*00c0*/  UIMAD UR5, UR24, UR5, UR8 ;  /* 0x00000005180572a4 */ /* 0x000fc8000f8e0208 */
[----:B------:R-:W-:-:S04]  /*00d0*/  UIADD3 UR5, UR17, UR5, URZ ;  /* 0x0000000511057290 */ /* 0x000fc8000fffe03f */
[----:B------:R-:W-:Y:S02]  /*00e0*/  ULEA.HI.X UR16, UR16, UR19, UR5, 0x2, UP0 ;  /* 0x0000001310107291 */ /* 0x000fe400080f1405 */
[----:B------:R-:W-:Y:S10]  /*00f0*/  @P0 EXIT ;  /* 0x000000000000094d */ /* 0x000ff40003800000 */
[----:B------:R-:W0:Y:S01]  /*0100*/  S2R R0, SR_TID.Y ;  /* 0x0000000000007919 */ /* 0x000e220000002200 */
[----:B------:R-:W-:Y:S01]  /*0110*/  LOP3.LUT R85, R85, 0xfffffffb, RZ, 0xc0, !PT ;  /* 0xfffffffb55557812 */ /* 0x000fe200078ec0ff */
[----:B------:R-:W-:Y:S01]  /*0120*/  ULDC.64 UR4, c[0x0][0x1c8] ;  /* 0x0000720000047ab9 */ /* 0x000fe20000000a00 */
[----:B------:R-:W-:Y:S01]  /*0130*/  LOP3.LUT R86, R86, 0xfffffffb, RZ, 0xc0, !PT ;  /* 0xfffffffb56567812 */ /* 0x000fe200078ec0ff */
[----:B------:R-:W0:Y:S01]  /*0140*/  S2R R65, SR_CTAID.Y ;  /* 0x0000000000417919 */ /* 0x000e220000002600 */
[----:B------:R-:W-:Y:S02]  /*0150*/  UIMAD UR17, UR6, UR4, URZ ;  /* 0x00000004061172a4 */ /* 0x000fe4000f8e023f */
[----:B------:R-:W-:Y:S01]  /*0160*/  ULDC.64 UR10, c[0x0][0x170] ;  /* 0x00005c00000a7ab9 */ /* 0x000fe20000000a00 */
[----:B------:R-:W1:Y:S01]  /*0170*/  S2R R2, SR_TID.X ;  /* 0x0000000000027919 */ /* 0x000e620000002100 */
[----:B------:R-:W-:-:S02]  /*0180*/  UIMAD.WIDE.U32 UR10, UR24, UR4, UR10 ;  /* 0x00000004180a72a5 */ /* 0x000fc4000f8e000a */
[----:B------:R-:W-:Y:S01]  /*0190*/  UIMAD UR17, UR24, UR5, UR17 ;  /* 0x00000005181172a4 */ /* 0x000fe2000f8e0211 */
[----:B------:R-:W1:Y:S01]  /*01a0*/  S2R R94, SR_CTAID.X ;  /* 0x00000000005e7919 */ /* 0x000e620000002500 */
[----:B------:R-:W-:Y:S02]  /*01b0*/  ULDC.64 UR26, c[0x0][0x188] ;  /* 0x00006200001a7ab9 */ /* 0x000fe40000000a00 */
[----:B------:R-:W-:Y:S02]  /*01c0*/  ULDC.64 UR4, c[0x0][0x1d0] ;  /* 0x0000740000047ab9 */ /* 0x000fe40000000a00 */
[----:B------:R-:W-:Y:S02]  /*01d0*/  UIMAD UR19, UR6, UR4, URZ ;  /* 0x00000004061372a4 */ /* 0x000fe4000f8e023f */
[----:B------:R-:W-:Y:S02]  /*01e0*/  UIMAD.WIDE.U32 UR26, UR24, UR4, UR26 ;  /* 0x00000004181a72a5 */ /* 0x000fe4000f8e001a */
[----:B------:R-:W-:-:S02]  /*01f0*/  UIMAD UR19, UR24, UR5, UR19 ;  /* 0x00000005181372a4 */ /* 0x000fc4000f8e0213 */
[----:B------:R-:W-:Y:S02]  /*0200*/  ULDC UR14, c[0x0][0x168] ;  /* 0x00005a00000e7ab9 */ /* 0x000fe40000000800 */
[----:B------:R-:W-:Y:S02]  /*0210*/  ULDC.64 UR4, c[0x0][0x1d8] ;  /* 0x0000760000047ab9 */ /* 0x000fe40000000a00 */
[----:B------:R-:W-:Y:S01]  /*0220*/  UIMAD UR6, UR6, UR4, URZ ;  /* 0x00000004060672a4 */ /* 0x000fe2000f8e023f */
[----:B0-----:R-:W-:Y:S01]  /*0230*/  IMAD R65, R65, c[0x0][0x4], R0 ;  /* 0x0000010041417a24 */ /* 0x001fe200078e0200 */
[----:B------:R-:W-:Y:S02]  /*0240*/  UIMAD.WIDE.U32 UR8, UR24, UR4, URZ ;  /* 0x00000004180872a5 */ /* 0x000fe4000f8e003f */
[----:B------:R-:W-:Y:S01]  /*0250*/  UIMAD UR6, UR24, UR5, UR6 ;  /* 0x00000005180672a4 */ /* 0x000fe2000f8e0206 */
[----:B------:R-:W-:Y:S01]  /*0260*/  IMAD.SHL.U32 R65, R65, 0x10, RZ ;  /* 0x0000001041417824 */ /* 0x000fe200078e00ff */
[----:B------:R-:W-:-:S02]  /*0270*/  ULDC UR15, c[0x0][0x14] ;  /* 0x00000500000f7ab9 */ /* 0x000fc40000000800 */
[----:B------:R-:W-:Y:S01]  /*0280*/  UIADD3 UR6, UR9, UR6, URZ ;  /* 0x0000000609067290 */ /* 0x000fe2000fffe03f */
[----:B-1----:R-:W-:Y:S01]  /*0290*/  IMAD R94, R94, c[0x0][0x0], R2 ;  /* 0x000000005e5e7a24 */ /* 0x002fe200078e0202 */
[----:B------:R-:W-:Y:S01]  /*02a0*/  SHF.R.S32.HI R0, RZ, 0x1f, R65 ;  /* 0x0000001fff007819 */ /* 0x000fe20000011441 */
[----:B------:R-:W-:Y:S01]  /*02b0*/  ULDC.64 UR4, c[0x0][0x1a0] ;  /* 0x0000680000047ab9 */ /* 0x000fe20000000a00 */
[C---:B------:R-:W-:Y:S01]  /*02c0*/  IADD3 R66, R65.reuse, 0x1, RZ ;  /* 0x0000000141427810 */ /* 0x040fe20007ffe0ff */
[----:B------:R-:W-:Y:S01]  /*02d0*/  IMAD.SHL.U32 R94, R94, 0x4, RZ ;  /* 0x000000045e5e7824 */ /* 0x000fe200078e00ff */
[----:B------:R-:W-:Y:S01]  /*02e0*/  LEA.HI R0, R0, R65, RZ, 0x5 ;  /* 0x0000004100007211 */ /* 0x000fe200078f28ff */
[----:B------:R-:W-:Y:S01]  /*02f0*/  UISETP.NE.U32.AND UP1, UPT, URZ, UR4, UPT ;  /* 0x000000043f00728c */ /* 0x000fe2000bf25070 */
[----:B------:R-:W-:Y:S01]  /*0300*/  SHF.R.S32.HI R10, RZ, 0x1f, R66 ;  /* 0x0000001fff0a7819 */ /* 0x000fe20000011442 */
[----:B------:R-:W-:Y:S01]  /*0310*/  ULEA UR21, UP0, UR8, UR4, 0x2 ;  /* 0x0000000408157291 */ /* 0x000fe2000f80103f */
[----:B------:R-:W-:Y:S01]  /*0320*/  LOP3.LUT R2, R0, 0xffffffe0, RZ, 0xc0, !PT ;  /* 0xffffffe000027812 */ /* 0x000fe200078ec0ff */
[----:B------:R-:W-:Y:S01]  /*0330*/  USHF.L.U64.HI UR6, UR8, 0x2, UR6 ;  /* 0x0000000208067899 */ /* 0x000fe20008010206 */
[C---:B------:R-:W-:Y:S01]  /*0340*/  IADD3 R14, R94.reuse, 0x1, RZ ;  /* 0x000000015e0e7810 */ /* 0x040fe20007ffe0ff */
[----:B------:R-:W-:Y:S01]  /*0350*/  UISETP.NE.AND.EX UP1, UPT, URZ, UR5, UPT, UP1 ;  /* 0x000000053f00728c */ /* 0x000fe2000bf25310 */
[----:B------:R-:W-:Y:S01]  /*0360*/  SHF.R.S32.HI R0, RZ, 0x5, R0 ;  /* 0x00000005ff007819 */ /* 0x000fe20000011400 */
[C---:B------:R-:W-:Y:S01]  /*0370*/  IMAD.IADD R2, R65.reuse, 0x1, -R2 ;  /* 0x0000000141027824 */ /* 0x040fe200078e0a02 */
[----:B------:R-:W-:Y:S01]  /*0380*/  ISETP.GE.AND P0, PT, R94, c[0x0][0x160], PT ;  /* 0x000058005e007a0c */ /* 0x000fe20003f06270 */
[----:B------:R-:W-:Y:S01]  /*0390*/  IMAD.WIDE R96, R14, 0x20, RZ ;  /* 0x000000200e607825 */ /* 0x000fe200078e02ff */
[C---:B------:R-:W-:Y:S01]  /*03a0*/  IADD3 R13, R94.reuse, 0x2, RZ ;  /* 0x000000025e0d7810 */ /* 0x040fe20007ffe0ff */
[----:B------:R-:W-:Y:S01]  /*03b0*/  UIADD3.X UR20, UR6, UR5, URZ, UP0, !UPT ;  /* 0x0000000506147290 */ /* 0x000fe200087fe43f */
[C---:B------:R-:W-:Y:S01]  /*03c0*/  IADD3 R12, R94.reuse, 0x3, RZ ;  /* 0x000000035e0c7810 */ /* 0x040fe20007ffe0ff */
[----:B------:R-:W-:Y:S01]  /*03d0*/  IMAD.WIDE R94, R94, 0x20, RZ ;  /* 0x000000205e5e7825 */ /* 0x000fe200078e02ff */
[----:B------:R-:W-:Y:S01]  /*03e0*/  SHF.R.S32.HI R8, RZ, 0x1f, R0 ;  /* 0x0000001fff087819 */ /* 0x000fe20000011400 */
[----:B------:R-:W-:Y:S01]  /*03f0*/  USEL UR23, UR21, UR4, UP1 ;  /* 0x0000000415177287 */ /* 0x000fe20008800000 */
[----:B------:R-:W-:Y:S01]  /*0400*/  SHF.R.S32.HI R3, RZ, 0x1f, R2 ;  /* 0x0000001fff037819 */ /* 0x000fe20000011402 */
[----:B------:R-:W-:Y:S01]  /*0410*/  USEL UR22, UR20, UR5, UP1 ;  /* 0x0000000514167287 */ /* 0x000fe20008800000 */
[-C--:B------:R-:W-:Y:S01]  /*0420*/  IADD3 R6, P2, R94, R2.reuse, RZ ;  /* 0x000000025e067210 */ /* 0x080fe20007f5e0ff */
[----:B------:R-:W-:Y:S01]  /*0430*/  IMAD R9, R8, c[0x0][0x1b8], RZ ;  /* 0x00006e0008097a24 */ /* 0x000fe200078e02ff */
[----:B------:R-:W-:Y:S01]  /*0440*/  IADD3 R4, P1, R96, R2, RZ ;  /* 0x0000000260047210 */ /* 0x000fe20007f3e0ff */
[----:B------:R-:W-:Y:S01]  /*0450*/  IMAD R8, R8, c[0x0][0x1a8], RZ ;  /* 0x00006a0008087a24 */ /* 0x000fe200078e02ff */
[----:B------:R-:W-:Y:S01]  /*0460*/  LEA.HI R10, R10, R66, RZ, 0x5 ;  /* 0x000000420a0a7211 */ /* 0x000fe200078f28ff */
[C---:B------:R-:W-:Y:S01]  /*0470*/  IMAD R26, R0.reuse, c[0x0][0x1bc], R9 ;  /* 0x00006f00001a7a24 */ /* 0x040fe200078e0209 */
[C---:B------:R-:W-:Y:S01]  /*0480*/  IADD3 R55, R65.reuse, 0x2, RZ ;  /* 0x0000000241377810 */ /* 0x040fe20007ffe0ff */
[----:B------:R-:W-:Y:S01]  /*0490*/  IMAD R41, R0, c[0x0][0x1ac], R8 ;  /* 0x00006b0000297a24 */ /* 0x000fe200078e0208 */
[----:B------:R-:W-:Y:S01]  /*04a0*/  IADD3 R54, R65, 0x3, RZ ;  /* 0x0000000341367810 */ /* 0x000fe20007ffe0ff */
[--C-:B------:R-:W-:Y:S01]  /*04b0*/  IMAD.X R7, R95, 0x1, R3.reuse, P2 ;  /* 0x000000015f077824 */ /* 0x100fe200010e0603 */
[----:B------:R-:W-:Y:S01]  /*04c0*/  IADD3 R53, R65, 0x4, RZ ;  /* 0x0000000441357810 */ /* 0x000fe20007ffe0ff */
[--C-:B------:R-:W-:Y:S01]  /*04d0*/  IMAD.X R5, R97, 0x1, R3.reuse, P1 ;  /* 0x0000000161057824 */ /* 0x100fe200008e0603 */
[----:B------:R-:W-:Y:S01]  /*04e0*/  SHF.R.S32.HI R11, RZ, 0x1f, R54 ;  /* 0x0000001fff0b7819 */ /* 0x000fe20000011436 */
[----:B------:R-:W-:Y:S01]  /*04f0*/  IMAD.WIDE R8, R13, 0x20, R2 ;  /* 0x000000200d087825 */ /* 0x000fe200078e0202 */
[----:B------:R-:W-:Y:S01]  /*0500*/  SHF.R.S32.HI R15, RZ, 0x1f, R53 ;  /* 0x0000001fff0f7819 */ /* 0x000fe20000011435 */
[----:B------:R-:W-:Y:S01]  /*0510*/  ULDC.64 UR4, c[0x0][0x118] ;  /* 0x0000460000047ab9 */ /* 0x000fe20000000a00 */
[C---:B------:R-:W-:Y:S01]  /*0520*/  IADD3 R52, R65.reuse, 0x5, RZ ;  /* 0x0000000541347810 */ /* 0x040fe20007ffe0ff */
[----:B------:R-:W-:Y:S01]  /*0530*/  IMAD.WIDE R2, R12, 0x20, R2 ;  /* 0x000000200c027825 */ /* 0x000fe200078e0202 */
[C---:B------:R-:W-:Y:S01]  /*0540*/  IADD3 R51, R65.reuse, 0x6, RZ ;  /* 0x0000000641337810 */ /* 0x040fe20007ffe0ff */
[----:B------:R-:W-:Y:S01]  /*0550*/  ULDC UR13, c[0x0][0x14] ;  /* 0x00000500000d7ab9 */ /* 0x000fe20000000800 */
[C---:B------:R-:W-:Y:S01]  /*0560*/  IADD3 R50, R65.reuse, 0x7, RZ ;  /* 0x0000000741327810 */ /* 0x040fe20007ffe0ff */
[C-C-:B------:R-:W-:Y:S01]  /*0570*/  IMAD.WIDE.U32 R168, R0.reuse, c[0x0][0x1b8], R6.reuse ;  /* 0x00006e0000a87a25 */ /* 0x140fe200078e0006 */
[C---:B------:R-:W-:Y:S01]  /*0580*/  IADD3 R49, R65.reuse, 0x8, RZ ;  /* 0x0000000841317810 */ /* 0x040fe20007ffe0ff */
[----:B------:R-:W-:Y:S01]  /*0590*/  ULDC UR12, c[0x0][0x1c4] ;  /* 0x00007100000c7ab9 */ /* 0x000fe20000000800 */
[C---:B------:R-:W-:Y:S01]  /*05a0*/  IADD3 R48, R65.reuse, 0x9, RZ ;  /* 0x0000000941307810 */ /* 0x040fe20007ffe0ff */
[C---:B------:R-:W-:Y:S01]  /*05b0*/  IMAD.WIDE.U32 R174, R0.reuse, c[0x0][0x1a8], R6 ;  /* 0x00006a0000ae7a25 */ /* 0x040fe200078e0006 */
[C---:B------:R-:W-:Y:S01]  /*05c0*/  IADD3 R47, R65.reuse, 0xa, RZ ;  /* 0x0000000a412f7810 */ /* 0x040fe20007ffe0ff */
[----:B------:R-:W-:Y:S01]  /*05d0*/  STL.64 [R1+0xb8], R168 ;  /* 0x0000b8a801007387 */ /* 0x000fe20000100a00 */
[C---:B------:R-:W-:Y:S01]  /*05e0*/  IADD3 R46, R65.reuse, 0xb, RZ ;  /* 0x0000000b412e7810 */ /* 0x040fe20007ffe0ff */
[C-C-:B------:R-:W-:Y:S01]  /*05f0*/  IMAD.WIDE.U32 R166, R0.reuse, c[0x0][0x1b8], R4.reuse ;  /* 0x00006e0000a67a25 */ /* 0x140fe200078e0004 */
[C---:B------:R-:W-:Y:S01]  /*0600*/  IADD3 R45, R65.reuse, 0xc, RZ ;  /* 0x0000000c412d7810 */ /* 0x040fe20007ffe0ff */
[----:B------:R-:W-:Y:S01]  /*0610*/  UIADD3 UR17, UR11, UR17, URZ ;  /* 0x000000110b117290 */ /* 0x000fe2000fffe03f */
[C---:B------:R-:W-:Y:S01]  /*0620*/  IADD3 R44, R65.reuse, 0xd, RZ ;  /* 0x0000000d412c7810 */ /* 0x040fe20007ffe0ff */
[C---:B------:R-:W-:Y:S01]  /*0630*/  IMAD.WIDE.U32 R164, R0.reuse, c[0x0][0x1a8], R4 ;  /* 0x00006a0000a47a25 */ /* 0x040fe200078e0004 */
[C---:B------:R-:W-:Y:S01]  /*0640*/  IADD3 R43, R65.reuse, 0xe, RZ ;  /* 0x0000000e412b7810 */ /* 0x040fe20007ffe0ff */
[----:B------:R0:W-:Y:S01]  /*0650*/  STL.64 [R1+0xb0], R166 ;  /* 0x0000b0a601007387 */ /* 0x0001e20000100a00 */
[----:B------:R-:W-:Y:S01]  /*0660*/  IADD3 R42, R65, 0xf, RZ ;  /* 0x0000000f412a7810 */ /* 0x000fe20007ffe0ff */
[C---:B------:R-:W-:Y:S01]  /*0670*/  IMAD.WIDE.U32 R178, R0.reuse, c[0x0][0x1b8], R8 ;  /* 0x00006e0000b27a25 */ /* 0x040fe200078e0008 */
[----:B------:R-:W-:Y:S01]  /*0680*/  SHF.R.S32.HI R180, RZ, 0x1f, R43 ;  /* 0x0000001fffb47819 */ /* 0x000fe2000001142b */
[----:B------:R-:W-:Y:S01]  /*0690*/  STL.64 [R1+0x2a8], R174 ;  /* 0x0002a8ae01007387 */ /* 0x000fe20000100a00 */
[----:B------:R-:W-:Y:S01]  /*06a0*/  SHF.R.S32.HI R172, RZ, 0x1f, R42 ;  /* 0x0000001fffac7819 */ /* 0x000fe2000001142a */
[----:B------:R-:W-:Y:S01]  /*06b0*/  IMAD.WIDE.U32 R176, R0, c[0x0][0x1b8], R2 ;  /* 0x00006e0000b07a25 */ /* 0x000fe200078e0002 */
[----:B------:R-:W-:Y:S01]  /*06c0*/  LOP3.LUT R2, R10, 0xffffffe0, RZ, 0xc0, !PT ;  /* 0xffffffe00a027812 */ /* 0x000fe200078ec0ff */
[----:B------:R-:W-:Y:S01]  /*06d0*/  STL.64 [R1+0xa8], R178 ;  /* 0x0000a8b201007387 */ /* 0x000fe20000100a00 */
[----:B------:R-:W-:Y:S01]  /*06e0*/  SHF.R.S32.HI R0, RZ, 0x5, R10 ;  /* 0x00000005ff007819 */ /* 0x000fe2000001140a */
[----:B------:R-:W-:Y:S01]  /*06f0*/  UIADD3 UR19, UR27, UR19, URZ ;  /* 0x000000131b137290 */ /* 0x000fe2000fffe03f */
[----:B------:R-:W-:Y:S01]  /*0700*/  SHF.R.S32.HI R10, RZ, 0x1f, R55 ;  /* 0x0000001fff0a7819 */ /* 0x000fe20000011437 */
[----:B------:R-:W-:Y:S01]  /*0710*/  IMAD.IADD R2, R66, 0x1, -R2 ;  /* 0x0000000142027824 */ /* 0x000fe200078e0a02 */
[----:B------:R-:W-:Y:S01]  /*0720*/  SHF.R.S32.HI R8, RZ, 0x1f, R0 ;  /* 0x0000001fff087819 */ /* 0x000fe20000011400 */
[----:B------:R-:W-:Y:S01]  /*0730*/  STL.64 [R1+0x2a0], R164 ;  /* 0x0002a0a401007387 */ /* 0x000fe20000100a00 */
[----:B------:R-:W-:Y:S01]  /*0740*/  LEA.HI R10, R10, R55, RZ, 0x5 ;  /* 0x000000370a0a7211 */ /* 0x000fe200078f28ff */
[----:B------:R-:W-:Y:S01]  /*0750*/  USEL UR21, UR21, URZ, UP1 ;  /* 0x0000003f15157287 */ /* 0x000fe20008800000 */
[----:B------:R-:W-:Y:S01]  /*0760*/  SHF.R.S32.HI R3, RZ, 0x1f, R2 ;  /* 0x0000001fff037819 */ /* 0x000fe20000011402 */
[----:B------:R-:W-:Y:S01]  /*0770*/  IMAD R9, R8, c[0x0][0x1b8], RZ ;  /* 0x00006e0008097a24 */ /* 0x000fe200078e02ff */
[-C--:B------:R-:W-:Y:S01]  /*0780*/  IADD3 R6, P2, R94, R2.reuse, RZ ;  /* 0x000000025e067210 */ /* 0x080fe20007f5e0ff */
[----:B------:R-:W-:Y:S01]  /*0790*/  IMAD R8, R8, c[0x0][0x1a8], RZ ;  /* 0x00006a0008087a24 */ /* 0x000fe200078e02ff */
[----:B------:R-:W-:Y:S01]  /*07a0*/  IADD3 R4, P1, R96, R2, RZ ;  /* 0x0000000260047210 */ /* 0x000fe20007f3e0ff */
[----:B------:R-:W-:Y:S01]  /*07b0*/  IMAD R25, R0, c[0x0][0x1bc], R9 ;  /* 0x00006f0000197a24 */ /* 0x000fe200078e0209 */
[----:B------:R-:W-:Y:S01]  /*07c0*/  LEA.HI R180, R180, R43, RZ, 0x5 ;  /* 0x0000002bb4b47211 */ /* 0x000fe200078f28ff */
[----:B------:R-:W-:Y:S01]  /*07d0*/  IMAD R40, R0, c[0x0][0x1ac], R8 ;  /* 0x00006b0000287a24 */ /* 0x000fe200078e0208 */
[----:B------:R-:W-:Y:S01]  /*07e0*/  LEA.HI R172, R172, R42, RZ, 0x5 ;  /* 0x0000002aacac7211 */ /* 0x000fe200078f28ff */
[--C-:B------:R-:W-:Y:S01]  /*07f0*/  IMAD.X R7, R95, 0x1, R3.reuse, P2 ;  /* 0x000000015f077824 */ /* 0x100fe200010e0603 */
[----:B------:R-:W-:Y:S01]  /*0800*/  ISETP.LT.AND P3, PT, R53, c[0x0][0x164], !P0 ;  /* 0x0000590035007a0c */ /* 0x000fe20004761270 */
[--C-:B------:R-:W-:Y:S01]  /*0810*/  IMAD.X R5, R97, 0x1, R3.reuse, P1 ;  /* 0x0000000161057824 */ /* 0x100fe200008e0603 */
[----:B------:R-:W-:Y:S01]  /*0820*/  ISETP.LT.AND P5, PT, R66, c[0x0][0x164], !P0 ;  /* 0x0000590042007a0c */ /* 0x000fe200047a1270 */
[----:B------:R-:W-:Y:S01]  /*0830*/  IMAD.WIDE R8, R13, 0x20, R2 ;  /* 0x000000200d087825 */ /* 0x000fe200078e0202 */
[----:B------:R-:W-:Y:S01]  /*0840*/  STL.64 [R1+0xa0], R176 ;  /* 0x0000a0b001007387 */ /* 0x000fe20000100a00 */
[----:B------:R-:W-:-:S02]  /*0850*/  USEL UR20, UR20, URZ, UP1 ;  /* 0x0000003f14147287 */ /* 0x000fc40008800000 */
[----:B------:R-:W-:-:S04]  /*0860*/  IMAD.WIDE R2, R12, 0x20, R2 ;  /* 0x000000200c027825 */ /* 0x000fc800078e0202 */
[----:B------:R-:W-:-:S04]  /*0870*/  IMAD.WIDE.U32 R160, R0, c[0x0][0x1b8], R4 ;  /* 0x00006e0000a07a25 */ /* 0x000fc800078e0004 */
[----:B------:R-:W-:Y:S01]  /*0880*/  IMAD.WIDE.U32 R120, R0, c[0x0][0x1a8], R4 ;  /* 0x00006a0000787a25 */ /* 0x000fe200078e0004 */
[----:B------:R-:W-:-:S03]  /*0890*/  LOP3.LUT R4, R10, 0xffffffe0, RZ, 0xc0, !PT ;  /* 0xffffffe00a047812 */ /* 0x000fc600078ec0ff */
[----:B------:R-:W-:Y:S01]  /*08a0*/  IMAD.WIDE.U32 R156, R0, c[0x0][0x1b8], R2 ;  /* 0x00006e00009c7a25 */ /* 0x000fe200078e0002 */
[----:B------:R-:W-:-:S03]  /*08b0*/  SHF.R.S32.HI R3, RZ, 0x5, R10 ;  /* 0x00000005ff037819 */ /* 0x000fc6000001140a */
[----:B------:R-:W-:Y:S01]  /*08c0*/  IMAD.IADD R4, R55, 0x1, -R4 ;  /* 0x0000000137047824 */ /* 0x000fe200078e0a04 */
[----:B------:R-:W-:Y:S01]  /*08d0*/  SHF.R.S32.HI R10, RZ, 0x1f, R3 ;  /* 0x0000001fff0a7819 */ /* 0x000fe20000011403 */
[----:B------:R-:W-:-:S03]  /*08e0*/  IMAD.WIDE.U32 R158, R0, c[0x0][0x1b8], R8 ;  /* 0x00006e00009e7a25 */ /* 0x000fc600078e0008 */
[----:B------:R-:W-:Y:S01]  /*08f0*/  SHF.R.S32.HI R5, RZ, 0x1f, R4 ;  /* 0x0000001fff057819 */ /* 0x000fe20000011404 */
[----:B------:R-:W-:Y:S01]  /*0900*/  IMAD.WIDE.U32 R162, R0, c[0x0][0x1b8], R6 ;  /* 0x00006e0000a27a25 */ /* 0x000fe200078e0006 */
[----:B------:R-:W-:-:S03]  /*0910*/  IADD3 R8, P2, R94, R4, RZ ;  /* 0x000000045e087210 */ /* 0x000fc60007f5e0ff */
[----:B------:R-:W-:Y:S01]  /*0920*/  IMAD.WIDE.U32 R122, R0, c[0x0][0x1a8], R6 ;  /* 0x00006a00007a7a25 */ /* 0x000fe200078e0006 */
[----:B------:R-:W-:Y:S01]  /*0930*/  LEA.HI R0, R11, R54, RZ, 0x5 ;  /* 0x000000360b007211 */ /* 0x000fe200078f28ff */
[----:B------:R-:W-:Y:S01]  /*0940*/  STL.64 [R1+0x98], R162 ;  /* 0x000098a201007387 */ /* 0x000fe20000100a00 */
[----:B------:R-:W-:Y:S01]  /*0950*/  IADD3 R6, P1, R96, R4, RZ ;  /* 0x0000000460067210 */ /* 0x000fe20007f3e0ff */
[----:B------:R-:W-:Y:S01]  /*0960*/  IMAD R11, R10, c[0x0][0x1b8], RZ ;  /* 0x00006e000a0b7a24 */ /* 0x000fe200078e02ff */
[----:B------:R-:W-:Y:S01]  /*0970*/  LOP3.LUT R2, R0, 0xffffffe0, RZ, 0xc0, !PT ;  /* 0xffffffe000027812 */ /* 0x000fe200078ec0ff */
[----:B------:R-:W-:Y:S01]  /*0980*/  IMAD R10, R10, c[0x0][0x1a8], RZ ;  /* 0x00006a000a0a7a24 */ /* 0x000fe200078e02ff */
[----:B------:R-:W-:Y:S01]  /*0990*/  SHF.R.S32.HI R0, RZ, 0x5, R0 ;  /* 0x00000005ff007819 */ /* 0x000fe20000011400 */
[----:B------:R-:W-:Y:S01]  /*09a0*/  IMAD.X R9, R95, 0x1, R5, P2 ;  /* 0x000000015f097824 */ /* 0x000fe200010e0605 */
[----:B------:R-:W-:Y:S01]  /*09b0*/  STL.64 [R1+0x298], R122 ;  /* 0x0002987a01007387 */ /* 0x000fe20000100a00 */
[----:B------:R-:W-:-:S02]  /*09c0*/  IMAD R24, R3, c[0x0][0x1bc], R11 ;  /* 0x00006f0003187a24 */ /* 0x000fc400078e020b */
[----:B------:R-:W-:Y:S01]  /*09d0*/  IMAD R39, R3, c[0x0][0x1ac], R10 ;  /* 0x00006b0003277a24 */ /* 0x000fe200078e020a */
[----:B------:R-:W-:Y:S01]  /*09e0*/  STL.64 [R1+0x90], R160 ;  /* 0x000090a001007387 */ /* 0x000fe20000100a00 */
[--C-:B------:R-:W-:Y:S02]  /*09f0*/  IMAD.X R7, R97, 0x1, R5.reuse, P1 ;  /* 0x0000000161077824 */ /* 0x100fe400008e0605 */
[--C-:B------:R-:W-:Y:S01]  /*0a00*/  IMAD.WIDE R10, R13, 0x20, R4.reuse ;  /* 0x000000200d0a7825 */ /* 0x100fe200078e0204 */
[----:B------:R-:W-:Y:S03]  /*0a10*/  STL.64 [R1+0x88], R158 ;  /* 0x0000889e01007387 */ /* 0x000fe60000100a00 */
[----:B------:R-:W-:Y:S01]  /*0a20*/  IMAD.WIDE R4, R12, 0x20, R4 ;  /* 0x000000200c047825 */ /* 0x000fe200078e0204 */
[----:B------:R-:W-:Y:S03]  /*0a30*/  STL.64 [R1+0x290], R120 ;  /* 0x0002907801007387 */ /* 0x000fe60000100a00 */
[C-C-:B------:R-:W-:Y:S01]  /*0a40*/  IMAD.WIDE.U32 R154, R3.reuse, c[0x0][0x1b8], R8.reuse ;  /* 0x00006e00039a7a25 */ /* 0x140fe200078e0008 */
[----:B------:R-:W-:Y:S03]  /*0a50*/  STL.64 [R1+0x80], R156 ;  /* 0x0000809c01007387 */ /* 0x000fe60000100a00 */
[----:B------:R-:W-:Y:S01]  /*0a60*/  IMAD.WIDE.U32 R118, R3, c[0x0][0x1a8], R8 ;  /* 0x00006a0003767a25 */ /* 0x000fe200078e0008 */
[----:B------:R-:W-:Y:S01]  /*0a70*/  SHF.R.S32.HI R8, RZ, 0x1f, R0 ;  /* 0x0000001fff087819 */ /* 0x000fe20000011400 */
[----:B------:R-:W-:Y:S02]  /*0a80*/  STL.64 [R1+0x78], R154 ;  /* 0x0000789a01007387 */ /* 0x000fe40000100a00 */
[----:B------:R-:W-:-:S02]  /*0a90*/  IMAD.IADD R2, R54, 0x1, -R2 ;  /* 0x0000000136027824 */ /* 0x000fc400078e0a02 */
[C-C-:B------:R-:W-:Y:S01]  /*0aa0*/  IMAD.WIDE.U32 R152, R3.reuse, c[0x0][0x1b8], R6.reuse ;  /* 0x00006e0003987a25 */ /* 0x140fe200078e0006 */
[----:B------:R-:W-:Y:S03]  /*0ab0*/  STL.64 [R1+0x288], R118 ;  /* 0x0002887601007387 */ /* 0x000fe60000100a00 */
[C---:B------:R-:W-:Y:S01]  /*0ac0*/  IMAD.WIDE.U32 R116, R3.reuse, c[0x0][0x1a8], R6 ;  /* 0x00006a0003747a25 */ /* 0x040fe200078e0006 */
[----:B------:R-:W-:Y:S01]  /*0ad0*/  IADD3 R6, P2, R94, R2, RZ ;  /* 0x000000025e067210 */ /* 0x000fe20007f5e0ff */
[----:B------:R-:W-:Y:S02]  /*0ae0*/  STL.64 [R1+0x70], R152 ;  /* 0x0000709801007387 */ /* 0x000fe40000100a00 */
[----:B------:R-:W-:Y:S01]  /*0af0*/  IMAD.WIDE.U32 R150, R3, c[0x0][0x1b8], R10 ;  /* 0x00006e0003967a25 */ /* 0x000fe200078e000a */
[----:B------:R-:W-:-:S03]  /*0b00*/  LEA.HI R10, R15, R53, RZ, 0x5 ;  /* 0x000000350f0a7211 */ /* 0x000fc600078f28ff */
[----:B------:R-:W-:Y:S01]  /*0b10*/  IMAD.WIDE.U32 R148, R3, c[0x0][0x1b8], R4 ;  /* 0x00006e0003947a25 */ /* 0x000fe200078e0004 */
[----:B------:R-:W-:Y:S01]  /*0b20*/  SHF.R.S32.HI R3, RZ, 0x1f, R2 ;  /* 0x0000001fff037819 */ /* 0x000fe20000011402 */
[----:B------:R-:W-:Y:S01]  /*0b30*/  STL.64 [R1+0x68], R150 ;  /* 0x0000689601007387 */ /* 0x000fe20000100a00 */
[----:B------:R-:W-:Y:S01]  /*0b40*/  IADD3 R4, P1, R96, R2, RZ ;  /* 0x0000000260047210 */ /* 0x000fe20007f3e0ff */
[C---:B------:R-:W-:Y:S02]  /*0b50*/  IMAD R9, R8.reuse, c[0x0][0x1b8], RZ ;  /* 0x00006e0008097a24 */ /* 0x040fe400078e02ff */
[----:B------:R-:W-:Y:S01]  /*0b60*/  IMAD R8, R8, c[0x0][0x1a8], RZ ;  /* 0x00006a0008087a24 */ /* 0x000fe200078e02ff */
[----:B------:R-:W-:Y:S01]  /*0b70*/  STL.64 [R1+0x280], R116 ;  /* 0x0002807401007387 */ /* 0x000fe20000100a00 */
[C---:B------:R-:W-:Y:S02]  /*0b80*/  IMAD R23, R0.reuse, c[0x0][0x1bc], R9 ;  /* 0x00006f0000177a24 */ /* 0x040fe400078e0209 */
[----:B------:R-:W-:Y:S01]  /*0b90*/  IMAD R38, R0, c[0x0][0x1ac], R8 ;  /* 0x00006b0000267a24 */ /* 0x000fe200078e0208 */
[----:B------:R-:W-:Y:S01]  /*0ba0*/  STL.64 [R1+0x60], R148 ;  /* 0x0000609401007387 */ /* 0x000fe20000100a00 */
[----:B------:R-:W-:-:S02]  /*0bb0*/  IMAD.X R7, R95, 0x1, R3, P2 ;  /* 0x000000015f077824 */ /* 0x000fc400010e0603 */
[--C-:B------:R-:W-:Y:S02]  /*0bc0*/  IMAD.X R5, R97, 0x1, R3.reuse, P1 ;  /* 0x0000000161057824 */ /* 0x100fe400008e0603 */
[----:B------:R-:W-:-:S04]  /*0bd0*/  IMAD.WIDE R8, R13, 0x20, R2 ;  /* 0x000000200d087825 */ /* 0x000fc800078e0202 */
[----:B------:R-:W-:-:S04]  /*0be0*/  IMAD.WIDE R2, R12, 0x20, R2 ;  /* 0x000000200c027825 */ /* 0x000fc800078e0202 */
[----:B------:R-:W-:-:S04]  /*0bf0*/  IMAD.WIDE.U32 R146, R0, c[0x0][0x1b8], R6 ;  /* 0x00006e0000927a25 */ /* 0x000fc800078e0006 */
[C---:B------:R-:W-:Y:S01]  /*0c00*/  IMAD.WIDE.U32 R114, R0.reuse, c[0x0][0x1a8], R6 ;  /* 0x00006a0000727a25 */ /* 0x040fe200078e0006 */
[----:B------:R-:W-:Y:S03]  /*0c10*/  STL.64 [R1+0x58], R146 ;  /* 0x0000589201007387 */ /* 0x000fe60000100a00 */
[C-C-:B------:R-:W-:Y:S01]  /*0c20*/  IMAD.WIDE.U32 R144, R0.reuse, c[0x0][0x1b8], R4.reuse ;  /* 0x00006e0000907a25 */ /* 0x140fe200078e0004 */
[----:B------:R-:W-:Y:S03]  /*0c30*/  STL.64 [R1+0x278], R114 ;  /* 0x0002787201007387 */ /* 0x000fe60000100a00 */
[C---:B------:R-:W-:Y:S01]  /*0c40*/  IMAD.WIDE.U32 R112, R0.reuse, c[0x0][0x1a8], R4 ;  /* 0x00006a0000707a25 */ /* 0x040fe200078e0004 */
[----:B------:R-:W-:Y:S03]  /*0c50*/  STL.64 [R1+0x50], R144 ;  /* 0x0000509001007387 */ /* 0x000fe60000100a00 */
[----:B------:R-:W-:-:S04]  /*0c60*/  IMAD.WIDE.U32 R142, R0, c[0x0][0x1b8], R8 ;  /* 0x00006e00008e7a25 */ /* 0x000fc800078e0008 */
[----:B------:R-:W-:Y:S01]  /*0c70*/  IMAD.WIDE.U32 R140, R0, c[0x0][0x1b8], R2 ;  /* 0x00006e00008c7a25 */ /* 0x000fe200078e0002 */
[----:B------:R-:W-:Y:S01]  /*0c80*/  LOP3.LUT R2, R10, 0xffffffe0, RZ, 0xc0, !PT ;  /* 0xffffffe00a027812 */ /* 0x000fe200078ec0ff */
[----:B------:R-:W-:Y:S01]  /*0c90*/  STL.64 [R1+0x48], R142 ;  /* 0x0000488e01007387 */ /* 0x000fe20000100a00 */
[----:B------:R-:W-:Y:S02]  /*0ca0*/  SHF.R.S32.HI R0, RZ, 0x5, R10 ;  /* 0x00000005ff007819 */ /* 0x000fe4000001140a */
[----:B------:R-:W-:Y:S01]  /*0cb0*/  SHF.R.S32.HI R10, RZ, 0x1f, R52 ;  /* 0x0000001fff0a7819 */ /* 0x000fe20000011434 */
[----:B------:R-:W-:Y:S01]  /*0cc0*/  IMAD.IADD R2, R53, 0x1, -R2 ;  /* 0x0000000135027824 */ /* 0x000fe200078e0a02 */
[----:B------:R-:W-:Y:S01]  /*0cd0*/  SHF.R.S32.HI R8, RZ, 0x1f, R0 ;  /* 0x0000001fff087819 */ /* 0x000fe20000011400 */
[----:B------:R-:W-:Y:S01]  /*0ce0*/  STL.64 [R1+0x270], R112 ;  /* 0x0002707001007387 */ /* 0x000fe20000100a00 */
[----:B------:R-:W-:Y:S02]  /*0cf0*/  LEA.HI R10, R10, R52, RZ, 0x5 ;  /* 0x000000340a0a7211 */ /* 0x000fe400078f28ff */
[----:B------:R-:W-:Y:S01]  /*0d00*/  SHF.R.S32.HI R3, RZ, 0x1f, R2 ;  /* 0x0000001fff037819 */ /* 0x000fe20000011402 */
[----:B------:R-:W-:Y:S01]  /*0d10*/  IMAD R9, R8, c[0x0][0x1b8], RZ ;  /* 0x00006e0008097a24 */ /* 0x000fe200078e02ff */
[-C--:B------:R-:W-:Y:S01]  /*0d20*/  IADD3 R6, P2, R94, R2.reuse, RZ ;  /* 0x000000025e067210 */ /* 0x080fe20007f5e0ff */
[----:B------:R-:W-:Y:S01]  /*0d30*/  IMAD R8, R8, c[0x0][0x1a8], RZ ;  /* 0x00006a0008087a24 */ /* 0x000fe200078e02ff */
[----:B------:R-:W-:Y:S01]  /*0d40*/  IADD3 R4, P1, R96, R2, RZ ;  /* 0x0000000260047210 */ /* 0x000fe20007f3e0ff */
[C---:B------:R-:W-:Y:S01]  /*0d50*/  IMAD R22, R0.reuse, c[0x0][0x1bc], R9 ;  /* 0x00006f0000167a24 */ /* 0x040fe200078e0209 */
[----:B------:R-:W-:Y:S01]  /*0d60*/  STL.64 [R1+0x40], R140 ;  /* 0x0000408c01007387 */ /* 0x000fe20000100a00 */
[----:B------:R-:W-:-:S02]  /*0d70*/  IMAD R37, R0, c[0x0][0x1ac], R8 ;  /* 0x00006b0000257a24 */ /* 0x000fc400078e0208 */
[--C-:B------:R-:W-:Y:S02]  /*0d80*/  IMAD.X R7, R95, 0x1, R3.reuse, P2 ;  /* 0x000000015f077824 */ /* 0x100fe400010e0603 */
        /* <DEDUP_REMOVED lines=33> */
[----:B------:R-:W-:Y:S01]  /*0fa0*/  IMAD.WIDE.U32 R124, R0, c[0x0][0x1b8], R2 ;  /* 0x00006e00007c7a25 */ /* 0x000fe200078e0002 */
[----:B------:R-:W-:Y:S01]  /*0fb0*/  LOP3.LUT R2, R10, 0xffffffe0, RZ, 0xc0, !PT ;  /* 0xffffffe00a027812 */ /* 0x000fe200078ec0ff */
[----:B------:R-:W-:Y:S02]  /*0fc0*/  STL.64 [R1+0x18], R130 ;  /* 0x0000188201007387 */ /* 0x000fe40000100a00 */
[----:B------:R-:W-:-:S04]  /*0fd0*/  IMAD.WIDE.U32 R106, R0, c[0x0][0x1a8], R6 ;  /* 0x00006a00006a7a25 */ /* 0x000fc800078e0006 */
[----:B------:R-:W-:Y:S01]  /*0fe0*/  IMAD.IADD R2, R51, 0x1, -R2 ;  /* 0x0000000133027824 */ /* 0x000fe200078e0a02 */
[----:B------:R-:W-:Y:S01]  /*0ff0*/  STL.64 [R1+0x258], R106 ;  /* 0x0002586a01007387 */ /* 0x000fe20000100a00 */
[----:B------:R-:W-:-:S03]  /*1000*/  IMAD.WIDE.U32 R128, R0, c[0x0][0x1b8], R4 ;  /* 0x00006e0000807a25 */ /* 0x000fc600078e0004 */
[----:B------:R-:W-:Y:S01]  /*1010*/  SHF.R.S32.HI R3, RZ, 0x1f, R2 ;  /* 0x0000001fff037819 */ /* 0x000fe20000011402 */
[----:B------:R-:W-:Y:S01]  /*1020*/  IMAD.WIDE.U32 R104, R0, c[0x0][0x1a8], R4 ;  /* 0x00006a0000687a25 */ /* 0x000fe200078e0004 */
[-C--:B------:R-:W-:Y:S01]  /*1030*/  IADD3 R6, P2, R94, R2.reuse, RZ ;  /* 0x000000025e067210 */ /* 0x080fe20007f5e0ff */
[----:B------:R-:W-:Y:S01]  /*1040*/  STL.64 [R1+0x10], R128 ;  /* 0x0000108001007387 */ /* 0x000fe20000100a00 */
[----:B------:R-:W-:Y:S01]  /*1050*/  IADD3 R4, P1, R96, R2, RZ ;  /* 0x0000000260047210 */ /* 0x000fe20007f3e0ff */
[----:B------:R-:W-:Y:S01]  /*1060*/  IMAD.WIDE.U32 R126, R0, c[0x0][0x1b8], R8 ;  /* 0x00006e00007e7a25 */ /* 0x000fe200078e0008 */
[----:B------:R-:W-:Y:S02]  /*1070*/  SHF.R.S32.HI R0, RZ, 0x5, R10 ;  /* 0x00000005ff007819 */ /* 0x000fe4000001140a */
[----:B------:R-:W-:Y:S01]  /*1080*/  SHF.R.S32.HI R8, RZ, 0x1f, R50 ;  /* 0x0000001fff087819 */ /* 0x000fe20000011432 */
[----:B------:R-:W-:Y:S01]  /*1090*/  IMAD.WIDE R246, R13, 0x20, R2 ;  /* 0x000000200df67825 */ /* 0x000fe200078e0202 */
[----:B------:R-:W-:Y:S01]  /*10a0*/  SHF.R.S32.HI R9, RZ, 0x1f, R0 ;  /* 0x0000001fff097819 */ /* 0x000fe20000011400 */
[----:B------:R-:W-:Y:S01]  /*10b0*/  STL.64 [R1+0x8], R126 ;  /* 0x0000087e01007387 */ /* 0x000fe20000100a00 */
[----:B------:R-:W-:Y:S01]  /*10c0*/  LEA.HI R8, R8, R50, RZ, 0x5 ;  /* 0x0000003208087211 */ /* 0x000fe200078f28ff */
[----:B------:R-:W-:-:S02]  /*10d0*/  IMAD.WIDE R244, R12, 0x20, R2 ;  /* 0x000000200cf47825 */ /* 0x000fc400078e0202 */
[----:B------:R-:W-:Y:S01]  /*10e0*/  STL.64 [R1+0x250], R104 ;  /* 0x0002506801007387 */ /* 0x000fe20000100a00 */
[----:B------:R-:W-:Y:S01]  /*10f0*/  LOP3.LUT R2, R8, 0xffffffe0, RZ, 0xc0, !PT ;  /* 0xffffffe008027812 */ /* 0x000fe200078ec0ff */
[C---:B------:R-:W-:Y:S02]  /*1100*/  IMAD R10, R9.reuse, c[0x0][0x1b8], RZ ;  /* 0x00006e00090a7a24 */ /* 0x040fe400078e02ff */
[----:B------:R-:W-:Y:S01]  /*1110*/  IMAD R9, R9, c[0x0][0x1a8], RZ ;  /* 0x00006a0009097a24 */ /* 0x000fe200078e02ff */
[----:B------:R-:W-:Y:S01]  /*1120*/  STL.64 [R1], R124 ;  /* 0x0000007c01007387 */ /* 0x000fe20000100a00 */
[--C-:B------:R-:W-:Y:S02]  /*1130*/  IMAD.X R7, R95, 0x1, R3.reuse, P2 ;  /* 0x000000015f077824 */ /* 0x100fe400010e0603 */
[----:B------:R-:W-:Y:S02]  /*1140*/  IMAD.X R5, R97, 0x1, R3, P1 ;  /* 0x0000000161057824 */ /* 0x000fe400008e0603 */
[----:B------:R-:W-:-:S02]  /*1150*/  IMAD.IADD R2, R50, 0x1, -R2 ;  /* 0x0000000132027824 */ /* 0x000fc400078e0a02 */
[C---:B------:R-:W-:Y:S02]  /*1160*/  IMAD R20, R0.reuse, c[0x0][0x1bc], R10 ;  /* 0x00006f0000147a24 */ /* 0x040fe400078e020a */
[C---:B------:R-:W-:Y:S01]  /*1170*/  IMAD R35, R0.reuse, c[0x0][0x1ac], R9 ;  /* 0x00006b0000237a24 */ /* 0x040fe200078e0209 */
[----:B------:R-:W-:Y:S01]  /*1180*/  SHF.R.S32.HI R3, RZ, 0x1f, R2 ;  /* 0x0000001fff037819 */ /* 0x000fe20000011402 */
[----:B------:R-:W-:-:S04]  /*1190*/  IMAD.WIDE.U32 R250, R0, c[0x0][0x1b8], R6 ;  /* 0x00006e0000fa7a25 */ /* 0x000fc800078e0006 */
[----:B------:R-:W-:Y:S01]  /*11a0*/  IMAD.WIDE.U32 R102, R0, c[0x0][0x1a8], R6 ;  /* 0x00006a0000667a25 */ /* 0x000fe200078e0006 */
[----:B------:R-:W-:-:S03]  /*11b0*/  IADD3 R6, P2, R94, R2, RZ ;  /* 0x000000025e067210 */ /* 0x000fc60007f5e0ff */
[C-C-:B------:R-:W-:Y:S01]  /*11c0*/  IMAD.WIDE.U32 R248, R0.reuse, c[0x0][0x1b8], R4.reuse ;  /* 0x00006e0000f87a25 */ /* 0x140fe200078e0004 */
[----:B------:R-:W-:Y:S03]  /*11d0*/  STL.64 [R1+0x248], R102 ;  /* 0x0002486601007387 */ /* 0x000fe60000100a00 */
[----:B------:R-:W-:Y:S01]  /*11e0*/  IMAD.WIDE.U32 R100, R0, c[0x0][0x1a8], R4 ;  /* 0x00006a0000647a25 */ /* 0x000fe200078e0004 */
[----:B------:R-:W-:-:S03]  /*11f0*/  IADD3 R4, P1, R96, R2, RZ ;  /* 0x0000000260047210 */ /* 0x000fc60007f3e0ff */
[C---:B------:R-:W-:Y:S01]  /*1200*/  IMAD.WIDE.U32 R246, R0.reuse, c[0x0][0x1b8], R246 ;  /* 0x00006e0000f67a25 */ /* 0x040fe200078e00f6 */
[----:B------:R-:W-:Y:S03]  /*1210*/  STL.64 [R1+0x240], R100 ;  /* 0x0002406401007387 */ /* 0x000fe60000100a00 */
[----:B------:R-:W-:Y:S01]  /*1220*/  IMAD.WIDE.U32 R244, R0, c[0x0][0x1b8], R244 ;  /* 0x00006e0000f47a25 */ /* 0x000fe200078e00f4 */
[----:B------:R-:W-:Y:S02]  /*1230*/  SHF.R.S32.HI R0, RZ, 0x5, R8 ;  /* 0x00000005ff007819 */ /* 0x000fe40000011408 */
[----:B------:R-:W-:Y:S01]  /*1240*/  SHF.R.S32.HI R8, RZ, 0x1f, R49 ;  /* 0x0000001fff087819 */ /* 0x000fe20000011431 */
[----:B------:R-:W-:Y:S01]  /*1250*/  IMAD.WIDE R238, R13, 0x20, R2 ;  /* 0x000000200dee7825 */ /* 0x000fe200078e0202 */
[----:B------:R-:W-:Y:S02]  /*1260*/  SHF.R.S32.HI R9, RZ, 0x1f, R0 ;  /* 0x0000001fff097819 */ /* 0x000fe40000011400 */
[----:B------:R-:W-:Y:S01]  /*1270*/  LEA.HI R8, R8, R49, RZ, 0x5 ;  /* 0x0000003108087211 */ /* 0x000fe200078f28ff */
[----:B------:R-:W-:-:S03]  /*1280*/  IMAD.WIDE R236, R12, 0x20, R2 ;  /* 0x000000200cec7825 */ /* 0x000fc600078e0202 */
[----:B------:R-:W-:Y:S01]  /*1290*/  LOP3.LUT R2, R8, 0xffffffe0, RZ, 0xc0, !PT ;  /* 0xffffffe008027812 */ /* 0x000fe200078ec0ff */
[C---:B------:R-:W-:Y:S02]  /*12a0*/  IMAD R10, R9.reuse, c[0x0][0x1b8], RZ ;  /* 0x00006e00090a7a24 */ /* 0x040fe400078e02ff */
[----:B------:R-:W-:Y:S02]  /*12b0*/  IMAD R9, R9, c[0x0][0x1a8], RZ ;  /* 0x00006a0009097a24 */ /* 0x000fe400078e02ff */
[--C-:B------:R-:W-:Y:S02]  /*12c0*/  IMAD.X R7, R95, 0x1, R3.reuse, P2 ;  /* 0x000000015f077824 */ /* 0x100fe400010e0603 */
[----:B------:R-:W-:Y:S02]  /*12d0*/  IMAD.X R5, R97, 0x1, R3, P1 ;  /* 0x0000000161057824 */ /* 0x000fe400008e0603 */
[----:B------:R-:W-:Y:S02]  /*12e0*/  IMAD.IADD R2, R49, 0x1, -R2 ;  /* 0x0000000131027824 */ /* 0x000fe400078e0a02 */
[----:B------:R-:W-:-:S02]  /*12f0*/  IMAD R19, R0, c[0x0][0x1bc], R10 ;  /* 0x00006f0000137a24 */ /* 0x000fc400078e020a */
        /* <DEDUP_REMOVED lines=119> */
[--C-:B------:R-:W-:Y:S02]  /*1a70*/  IMAD.X R5, R95, 0x1, R3.reuse, P2 ;  /* 0x000000015f057824 */ /* 0x100fe400010e0603 */
[C---:B------:R-:W-:Y:S02]  /*1a80*/  IMAD R11, R9.reuse, c[0x0][0x1b8], RZ ;  /* 0x00006e00090b7a24 */ /* 0x040fe400078e02ff */
[----:B------:R-:W-:Y:S02]  /*1a90*/  IMAD.IADD R2, R44, 0x1, -R2 ;  /* 0x000000012c027824 */ /* 0x000fe400078e0a02 */
[----:B------:R-:W-:Y:S02]  /*1aa0*/  IMAD R9, R9, c[0x0][0x1a8], RZ ;  /* 0x00006a0009097a24 */ /* 0x000fe400078e02ff */
[----:B------:R-:W-:Y:S01]  /*1ab0*/  IMAD.X R7, R97, 0x1, R3, P1 ;  /* 0x0000000161077824 */ /* 0x000fe200008e0603 */
[----:B------:R-:W-:Y:S01]  /*1ac0*/  SHF.R.S32.HI R3, RZ, 0x1f, R2 ;  /* 0x0000001fff037819 */ /* 0x000fe20000011402 */
[----:B------:R-:W-:-:S04]  /*1ad0*/  IMAD.WIDE.U32 R202, R0, c[0x0][0x1b8], R4 ;  /* 0x00006e0000ca7a25 */ /* 0x000fc800078e0004 */
[----:B------:R-:W-:Y:S01]  /*1ae0*/  IMAD.WIDE.U32 R70, R0, c[0x0][0x1a8], R4 ;  /* 0x00006a0000467a25 */ /* 0x000fe200078e0004 */
[----:B------:R-:W-:-:S03]  /*1af0*/  IADD3 R4, P2, R94, R2, RZ ;  /* 0x000000025e047210 */ /* 0x000fc60007f5e0ff */
[C---:B------:R-:W-:Y:S01]  /*1b00*/  IMAD R11, R0.reuse, c[0x0][0x1bc], R11 ;  /* 0x00006f00000b7a24 */ /* 0x040fe200078e020b */
[----:B------:R-:W-:Y:S01]  /*1b10*/  STL.64 [R1+0x1e8], R70 ;  /* 0x0001e84601007387 */ /* 0x000fe20000100a00 */
[C---:B------:R-:W-:Y:S02]  /*1b20*/  IMAD R29, R0.reuse, c[0x0][0x1ac], R9 ;  /* 0x00006b00001d7a24 */ /* 0x040fe400078e0209 */
[----:B------:R-:W-:-:S04]  /*1b30*/  IMAD.WIDE.U32 R200, R0, c[0x0][0x1b8], R6 ;  /* 0x00006e0000c87a25 */ /* 0x000fc800078e0006 */
[----:B------:R-:W-:Y:S01]  /*1b40*/  IMAD.WIDE.U32 R68, R0, c[0x0][0x1a8], R6 ;  /* 0x00006a0000447a25 */ /* 0x000fe200078e0006 */
[----:B------:R-:W-:-:S03]  /*1b50*/  IADD3 R6, P1, R96, R2, RZ ;  /* 0x0000000260067210 */ /* 0x000fc60007f3e0ff */
[C---:B------:R-:W-:Y:S01]  /*1b60*/  IMAD.WIDE.U32 R198, R0.reuse, c[0x0][0x1b8], R198 ;  /* 0x00006e0000c67a25 */ /* 0x040fe200078e00c6 */
[----:B------:R-:W-:Y:S03]  /*1b70*/  STL.64 [R1+0x1e0], R68 ;  /* 0x0001e04401007387 */ /* 0x000fe60000100a00 */
[----:B------:R-:W-:Y:S01]  /*1b80*/  IMAD.WIDE.U32 R196, R0, c[0x0][0x1b8], R196 ;  /* 0x00006e0000c47a25 */ /* 0x000fe200078e00c4 */
[----:B------:R-:W-:-:S03]  /*1b90*/  SHF.R.S32.HI R0, RZ, 0x5, R8 ;  /* 0x00000005ff007819 */ /* 0x000fc60000011408 */
[--C-:B------:R-:W-:Y:S01]  /*1ba0*/  IMAD.X R5, R95, 0x1, R3.reuse, P2 ;  /* 0x000000015f057824 */ /* 0x100fe200010e0603 */
[----:B------:R-:W-:Y:S01]  /*1bb0*/  SHF.R.S32.HI R8, RZ, 0x1f, R0 ;  /* 0x0000001fff087819 */ /* 0x000fe20000011400 */
[----:B------:R-:W-:Y:S02]  /*1bc0*/  IMAD.X R7, R97, 0x1, R3, P1 ;  /* 0x0000000161077824 */ /* 0x000fe400008e0603 */
[----:B------:R-:W-:-:S04]  /*1bd0*/  IMAD.WIDE.U32 R194, R0, c[0x0][0x1b8], R4 ;  /* 0x00006e0000c27a25 */ /* 0x000fc800078e0004 */
[----:B------:R-:W-:Y:S01]  /*1be0*/  IMAD.WIDE.U32 R62, R0, c[0x0][0x1a8], R4 ;  /* 0x00006a00003e7a25 */ /* 0x000fe200078e0004 */
[----:B------:R-:W-:Y:S02]  /*1bf0*/  LOP3.LUT R4, R180, 0xffffffe0, RZ, 0xc0, !PT ;  /* 0xffffffe0b4047812 */ /* 0x000fe400078ec0ff */
[----:B------:R-:W-:Y:S01]  /*1c00*/  SHF.R.S32.HI R180, RZ, 0x5, R180 ;  /* 0x00000005ffb47819 */ /* 0x000fe200000114b4 */
[C---:B------:R-:W-:Y:S01]  /*1c10*/  IMAD R10, R8.reuse, c[0x0][0x1b8], RZ ;  /* 0x00006e00080a7a24 */ /* 0x040fe200078e02ff */
[----:B------:R-:W-:Y:S01]  /*1c20*/  STL.64 [R1+0x1d8], R62 ;  /* 0x0001d83e01007387 */ /* 0x000fe20000100a00 */
[----:B------:R-:W-:Y:S01]  /*1c30*/  IMAD R8, R8, c[0x0][0x1a8], RZ ;  /* 0x00006a0008087a24 */ /* 0x000fe200078e02ff */
[----:B------:R-:W-:Y:S01]  /*1c40*/  SHF.R.S32.HI R27, RZ, 0x1f, R180 ;  /* 0x0000001fff1b7819 */ /* 0x000fe200000114b4 */
[----:B------:R-:W-:Y:S02]  /*1c50*/  IMAD.IADD R4, R43, 0x1, -R4 ;  /* 0x000000012b047824 */ /* 0x000fe400078e0a04 */
[----:B------:R-:W-:-:S02]  /*1c60*/  IMAD R28, R0, c[0x0][0x1ac], R8 ;  /* 0x00006b00001c7a24 */ /* 0x000fc400078e0208 */
[----:B------:R-:W-:Y:S01]  /*1c70*/  IMAD.WIDE R190, R13, 0x20, R2 ;  /* 0x000000200dbe7825 */ /* 0x000fe200078e0202 */
[----:B------:R-:W-:Y:S02]  /*1c80*/  SHF.R.S32.HI R5, RZ, 0x1f, R4 ;  /* 0x0000001fff057819 */ /* 0x000fe40000011404 */
[----:B------:R-:W-:Y:S01]  /*1c90*/  IADD3 R8, P1, R96, R4, RZ ;  /* 0x0000000460087210 */ /* 0x000fe20007f3e0ff */
[----:B------:R-:W-:Y:S01]  /*1ca0*/  IMAD.WIDE R188, R12, 0x20, R2 ;  /* 0x000000200cbc7825 */ /* 0x000fe200078e0202 */
[----:B------:R-:W-:Y:S02]  /*1cb0*/  LOP3.LUT R2, R172, 0xffffffe0, RZ, 0xc0, !PT ;  /* 0xffffffe0ac027812 */ /* 0x000fe400078ec0ff */
[----:B------:R-:W-:Y:S01]  /*1cc0*/  SHF.R.S32.HI R172, RZ, 0x5, R172 ;  /* 0x00000005ffac7819 */ /* 0x000fe200000114ac */
[----:B------:R-:W-:-:S04]  /*1cd0*/  IMAD.WIDE.U32 R192, R0, c[0x0][0x1b8], R6 ;  /* 0x00006e0000c07a25 */ /* 0x000fc800078e0006 */
[----:B------:R-:W-:Y:S01]  /*1ce0*/  IMAD.WIDE.U32 R60, R0, c[0x0][0x1a8], R6 ;  /* 0x00006a00003c7a25 */ /* 0x000fe200078e0006 */
[----:B------:R-:W-:-:S03]  /*1cf0*/  IADD3 R6, P2, R94, R4, RZ ;  /* 0x000000045e067210 */ /* 0x000fc60007f5e0ff */
[C---:B------:R-:W-:Y:S01]  /*1d00*/  IMAD R10, R0.reuse, c[0x0][0x1bc], R10 ;  /* 0x00006f00000a7a24 */ /* 0x040fe200078e020a */
[----:B------:R-:W-:Y:S01]  /*1d10*/  STL.64 [R1+0x1d0], R60 ;  /* 0x0001d03c01007387 */ /* 0x000fe20000100a00 */
[----:B------:R-:W-:-:S04]  /*1d20*/  IMAD.WIDE.U32 R190, R0, c[0x0][0x1b8], R190 ;  /* 0x00006e0000be7a25 */ /* 0x000fc800078e00be */
[----:B------:R-:W-:-:S04]  /*1d30*/  IMAD.WIDE.U32 R188, R0, c[0x0][0x1b8], R188 ;  /* 0x00006e0000bc7a25 */ /* 0x000fc800078e00bc */
[--C-:B------:R-:W-:Y:S02]  /*1d40*/  IMAD.X R7, R95, 0x1, R5.reuse, P2 ;  /* 0x000000015f077824 */ /* 0x100fe400010e0605 */
[--C-:B------:R-:W-:Y:S02]  /*1d50*/  IMAD.X R9, R97, 0x1, R5.reuse, P1 ;  /* 0x0000000161097824 */ /* 0x100fe400008e0605 */
[----:B------:R-:W-:-:S04]  /*1d60*/  IMAD.WIDE R182, R13, 0x20, R4 ;  /* 0x000000200db67825 */ /* 0x000fc800078e0204 */
[----:B------:R-:W-:Y:S02]  /*1d70*/  IMAD R0, R27, c[0x0][0x1b8], RZ ;  /* 0x00006e001b007a24 */ /* 0x000fe400078e02ff */
[----:B------:R-:W-:-:S04]  /*1d80*/  IMAD.WIDE R4, R12, 0x20, R4 ;  /* 0x000000200c047825 */ /* 0x000fc800078e0204 */
[----:B------:R-:W-:Y:S02]  /*1d90*/  IMAD R27, R27, c[0x0][0x1a8], RZ ;  /* 0x00006a001b1b7a24 */ /* 0x000fe400078e02ff */
[----:B------:R-:W-:Y:S02]  /*1da0*/  IMAD.IADD R2, R42, 0x1, -R2 ;  /* 0x000000012a027824 */ /* 0x000fe400078e0a02 */
        /* <DEDUP_REMOVED lines=8> */
[----:B------:R-:W-:-:S04]  /*1e30*/  IMAD.WIDE.U32 R56, R180, c[0x0][0x1a8], R8 ;  /* 0x00006a00b4387a25 */ /* 0x000fc800078e0008 */
[C---:B------:R-:W-:Y:S01]  /*1e40*/  IMAD.WIDE.U32 R182, R180.reuse, c[0x0][0x1b8], R182 ;  /* 0x00006e00b4b67a25 */ /* 0x040fe200078e00b6 */
[----:B------:R-:W-:Y:S03]  /*1e50*/  STL.64 [R1+0x1c0], R56 ;  /* 0x0001c03801007387 */ /* 0x000fe60000100a00 */
[----:B------:R-:W-:Y:S01]  /*1e60*/  IMAD.WIDE.U32 R180, R180, c[0x0][0x1b8], R4 ;  /* 0x00006e00b4b47a25 */ /* 0x000fe200078e0004 */
[----:B------:R-:W-:-:S03]  /*1e70*/  IADD3 R4, P2, R94, R2, RZ ;  /* 0x000000025e047210 */ /* 0x000fc60007f5e0ff */
[--C-:B------:R-:W-:Y:S01]  /*1e80*/  IMAD.X R7, R97, 0x1, R3.reuse, P1 ;  /* 0x0000000161077824 */ /* 0x100fe200008e0603 */
[----:B------:R-:W-:Y:S01]  /*1e90*/  ISETP.LT.AND P1, PT, R54, c[0x0][0x164], !P0 ;  /* 0x0000590036007a0c */ /* 0x000fe20004721270 */
[----:B------:R-:W-:Y:S01]  /*1ea0*/  IMAD.X R5, R95, 0x1, R3, P2 ;  /* 0x000000015f057824 */ /* 0x000fe200010e0603 */
[----:B------:R-:W-:Y:S01]  /*1eb0*/  ISETP.LT.AND P2, PT, R55, c[0x0][0x164], !P0 ;  /* 0x0000590037007a0c */ /* 0x000fe20004741270 */
[----:B------:R-:W-:Y:S02]  /*1ec0*/  IMAD.MOV.U32 R8, RZ, RZ, R166 ;  /* 0x000000ffff087224 */ /* 0x000fe400078e00a6 */
[----:B------:R-:W-:-:S04]  /*1ed0*/  IMAD.WIDE.U32 R170, R172, c[0x0][0x1b8], R4 ;  /* 0x00006e00acaa7a25 */ /* 0x000fc800078e0004 */
[----:B------:R-:W-:-:S04]  /*1ee0*/  IMAD.WIDE.U32 R4, R172, c[0x0][0x1a8], R4 ;  /* 0x00006a00ac047a25 */ /* 0x000fc800078e0004 */
[----:B------:R-:W-:Y:S01]  /*1ef0*/  IMAD.MOV.U32 R9, RZ, RZ, R167 ;  /* 0x000000ffff097224 */ /* 0x000fe200078e00a7 */
[----:B------:R1:W-:Y:S01]  /*1f00*/  STL.64 [R1+0xc0], R4 ;  /* 0x0000c00401007387 */ /* 0x0003e20000100a00 */
[----:B------:R-:W-:Y:S01]  /*1f10*/  @P2 LOP3.LUT R85, R85, 0x4, RZ, 0xfc, !PT ;  /* 0x0000000455552812 */ /* 0x000fe200078efcff */
[--C-:B0-----:R-:W-:Y:S01]  /*1f20*/  IMAD.WIDE R166, R13, 0x20, R2.reuse ;  /* 0x000000200da67825 */ /* 0x101fe200078e0202 */
[----:B------:R-:W-:Y:S02]  /*1f30*/  ISETP.LT.AND P2, PT, R52, c[0x0][0x164], !P0 ;  /* 0x0000590034007a0c */ /* 0x000fe40004741270 */
[----:B------:R-:W-:Y:S01]  /*1f40*/  LOP3.LUT R85, R85, 0xffffffbf, RZ, 0xc0, !PT ;  /* 0xffffffbf55557812 */ /* 0x000fe200078ec0ff */
[----:B------:R-:W-:-:S03]  /*1f50*/  IMAD.WIDE R2, R12, 0x20, R2 ;  /* 0x000000200c027825 */ /* 0x000fc600078e0202 */
[----:B------:R-:W-:Y:S01]  /*1f60*/  @P1 LOP3.LUT R85, R85, 0x40, RZ, 0xfc, !PT ;  /* 0x0000004055551812 */ /* 0x000fe200078efcff */
[----:B------:R-:W-:Y:S01]  /*1f70*/  IMAD.WIDE.U32 R166, R172, c[0x0][0x1b8], R166 ;  /* 0x00006e00aca67a25 */ /* 0x000fe200078e00a6 */
[----:B------:R-:W-:Y:S02]  /*1f80*/  ISETP.LT.AND P1, PT, R51, c[0x0][0x164], !P0 ;  /* 0x0000590033007a0c */ /* 0x000fe40004721270 */
[----:B------:R-:W-:Y:S01]  /*1f90*/  LOP3.LUT R85, R85, 0xfffffbff, RZ, 0xc0, !PT ;  /* 0xfffffbff55557812 */ /* 0x000fe200078ec0ff */
[----:B------:R-:W-:-:S03]  /*1fa0*/  IMAD.IADD R8, R155, 0x1, R24 ;  /* 0x000000019b087824 */ /* 0x000fc600078e0218 */
[----:B------:R-:W-:Y:S02]  /*1fb0*/  @P3 LOP3.LUT R85, R85, 0x400, RZ, 0xfc, !PT ;  /* 0x0000040055553812 */ /* 0x000fe400078efcff */
[----:B------:R-:W-:Y:S02]  /*1fc0*/  ISETP.LT.AND P3, PT, R50, c[0x0][0x164], !P0 ;  /* 0x0000590032007a0c */ /* 0x000fe40004761270 */
[----:B------:R-:W-:-:S04]  /*1fd0*/  LOP3.LUT R85, R85, 0xffffbfff, RZ, 0xc0, !PT ;  /* 0xffffbfff55557812 */ /* 0x000fc800078ec0ff */
[----:B------:R-:W-:Y:S02]  /*1fe0*/  @P2 LOP3.LUT R85, R85, 0x4000, RZ, 0xfc, !PT ;  /* 0x0000400055552812 */ /* 0x000fe400078efcff */
[----:B------:R-:W-:Y:S01]  /*1ff0*/  ISETP.LT.AND P2, PT, R49, c[0x0][0x164], !P0 ;  /* 0x0000590031007a0c */ /* 0x000fe20004741270 */
[----:B-1----:R-:W-:Y:S01]  /*2000*/  IMAD.MOV.U32 R4, RZ, RZ, R168 ;  /* 0x000000ffff047224 */ /* 0x002fe200078e00a8 */
[----:B------:R-:W-:Y:S01]  /*2010*/  LOP3.LUT R85, R85, 0xfffbffff, RZ, 0xc0, !PT ;  /* 0xfffbffff55557812 */ /* 0x000fe200078ec0ff */
[----:B------:R-:W-:Y:S02]  /*2020*/  IMAD.MOV.U32 R5, RZ, RZ, R169 ;  /* 0x000000ffff057224 */ /* 0x000fe400078e00a9 */
[--C-:B------:R-:W-:Y:S01]  /*2030*/  IMAD.WIDE.U32 R168, R172, c[0x0][0x1b8], R6.reuse ;  /* 0x00006e00aca87a25 */ /* 0x100fe200078e0006 */
[----:B------:R-:W-:Y:S02]  /*2040*/  @P1 LOP3.LUT R85, R85, 0x40000, RZ, 0xfc, !PT ;  /* 0x0004000055551812 */ /* 0x000fe400078efcff */
[----:B------:R-:W-:Y:S01]  /*2050*/  ISETP.LT.AND P1, PT, R48, c[0x0][0x164], !P0 ;  /* 0x0000590030007a0c */ /* 0x000fe20004721270 */
[----:B------:R-:W-:Y:S01]  /*2060*/  IMAD.WIDE.U32 R6, R172, c[0x0][0x1a8], R6 ;  /* 0x00006a00ac067a25 */ /* 0x000fe200078e0006 */
[----:B------:R-:W-:-:S03]  /*2070*/  LOP3.LUT R85, R85, 0xffbfffff, RZ, 0xc0, !PT ;  /* 0xffbfffff55557812 */ /* 0x000fc600078ec0ff */
[----:B------:R-:W-:Y:S01]  /*2080*/  IMAD.IADD R252, R5, 0x1, R26 ;  /* 0x0000000105fc7824 */ /* 0x000fe200078e021a */
[----:B------:R-:W-:Y:S01]  /*2090*/  @P3 LOP3.LUT R85, R85, 0x400000, RZ, 0xfc, !PT ;  /* 0x0040000055553812 */ /* 0x000fe200078efcff */
[----:B------:R-:W-:Y:S01]  /*20a0*/  IMAD.WIDE.U32 R172, R172, c[0x0][0x1b8], R2 ;  /* 0x00006e00acac7a25 */ /* 0x000fe200078e0002 */
[----:B------:R-:W-:Y:S01]  /*20b0*/  ISETP.LT.AND P3, PT, R47, c[0x0][0x164], !P0 ;  /* 0x000059002f007a0c */ /* 0x000fe20004761270 */
[----:B------:R0:W-:Y:S01]  /*20c0*/  STL.64 [R1+0xc8], R6 ;  /* 0x0000c80601007387 */ /* 0x0001e20000100a00 */
[----:B------:R-:W-:Y:S01]  /*20d0*/  LOP3.LUT R85, R85, 0xfbffffff, RZ, 0xc0, !PT ;  /* 0xfbffffff55557812 */ /* 0x000fe200078ec0ff */
[C---:B------:R-:W-:Y:S02]  /*20e0*/  IMAD.IADD R5, R26.reuse, 0x1, R9 ;  /* 0x000000011a057824 */ /* 0x040fe400078e0209 */
[----:B------:R-:W-:Y:S01]  /*20f0*/  IMAD.IADD R2, R175, 0x1, R41 ;  /* 0x00000001af027824 */ /* 0x000fe200078e0229 */
[----:B------:R-:W-:Y:S01]  /*2100*/  @P2 LOP3.LUT R85, R85, 0x4000000, RZ, 0xfc, !PT ;  /* 0x0400000055552812 */ /* 0x000fe200078efcff */
[----:B------:R-:W-:Y:S01]  /*2110*/  IMAD.IADD R4, R26, 0x1, R179 ;  /* 0x000000011a047824 */ /* 0x000fe200078e02b3 */
[----:B------:R-:W-:Y:S01]  /*2120*/  ISETP.LT.AND P2, PT, R46, c[0x0][0x164], !P0 ;  /* 0x000059002e007a0c */ /* 0x000fe20004741270 */
[----:B------:R-:W-:Y:S01]  /*2130*/  IMAD.IADD R3, R41, 0x1, R165 ;  /* 0x0000000129037824 */ /* 0x000fe200078e02a5 */
[----:B------:R-:W-:Y:S01]  /*2140*/  LOP3.LUT R85, R85, 0xbfffffff, RZ, 0xc0, !PT ;  /* 0xbfffffff55557812 */ /* 0x000fe200078ec0ff */
[----:B------:R1:W-:Y:S01]  /*2150*/  STL [R1+0xd0], R5 ;  /* 0x0000d00501007387 */ /* 0x0003e20000100800 */
[----:B------:R-:W-:Y:S01]  /*2160*/  IMAD.IADD R9, R147, 0x1, R23 ;  /* 0x0000000193097824 */ /* 0x000fe200078e0217 */
[----:B------:R-:W-:-:S02]  /*2170*/  @P3 LOP3.LUT R86, R86, 0x4, RZ, 0xfc, !PT ;  /* 0x0000000456563812 */ /* 0x000fc400078efcff */
[----:B------:R-:W-:Y:S01]  /*2180*/  @P1 LOP3.LUT R85, R85, 0x40000000, RZ, 0xfc, !PT ;  /* 0x4000000055551812 */ /* 0x000fe200078efcff */
[----:B------:R2:W-:Y:S01]  /*2190*/  STL [R1+0xd4], R4 ;  /* 0x0000d40401007387 */ /* 0x0005e20000100800 */
[----:B------:R-:W-:Y:S02]  /*21a0*/  ISETP.LT.AND P1, PT, R45, c[0x0][0x164], !P0 ;  /* 0x000059002d007a0c */ /* 0x000fe40004721270 */
[----:B------:R-:W-:Y:S02]  /*21b0*/  LOP3.LUT R86, R86, 0xffffffbf, RZ, 0xc0, !PT ;  /* 0xffffffbf56567812 */ /* 0x000fe400078ec0ff */
[----:B------:R-:W-:Y:S02]  /*21c0*/  ISETP.LT.AND P3, PT, R44, c[0x0][0x164], !P0 ;  /* 0x000059002c007a0c */ /* 0x000fe40004761270 */
[----:B------:R-:W-:Y:S02]  /*21d0*/  @P2 LOP3.LUT R86, R86, 0x40, RZ, 0xfc, !PT ;  /* 0x0000004056562812 */ /* 0x000fe400078efcff */
[----:B------:R-:W-:-:S02]  /*21e0*/  ISETP.LT.AND P2, PT, R43, c[0x0][0x164], !P0 ;  /* 0x000059002b007a0c */ /* 0x000fc40004741270 */
[----:B------:R-:W-:Y:S01]  /*21f0*/  LOP3.LUT R86, R86, 0xfffffbff, RZ, 0xc0, !PT ;  /* 0xfffffbff56567812 */ /* 0x000fe200078ec0ff */
[----:B0-----:R-:W-:Y:S01]  /*2200*/  IMAD.IADD R6, R26, 0x1, R177 ;  /* 0x000000011a067824 */ /* 0x001fe200078e02b1 */
[----:B------:R-:W-:Y:S01]  /*2210*/  LOP3.LUT R85, R85, 0xfffffff7, RZ, 0xc0, !PT ;  /* 0xfffffff755557812 */ /* 0x000fe200078ec0ff */
[----:B------:R-:W-:Y:S01]  /*2220*/  IMAD.IADD R7, R24, 0x1, R151 ;  /* 0x0000000118077824 */ /* 0x000fe200078e0297 */
[----:B------:R-:W-:Y:S02]  /*2230*/  @P1 LOP3.LUT R86, R86, 0x400, RZ, 0xfc, !PT ;  /* 0x0000040056561812 */ /* 0x000fe400078efcff */
[----:B------:R-:W-:Y:S01]  /*2240*/  ISETP.LT.AND P1, PT, R65, c[0x0][0x164], !P0 ;  /* 0x0000590041007a0c */ /* 0x000fe20004721270 */
[----:B------:R0:W-:Y:S01]  /*2250*/  STL [R1+0xd8], R6 ;  /* 0x0000d80601007387 */ /* 0x0001e20000100800 */
[----:B------:R-:W-:Y:S02]  /*2260*/  LOP3.LUT R86, R86, 0xffffbfff, RZ, 0xc0, !PT ;  /* 0xffffbfff56567812 */ /* 0x000fe400078ec0ff */
[----:B-1----:R-:W-:Y:S01]  /*2270*/  SHF.L.U64.HI R5, R174, 0x2, R2 ;  /* 0x00000002ae057819 */ /* 0x002fe20000010202 */
[----:B------:R-:W-:Y:S01]  /*2280*/  IMAD.IADD R2, R123, 0x1, R40 ;  /* 0x000000017b027824 */ /* 0x000fe200078e0228 */
[----:B------:R-:W-:-:S02]  /*2290*/  @P3 LOP3.LUT R86, R86, 0x4000, RZ, 0xfc, !PT ;  /* 0x0000400056563812 */ /* 0x000fc400078efcff */
[----:B--2---:R-:W-:Y:S01]  /*22a0*/  SHF.L.U64.HI R4, R164, 0x2, R3 ;  /* 0x00000002a4047819 */ /* 0x004fe20000010203 */
[----:B------:R1:W-:Y:S01]  /*22b0*/  STL [R1+0x31c], R5 ;  /* 0x00031c0501007387 */ /* 0x0003e20000100800 */
[----:B------:R-:W-:Y:S01]  /*22c0*/  LOP3.LUT R86, R86, 0xfffbffff, RZ, 0xc0, !PT ;  /* 0xfffbffff56567812 */ /* 0x000fe200078ec0ff */
[----:B------:R-:W-:Y:S02]  /*22d0*/  IMAD.IADD R3, R40, 0x1, R121 ;  /* 0x0000000128037824 */ /* 0x000fe400078e0279 */
[----:B------:R2:W-:Y:S01]  /*22e0*/  STL [R1+0x320], R4 ;  /* 0x0003200401007387 */ /* 0x0005e20000100800 */
[----:B------:R-:W-:Y:S02]  /*22f0*/  @P2 LOP3.LUT R86, R86, 0x40000, RZ, 0xfc, !PT ;  /* 0x0004000056562812 */ /* 0x000fe400078efcff */
[----:B------:R-:W-:Y:S02]  /*2300*/  ISETP.LT.AND P2, PT, R42, c[0x0][0x164], !P0 ;  /* 0x000059002a007a0c */ /* 0x000fe40004741270 */
[----:B------:R-:W-:Y:S01]  /*2310*/  ISETP.GE.AND P0, PT, R14, c[0x0][0x160], PT ;  /* 0x000058000e007a0c */ /* 0x000fe20003f06270 */
[----:B------:R-:W-:Y:S01]  /*2320*/  IMAD.IADD R14, R21, 0x1, R127 ;  /* 0x00000001150e7824 */ /* 0x000fe200078e027f */
[----:B------:R-:W-:-:S02]  /*2330*/  LOP3.LUT R86, R86, 0xffbfffff, RZ, 0xc0, !PT ;  /* 0xffbfffff56567812 */ /* 0x000fc400078ec0ff */
[----:B------:R-:W-:Y:S02]  /*2340*/  ISETP.LT.AND P3, PT, R55, c[0x0][0x164], !P0 ;  /* 0x0000590037007a0c */ /* 0x000fe40004761270 */
[----:B------:R-:W-:Y:S02]  /*2350*/  ISETP.LT.AND P4, PT, R53, c[0x0][0x164], !P0 ;  /* 0x0000590035007a0c */ /* 0x000fe40004781270 */
[----:B------:R-:W-:Y:S01]  /*2360*/  ISETP.LT.AND P6, PT, R66, c[0x0][0x164], !P0 ;  /* 0x0000590042007a0c */ /* 0x000fe200047c1270 */
[----:B0-----:R-:W-:Y:S01]  /*2370*/  IMAD.IADD R6, R163, 0x1, R25 ;  /* 0x00000001a3067824 */ /* 0x001fe200078e0219 */
[----:B------:R-:W-:Y:S02]  /*2380*/  SHF.L.U64.HI R3, R120, 0x2, R3 ;  /* 0x0000000278037819 */ /* 0x000fe40000010203 */
[----:B------:R-:W-:Y:S02]  /*2390*/  @P2 LOP3.LUT R86, R86, 0x400000, RZ, 0xfc, !PT ;  /* 0x0040000056562812 */ /* 0x000fe400078efcff */
[----:B------:R-:W-:Y:S01]  /*23a0*/  ISETP.LT.AND P2, PT, R54, c[0x0][0x164], !P0 ;  /* 0x0000590036007a0c */ /* 0x000fe20004741270 */
[----:B------:R0:W-:Y:S01]  /*23b0*/  STL [R1+0xdc], R6 ;  /* 0x0000dc0601007387 */ /* 0x0001e20000100800 */
[----:B------:R-:W-:Y:S01]  /*23c0*/  LOP3.LUT R86, R86, 0xfffffff7, RZ, 0xc0, !PT ;  /* 0xfffffff756567812 */ /* 0x000fe200078ec0ff */
[----:B-1----:R-:W-:Y:S01]  /*23d0*/  IMAD.IADD R5, R25, 0x1, R159 ;  /* 0x0000000119057824 */ /* 0x002fe200078e029f */
[----:B------:R-:W-:-:S02]  /*23e0*/  @P3 LOP3.LUT R85, R85, 0x8, RZ, 0xfc, !PT ;  /* 0x0000000855553812 */ /* 0x000fc400078efcff */
[----:B------:R-:W-:Y:S01]  /*23f0*/  ISETP.LT.AND P3, PT, R52, c[0x0][0x164], !P0 ;  /* 0x0000590034007a0c */ /* 0x000fe20004761270 */
[----:B--2---:R-:W-:Y:S01]  /*2400*/  IMAD.IADD R4, R25, 0x1, R161 ;  /* 0x0000000119047824 */ /* 0x004fe200078e02a1 */
[----:B------:R-:W-:-:S04]  /*2410*/  LOP3.LUT R85, R85, 0xffffff7f, RZ, 0xc0, !PT ;  /* 0xffffff7f55557812 */ /* 0x000fc800078ec0ff */
[----:B------:R1:W-:Y:S01]  /*2420*/  STL [R1+0xe0], R4 ;  /* 0x0000e00401007387 */ /* 0x0003e20000100800 */
[----:B------:R-:W-:Y:S02]  /*2430*/  @P2 LOP3.LUT R85, R85, 0x80, RZ, 0xfc, !PT ;  /* 0x0000008055552812 */ /* 0x000fe400078efcff */
[----:B------:R-:W-:Y:S01]  /*2440*/  ISETP.LT.AND P2, PT, R51, c[0x0][0x164], !P0 ;  /* 0x0000590033007a0c */ /* 0x000fe20004741270 */
[----:B------:R2:W-:Y:S01]  /*2450*/  STL [R1+0xe4], R5 ;  /* 0x0000e40501007387 */ /* 0x0005e20000100800 */
[----:B------:R-:W-:-:S04]  /*2460*/  LOP3.LUT R85, R85, 0xfffff7ff, RZ, 0xc0, !PT ;  /* 0xfffff7ff55557812 */ /* 0x000fc800078ec0ff */
[----:B------:R-:W-:Y:S02]  /*2470*/  @P4 LOP3.LUT R85, R85, 0x800, RZ, 0xfc, !PT ;  /* 0x0000080055554812 */ /* 0x000fe400078efcff */
[----:B------:R-:W-:Y:S02]  /*2480*/  ISETP.LT.AND P4, PT, R50, c[0x0][0x164], !P0 ;  /* 0x0000590032007a0c */ /* 0x000fe40004781270 */
[----:B------:R-:W-:Y:S01]  /*2490*/  LOP3.LUT R85, R85, 0xffff7fff, RZ, 0xc0, !PT ;  /* 0xffff7fff55557812 */ /* 0x000fe200078ec0ff */
[----:B0-----:R-:W-:-:S03]  /*24a0*/  IMAD.IADD R6, R25, 0x1, R157 ;  /* 0x0000000119067824 */ /* 0x001fc600078e029d */
[----:B------:R-:W-:Y:S02]  /*24b0*/  @P3 LOP3.LUT R85, R85, 0x8000, RZ, 0xfc, !PT ;  /* 0x0000800055553812 */ /* 0x000fe400078efcff */
[----:B------:R-:W-:Y:S01]  /*24c0*/  ISETP.LT.AND P3, PT, R49, c[0x0][0x164], !P0 ;  /* 0x0000590031007a0c */ /* 0x000fe20004761270 */
[----:B------:R0:W-:Y:S01]  /*24d0*/  STL [R1+0xe8], R6 ;  /* 0x0000e80601007387 */ /* 0x0001e20000100800 */
[----:B------:R-:W-:-:S03]  /*24e0*/  LOP3.LUT R85, R85, 0xfff7ffff, RZ, 0xc0, !PT ;  /* 0xfff7ffff55557812 */ /* 0x000fc600078ec0ff */
[----:B------:R3:W-:Y:S01]  /*24f0*/  STL [R1+0xec], R8 ;  /* 0x0000ec0801007387 */ /* 0x0007e20000100800 */
[----:B------:R-:W-:Y:S01]  /*2500*/  @P2 LOP3.LUT R85, R85, 0x80000, RZ, 0xfc, !PT ;  /* 0x0008000055552812 */ /* 0x000fe200078efcff */
[----:B-1----:R-:W-:Y:S01]  /*2510*/  IMAD.IADD R4, R119, 0x1, R39 ;  /* 0x0000000177047824 */ /* 0x002fe200078e0227 */
[----:B------:R-:W-:Y:S02]  /*2520*/  ISETP.LT.AND P2, PT, R48, c[0x0][0x164], !P0 ;  /* 0x0000590030007a0c */ /* 0x000fe40004741270 */
[----:B------:R-:W-:Y:S01]  /*2530*/  LOP3.LUT R85, R85, 0xff7fffff, RZ, 0xc0, !PT ;  /* 0xff7fffff55557812 */ /* 0x000fe200078ec0ff */
[----:B--2---:R-:W-:-:S03]  /*2540*/  IMAD.IADD R5, R39, 0x1, R117 ;  /* 0x0000000127057824 */ /* 0x004fc600078e0275 */
[----:B------:R-:W-:Y:S02]  /*2550*/  @P4 LOP3.LUT R85, R85, 0x800000, RZ, 0xfc, !PT ;  /* 0x0080000055554812 */ /* 0x000fe400078efcff */
[----:B------:R-:W-:Y:S02]  /*2560*/  ISETP.LT.AND P4, PT, R47, c[0x0][0x164], !P0 ;  /* 0x000059002f007a0c */ /* 0x000fe40004781270 */
[----:B------:R-:W-:-:S04]  /*2570*/  LOP3.LUT R85, R85, 0xf7ffffff, RZ, 0xc0, !PT ;  /* 0xf7ffffff55557812 */ /* 0x000fc800078ec0ff */
[----:B------:R-:W-:Y:S02]  /*2580*/  @P3 LOP3.LUT R85, R85, 0x8000000, RZ, 0xfc, !PT ;  /* 0x0800000055553812 */ /* 0x000fe400078efcff */
[----:B------:R-:W-:Y:S02]  /*2590*/  ISETP.LT.AND P3, PT, R46, c[0x0][0x164], !P0 ;  /* 0x000059002e007a0c */ /* 0x000fe40004761270 */
[----:B------:R-:W-:Y:S01]  /*25a0*/  LOP3.LUT R85, R85, 0x7fffffff, RZ, 0xc0, !PT ;  /* 0x7fffffff55557812 */ /* 0x000fe200078ec0ff */
[----:B0-----:R-:W-:Y:S02]  /*25b0*/  IMAD.IADD R6, R24, 0x1, R153 ;  /* 0x0000000118067824 */ /* 0x001fe400078e0299 */
[----:B------:R-:W-:Y:S01]  /*25c0*/  @P4 LOP3.LUT R86, R86, 0x8, RZ, 0xfc, !PT ;  /* 0x0000000856564812 */ /* 0x000fe200078efcff */
[----:B---3--:R-:W-:Y:S01]  /*25d0*/  IMAD.IADD R8, R24, 0x1, R149 ;  /* 0x0000000118087824 */ /* 0x008fe200078e0295 */
[----:B------:R-:W-:Y:S01]  /*25e0*/  @P2 LOP3.LUT R85, R85, 0x80000000, RZ, 0xfc, !PT ;  /* 0x8000000055552812 */ /* 0x000fe200078efcff */
[----:B------:R0:W-:Y:S01]  /*25f0*/  STL [R1+0xf0], R6 ;  /* 0x0000f00601007387 */ /* 0x0001e20000100800 */
[----:B------:R-:W-:-:S02]  /*2600*/  ISETP.LT.AND P2, PT, R45, c[0x0][0x164], !P0 ;  /* 0x000059002d007a0c */ /* 0x000fc40004741270 */
[----:B------:R-:W-:Y:S01]  /*2610*/  LOP3.LUT R86, R86, 0xffffff7f, RZ, 0xc0, !PT ;  /* 0xffffff7f56567812 */ /* 0x000fe200078ec0ff */
[----:B------:R1:W-:Y:S01]  /*2620*/  STL [R1+0xf4], R7 ;  /* 0x0000f40701007387 */ /* 0x0003e20000100800 */
[----:B------:R-:W-:Y:S02]  /*2630*/  ISETP.LT.AND P4, PT, R44, c[0x0][0x164], !P0 ;  /* 0x000059002c007a0c */ /* 0x000fe40004781270 */
[----:B------:R-:W-:Y:S01]  /*2640*/  @P3 LOP3.LUT R86, R86, 0x80, RZ, 0xfc, !PT ;  /* 0x0000008056563812 */ /* 0x000fe200078efcff */
[----:B------:R2:W-:Y:S01]  /*2650*/  STL [R1+0xf8], R8 ;  /* 0x0000f80801007387 */ /* 0x0005e20000100800 */
[----:B------:R-:W-:Y:S02]  /*2660*/  ISETP.LT.AND P3, PT, R43, c[0x0][0x164], !P0 ;  /* 0x000059002b007a0c */ /* 0x000fe40004761270 */
[----:B------:R-:W-:Y:S01]  /*2670*/  LOP3.LUT R86, R86, 0xfffff7ff, RZ, 0xc0, !PT ;  /* 0xfffff7ff56567812 */ /* 0x000fe200078ec0ff */
[----:B------:R3:W-:Y:S01]  /*2680*/  STL [R1+0xfc], R9 ;  /* 0x0000fc0901007387 */ /* 0x0007e20000100800 */
[----:B------:R-:W-:-:S02]  /*2690*/  LOP3.LUT R85, R85, 0xffffffef, RZ, 0xc0, !PT ;  /* 0xffffffef55557812 */ /* 0x000fc400078ec0ff */
[----:B------:R-:W-:Y:S02]  /*26a0*/  @P2 LOP3.LUT R86, R86, 0x800, RZ, 0xfc, !PT ;  /* 0x0000080056562812 */ /* 0x000fe400078efcff */
[----:B------:R-:W-:Y:S02]  /*26b0*/  ISETP.LT.AND P2, PT, R65, c[0x0][0x164], !P0 ;  /* 0x0000590041007a0c */ /* 0x000fe40004741270 */
[----:B------:R-:W-:-:S04]  /*26c0*/  LOP3.LUT R86, R86, 0xffff7fff, RZ, 0xc0, !PT ;  /* 0xffff7fff56567812 */ /* 0x000fc800078ec0ff */
[----:B------:R-:W-:Y:S01]  /*26d0*/  @P4 LOP3.LUT R86, R86, 0x8000, RZ, 0xfc, !PT ;  /* 0x0000800056564812 */ /* 0x000fe200078efcff */
[----:B0-----:R-:W-:-:S03]  /*26e0*/  IMAD.IADD R6, R115, 0x1, R38 ;  /* 0x0000000173067824 */ /* 0x001fc600078e0226 */
[----:B------:R-:W-:Y:S01]  /*26f0*/  LOP3.LUT R86, R86, 0xfff7ffff, RZ, 0xc0, !PT ;  /* 0xfff7ffff56567812 */ /* 0x000fe200078ec0ff */
[----:B-1----:R-:W-:-:S03]  /*2700*/  IMAD.IADD R7, R38, 0x1, R113 ;  /* 0x0000000126077824 */ /* 0x002fc600078e0271 */
[----:B------:R-:W-:Y:S02]  /*2710*/  @P3 LOP3.LUT R86, R86, 0x80000, RZ, 0xfc, !PT ;  /* 0x0008000056563812 */ /* 0x000fe400078efcff */
[----:B------:R-:W-:Y:S01]  /*2720*/  ISETP.LT.AND P3, PT, R42, c[0x0][0x164], !P0 ;  /* 0x000059002a007a0c */ /* 0x000fe20004761270 */
[----:B--2---:R-:W-:Y:S01]  /*2730*/  IMAD.IADD R8, R23, 0x1, R145 ;  /* 0x0000000117087824 */ /* 0x004fe200078e0291 */
[----:B------:R-:W-:Y:S01]  /*2740*/  ISETP.GE.AND P0, PT, R13, c[0x0][0x160], PT ;  /* 0x000058000d007a0c */ /* 0x000fe20003f06270 */
[----:B------:R-:W-:Y:S01]  /*2750*/  IMAD.IADD R13, R22, 0x1, R135 ;  /* 0x00000001160d7824 */ /* 0x000fe200078e0287 */
[----:B------:R-:W-:Y:S01]  /*2760*/  LOP3.LUT R86, R86, 0xff7fffff, RZ, 0xc0, !PT ;  /* 0xff7fffff56567812 */ /* 0x000fe200078ec0ff */
[----:B---3--:R-:W-:Y:S01]  /*2770*/  IMAD.IADD R9, R23, 0x1, R141 ;  /* 0x0000000117097824 */ /* 0x008fe200078e028d */
[----:B------:R-:W-:Y:S01]  /*2780*/  ISETP.LT.AND P4, PT, R55, c[0x0][0x164], !P0 ;  /* 0x0000590037007a0c */ /* 0x000fe20004781270 */
[----:B------:R0:W-:Y:S06]  /*2790*/  STL [R1+0x100], R8 ;  /* 0x0001000801007387 */ /* 0x0001ec0000100800 */
[----:B------:R-:W-:-:S02]  /*27a0*/  @P3 LOP3.LUT R86, R86, 0x800000, RZ, 0xfc, !PT ;  /* 0x0080000056563812 */ /* 0x000fc400078efcff */
[----:B------:R-:W-:Y:S02]  /*27b0*/  ISETP.LT.AND P3, PT, R54, c[0x0][0x164], !P0 ;  /* 0x0000590036007a0c */ /* 0x000fe40004761270 */
[----:B------:R-:W-:Y:S02]  /*27c0*/  LOP3.LUT R86, R86, 0xfffffffe, RZ, 0xc0, !PT ;  /* 0xfffffffe56567812 */ /* 0x000fe400078ec0ff */
[----:B------:R-:W-:Y:S02]  /*27d0*/  @P4 LOP3.LUT R85, R85, 0x10, RZ, 0xfc, !PT ;  /* 0x0000001055554812 */ /* 0x000fe400078efcff */
[----:B------:R-:W-:Y:S02]  /*27e0*/  ISETP.LT.AND P4, PT, R53, c[0x0][0x164], !P0 ;  /* 0x0000590035007a0c */ /* 0x000fe40004781270 */
[----:B------:R-:W-:-:S05]  /*27f0*/  LOP3.LUT R85, R85, 0xfffffeff, RZ, 0xc0, !PT ;  /* 0xfffffeff55557812 */ /* 0x000fca00078ec0ff */
[----:B------:R-:W-:Y:S02]  /*2800*/  @P3 LOP3.LUT R85, R85, 0x100, RZ, 0xfc, !PT ;  /* 0x0000010055553812 */ /* 0x000fe400078efcff */
[----:B------:R-:W-:Y:S02]  /*2810*/  ISETP.LT.AND P3, PT, R52, c[0x0][0x164], !P0 ;  /* 0x0000590034007a0c */ /* 0x000fe40004761270 */
[----:B------:R-:W-:Y:S01]  /*2820*/  LOP3.LUT R85, R85, 0xffffefff, RZ, 0xc0, !PT ;  /* 0xffffefff55557812 */ /* 0x000fe200078ec0ff */
[----:B0-----:R-:W-:Y:S02]  /*2830*/  IMAD.IADD R8, R111, 0x1, R37 ;  /* 0x000000016f087824 */ /* 0x001fe400078e0225 */
        /* <DEDUP_REMOVED lines=36> */
[----:B------:R-:W-:Y:S01]  /*2a80*/  ISETP.GE.AND P0, PT, R12, c[0x0][0x160], PT ;  /* 0x000058000c007a0c */ /* 0x000fe20003f06270 */
[----:B------:R-:W-:Y:S01]  /*2a90*/  IMAD.IADD R12, R23, 0x1, R143 ;  /* 0x00000001170c7824 */ /* 0x000fe200078e028f */
[----:B------:R-:W-:-:S04]  /*2aa0*/  LOP3.LUT R85, R85, 0xffffffdf, RZ, 0xc0, !PT ;  /* 0xffffffdf55557812 */ /* 0x000fc800078ec0ff */
[----:B------:R0:W-:Y:S04]  /*2ab0*/  STL [R1+0x104], R12 ;  /* 0x0001040c01007387 */ /* 0x0001e80000100800 */
[----:B------:R1:W-:Y:S01]  /*2ac0*/  STL [R1+0x108], R9 ;  /* 0x0001080901007387 */ /* 0x0003e20000100800 */
[----:B------:R-:W-:Y:S02]  /*2ad0*/  @P4 LOP3.LUT R86, R86, 0x1000000, RZ, 0xfc, !PT ;  /* 0x0100000056564812 */ /* 0x000fe400078efcff */
[----:B------:R-:W-:Y:S02]  /*2ae0*/  ISETP.LT.AND P4, PT, R55, c[0x0][0x164], !P0 ;  /* 0x0000590037007a0c */ /* 0x000fe40004781270 */
[----:B------:R-:W-:-:S11]  /*2af0*/  LOP3.LUT R86, R86, 0xfffffffd, RZ, 0xc0, !PT ;  /* 0xfffffffd56567812 */ /* 0x000fd600078ec0ff */
[----:B------:R-:W-:Y:S02]  /*2b00*/  @P4 LOP3.LUT R85, R85, 0x20, RZ, 0xfc, !PT ;  /* 0x0000002055554812 */ /* 0x000fe400078efcff */
[----:B------:R-:W-:Y:S02]  /*2b10*/  ISETP.LT.AND P4, PT, R54, c[0x0][0x164], !P0 ;  /* 0x0000590036007a0c */ /* 0x000fe40004781270 */
[----:B------:R-:W-:Y:S01]  /*2b20*/  LOP3.LUT R85, R85, 0xfffffdff, RZ, 0xc0, !PT ;  /* 0xfffffdff55557812 */ /* 0x000fe200078ec0ff */
[----:B0-----:R-:W-:Y:S02]  /*2b30*/  IMAD.IADD R12, R139, 0x1, R22 ;  /* 0x000000018b0c7824 */ /* 0x001fe400078e0216 */
[----:B-1----:R-:W-:-:S03]  /*2b40*/  IMAD.IADD R9, R22, 0x1, R137 ;  /* 0x0000000116097824 */ /* 0x002fc600078e0289 */
[----:B------:R0:W-:Y:S04]  /*2b50*/  STL [R1+0x10c], R12 ;  /* 0x00010c0c01007387 */ /* 0x0001e80000100800 */
[----:B------:R1:W-:Y:S01]  /*2b60*/  STL [R1+0x110], R9 ;  /* 0x0001100901007387 */ /* 0x0003e20000100800 */
[----:B------:R-:W-:Y:S02]  /*2b70*/  @P4 LOP3.LUT R85, R85, 0x200, RZ, 0xfc, !PT ;  /* 0x0000020055554812 */ /* 0x000fe400078efcff */
[----:B------:R-:W-:Y:S01]  /*2b80*/  ISETP.LT.AND P4, PT, R53, c[0x0][0x164], !P0 ;  /* 0x0000590035007a0c */ /* 0x000fe20004781270 */
[----:B------:R2:W-:Y:S01]  /*2b90*/  STL [R1+0x114], R13 ;  /* 0x0001140d01007387 */ /* 0x0005e20000100800 */
[----:B------:R-:W-:-:S11]  /*2ba0*/  LOP3.LUT R85, R85, 0xffffdfff, RZ, 0xc0, !PT ;  /* 0xffffdfff55557812 */ /* 0x000fd600078ec0ff */
[----:B------:R-:W-:Y:S02]  /*2bb0*/  @P4 LOP3.LUT R85, R85, 0x2000, RZ, 0xfc, !PT ;  /* 0x0000200055554812 */ /* 0x000fe400078efcff */
[----:B------:R-:W-:Y:S02]  /*2bc0*/  ISETP.LT.AND P4, PT, R52, c[0x0][0x164], !P0 ;  /* 0x0000590034007a0c */ /* 0x000fe40004781270 */
[----:B------:R-:W-:Y:S01]  /*2bd0*/  LOP3.LUT R85, R85, 0xfffdffff, RZ, 0xc0, !PT ;  /* 0xfffdffff55557812 */ /* 0x000fe200078ec0ff */
[----:B0-----:R-:W-:Y:S02]  /*2be0*/  IMAD.IADD R12, R22, 0x1, R133 ;  /* 0x00000001160c7824 */ /* 0x001fe400078e0285 */
[----:B-1----:R-:W-:-:S03]  /*2bf0*/  IMAD.IADD R9, R107, 0x1, R36 ;  /* 0x000000016b097824 */ /* 0x002fc600078e0224 */
[----:B------:R0:W-:Y:S01]  /*2c00*/  STL [R1+0x118], R12 ;  /* 0x0001180c01007387 */ /* 0x0001e20000100800 */
[----:B------:R-:W-:Y:S02]  /*2c10*/  IMAD.IADD R36, R36, 0x1, R105 ;  /* 0x0000000124247824 */ /* 0x000fe400078e0269 */
[----:B--2---:R-:W-:Y:S02]  /*2c20*/  IMAD.IADD R13, R131, 0x1, R21 ;  /* 0x00000001830d7824 */ /* 0x004fe400078e0215 */
[----:B------:R-:W-:Y:S02]  /*2c30*/  @P4 LOP3.LUT R85, R85, 0x20000, RZ, 0xfc, !PT ;  /* 0x0002000055554812 */ /* 0x000fe400078efcff */
[----:B------:R-:W-:Y:S01]  /*2c40*/  ISETP.LT.AND P4, PT, R51, c[0x0][0x164], !P0 ;  /* 0x0000590033007a0c */ /* 0x000fe20004781270 */
[----:B------:R1:W-:Y:S01]  /*2c50*/  STL [R1+0x11c], R13 ;  /* 0x00011c0d01007387 */ /* 0x0003e20000100800 */
[----:B------:R-:W-:-:S11]  /*2c60*/  LOP3.LUT R85, R85, 0xffdfffff, RZ, 0xc0, !PT ;  /* 0xffdfffff55557812 */ /* 0x000fd600078ec0ff */
[----:B------:R-:W-:Y:S02]  /*2c70*/  @P4 LOP3.LUT R85, R85, 0x200000, RZ, 0xfc, !PT ;  /* 0x0020000055554812 */ /* 0x000fe400078efcff */
[----:B------:R-:W-:Y:S02]  /*2c80*/  ISETP.LT.AND P4, PT, R50, c[0x0][0x164], !P0 ;  /* 0x0000590032007a0c */ /* 0x000fe40004781270 */
[----:B------:R-:W-:Y:S01]  /*2c90*/  LOP3.LUT R85, R85, 0xfdffffff, RZ, 0xc0, !PT ;  /* 0xfdffffff55557812 */ /* 0x000fe200078ec0ff */
[----:B0-----:R-:W-:-:S05]  /*2ca0*/  IMAD.IADD R12, R21, 0x1, R129 ;  /* 0x00000001150c7824 */ /* 0x001fca00078e0281 */
[----:B------:R0:W-:Y:S01]  /*2cb0*/  STL [R1+0x120], R12 ;  /* 0x0001200c01007387 */ /* 0x0001e20000100800 */
[----:B-1----:R-:W-:-:S03]  /*2cc0*/  IMAD.IADD R13, R21, 0x1, R125 ;  /* 0x00000001150d7824 */ /* 0x002fc600078e027d */
[----:B------:R1:W-:Y:S01]  /*2cd0*/  STL [R1+0x124], R14 ;  /* 0x0001240e01007387 */ /* 0x0003e20000100800 */
[----:B------:R-:W-:Y:S01]  /*2ce0*/  IMAD.IADD R21, R20, 0x1, R247 ;  /* 0x0000000114157824 */ /* 0x000fe200078e02f7 */
[----:B------:R-:W-:Y:S02]  /*2cf0*/  @P4 LOP3.LUT R85, R85, 0x2000000, RZ, 0xfc, !PT ;  /* 0x0200000055554812 */ /* 0x000fe400078efcff */
[----:B------:R2:W-:Y:S01]  /*2d00*/  STL [R1+0x128], R13 ;  /* 0x0001280d01007387 */ /* 0x0005e20000100800 */
[----:B------:R-:W-:Y:S02]  /*2d10*/  ISETP.LT.AND P4, PT, R49, c[0x0][0x164], !P0 ;  /* 0x0000590031007a0c */ /* 0x000fe40004781270 */
[----:B------:R-:W-:-:S11]  /*2d20*/  LOP3.LUT R85, R85, 0xdfffffff, RZ, 0xc0, !PT ;  /* 0xdfffffff55557812 */ /* 0x000fd600078ec0ff */
[----:B------:R-:W-:Y:S02]  /*2d30*/  @P4 LOP3.LUT R85, R85, 0x20000000, RZ, 0xfc, !PT ;  /* 0x2000000055554812 */ /* 0x000fe400078efcff */
[----:B------:R-:W-:Y:S01]  /*2d40*/  ISETP.LT.AND P4, PT, R48, c[0x0][0x164], !P0 ;  /* 0x0000590030007a0c */ /* 0x000fe20004781270 */
[----:B0-----:R-:W-:Y:S01]  /*2d50*/  IMAD.IADD R12, R103, 0x1, R35 ;  /* 0x00000001670c7824 */ /* 0x001fe200078e0223 */
[----:B------:R-:W-:Y:S01]  /*2d60*/  LOP3.LUT R85, R85, 0xfffffffd, RZ, 0xc0, !PT ;  /* 0xfffffffd55557812 */ /* 0x000fe200078ec0ff */
[----:B------:R-:W-:Y:S02]  /*2d70*/  IMAD.IADD R35, R35, 0x1, R101 ;  /* 0x0000000123237824 */ /* 0x000fe400078e0265 */
[----:B-1----:R-:W-:Y:S02]  /*2d80*/  IMAD.IADD R14, R251, 0x1, R20 ;  /* 0x00000001fb0e7824 */ /* 0x002fe400078e0214 */
[----:B--2---:R-:W-:-:S03]  /*2d90*/  IMAD.IADD R13, R20, 0x1, R249 ;  /* 0x00000001140d7824 */ /* 0x004fc600078e02f9 */
[----:B------:R0:W-:Y:S03]  /*2da0*/  STL [R1+0x12c], R14 ;  /* 0x00012c0e01007387 */ /* 0x0001e60000100800 */
[----:B------:R-:W-:Y:S01]  /*2db0*/  @P4 LOP3.LUT R86, R86, 0x2, RZ, 0xfc, !PT ;  /* 0x0000000256564812 */ /* 0x000fe200078efcff */
[----:B------:R1:W-:Y:S01]  /*2dc0*/  STL [R1+0x130], R13 ;  /* 0x0001300d01007387 */ /* 0x0003e20000100800 */
[----:B------:R-:W-:Y:S02]  /*2dd0*/  ISETP.LT.AND P4, PT, R47, c[0x0][0x164], !P0 ;  /* 0x000059002f007a0c */ /* 0x000fe40004781270 */
[----:B------:R-:W-:Y:S01]  /*2de0*/  LOP3.LUT R86, R86, 0xffffffdf, RZ, 0xc0, !PT ;  /* 0xffffffdf56567812 */ /* 0x000fe200078ec0ff */
[----:B------:R2:W-:Y:S10]  /*2df0*/  STL [R1+0x134], R21 ;  /* 0x0001341501007387 */ /* 0x0005f40000100800 */
[----:B------:R-:W-:-:S02]  /*2e00*/  @P4 LOP3.LUT R86, R86, 0x20, RZ, 0xfc, !PT ;  /* 0x0000002056564812 */ /* 0x000fc400078efcff */
[----:B------:R-:W-:Y:S02]  /*2e10*/  ISETP.LT.AND P4, PT, R46, c[0x0][0x164], !P0 ;  /* 0x000059002e007a0c */ /* 0x000fe40004781270 */
[----:B------:R-:W-:Y:S01]  /*2e20*/  LOP3.LUT R86, R86, 0xfffffdff, RZ, 0xc0, !PT ;  /* 0xfffffdff56567812 */ /* 0x000fe200078ec0ff */
[----:B0-----:R-:W-:Y:S02]  /*2e30*/  IMAD.IADD R14, R20, 0x1, R245 ;  /* 0x00000001140e7824 */ /* 0x001fe400078e02f5 */
[----:B------:R-:W-:Y:S02]  /*2e40*/  IMAD.IADD R20, R19, 0x1, R239 ;  /* 0x0000000113147824 */ /* 0x000fe400078e02ef */
[----:B-1----:R-:W-:Y:S01]  /*2e50*/  IMAD.IADD R13, R99, 0x1, R34 ;  /* 0x00000001630d7824 */ /* 0x002fe200078e0222 */
[----:B------:R0:W-:Y:S01]  /*2e60*/  STL [R1+0x138], R14 ;  /* 0x0001380e01007387 */ /* 0x0001e20000100800 */
[----:B------:R-:W-:Y:S02]  /*2e70*/  IMAD.IADD R34, R34, 0x1, R93 ;  /* 0x0000000122227824 */ /* 0x000fe400078e025d */
[----:B--2---:R-:W-:-:S02]  /*2e80*/  IMAD.IADD R21, R243, 0x1, R19 ;  /* 0x00000001f3157824 */ /* 0x004fc400078e0213 */
[----:B------:R-:W-:Y:S02]  /*2e90*/  @P4 LOP3.LUT R86, R86, 0x200, RZ, 0xfc, !PT ;  /* 0x0000020056564812 */ /* 0x000fe400078efcff */
[----:B------:R-:W-:Y:S01]  /*2ea0*/  ISETP.LT.AND P4, PT, R45, c[0x0][0x164], !P0 ;  /* 0x000059002d007a0c */ /* 0x000fe20004781270 */
[----:B------:R1:W-:Y:S01]  /*2eb0*/  STL [R1+0x13c], R21 ;  /* 0x00013c1501007387 */ /* 0x0003e20000100800 */
[----:B------:R-:W-:-:S11]  /*2ec0*/  LOP3.LUT R86, R86, 0xffffdfff, RZ, 0xc0, !PT ;  /* 0xffffdfff56567812 */ /* 0x000fd600078ec0ff */
[----:B------:R-:W-:Y:S02]  /*2ed0*/  @P4 LOP3.LUT R86, R86, 0x2000, RZ, 0xfc, !PT ;  /* 0x0000200056564812 */ /* 0x000fe400078efcff */
[----:B------:R-:W-:Y:S02]  /*2ee0*/  ISETP.LT.AND P4, PT, R44, c[0x0][0x164], !P0 ;  /* 0x000059002c007a0c */ /* 0x000fe40004781270 */
[----:B------:R-:W-:Y:S01]  /*2ef0*/  LOP3.LUT R86, R86, 0xfffdffff, RZ, 0xc0, !PT ;  /* 0xfffdffff56567812 */ /* 0x000fe200078ec0ff */
[C---:B0-----:R-:W-:Y:S02]  /*2f00*/  IMAD.IADD R14, R19.reuse, 0x1, R241 ;  /* 0x00000001130e7824 */ /* 0x041fe400078e02f1 */
[----:B------:R-:W-:-:S03]  /*2f10*/  IMAD.IADD R19, R19, 0x1, R237 ;  /* 0x0000000113137824 */ /* 0x000fc600078e02ed */
[----:B------:R0:W-:Y:S01]  /*2f20*/  STL [R1+0x140], R14 ;  /* 0x0001400e01007387 */ /* 0x0001e20000100800 */
[----:B-1----:R-:W-:-:S03]  /*2f30*/  IMAD.IADD R21, R18, 0x1, R233 ;  /* 0x0000000112157824 */ /* 0x002fc600078e02e9 */
        /* <DEDUP_REMOVED lines=9> */
[----:B------:R-:W-:Y:S02]  /*2fd0*/  IMAD.IADD R33, R33, 0x1, R89 ;  /* 0x0000000121217824 */ /* 0x000fe400078e0259 */
[----:B-1----:R-:W-:Y:S02]  /*2fe0*/  IMAD.IADD R20, R18, 0x1, R231 ;  /* 0x0000000112147824 */ /* 0x002fe400078e02e7 */
[----:B--2---:R-:W-:-:S04]  /*2ff0*/  IMAD.IADD R19, R235, 0x1, R18 ;  /* 0x00000001eb137824 */ /* 0x004fc800078e0212 */
[----:B------:R-:W-:Y:S02]  /*3000*/  @P4 LOP3.LUT R86, R86, 0x2000000, RZ, 0xfc, !PT ;  /* 0x0200000056564812 */ /* 0x000fe400078efcff */
[----:B------:R-:W-:Y:S01]  /*3010*/  ISETP.LT.AND P4, PT, R65, c[0x0][0x164], !P0 ;  /* 0x0000590041007a0c */ /* 0x000fe20004781270 */
[----:B------:R0:W-:Y:S01]  /*3020*/  STL [R1+0x14c], R19 ;  /* 0x00014c1301007387 */ /* 0x0001e20000100800 */
[----:B------:R-:W-:-:S03]  /*3030*/  ISETP.LT.AND P0, PT, R66, c[0x0][0x164], !P0 ;  /* 0x0000590042007a0c */ /* 0x000fc60004701270 */
[----:B------:R1:W-:Y:S04]  /*3040*/  STL [R1+0x150], R21 ;  /* 0x0001501501007387 */ /* 0x0003e80000100800 */
[----:B------:R2:W-:Y:S06]  /*3050*/  STL [R1+0x154], R20 ;  /* 0x0001541401007387 */ /* 0x0005ec0000100800 */
[----:B------:R-:W-:Y:S01]  /*3060*/  @P0 LOP3.LUT R85, R85, 0x2, RZ, 0xfc, !PT ;  /* 0x0000000255550812 */ /* 0x000fe200078efcff */
[----:B0-----:R-:W-:-:S02]  /*3070*/  IMAD.IADD R19, R18, 0x1, R229 ;  /* 0x0000000112137824 */ /* 0x001fc400078e02e5 */
[----:B------:R-:W-:Y:S02]  /*3080*/  IMAD.IADD R18, R83, 0x1, R32 ;  /* 0x0000000153127824 */ /* 0x000fe400078e0220 */
[C---:B-1----:R-:W-:Y:S01]  /*3090*/  IMAD.IADD R21, R17.reuse, 0x1, R225 ;  /* 0x0000000111157824 */ /* 0x042fe200078e02e1 */
[----:B------:R0:W-:Y:S01]  /*30a0*/  STL [R1+0x158], R19 ;  /* 0x0001581301007387 */ /* 0x0001e20000100800 */
[----:B------:R-:W-:Y:S02]  /*30b0*/  IMAD.IADD R32, R32, 0x1, R81 ;  /* 0x0000000120207824 */ /* 0x000fe400078e0251 */
[----:B--2---:R-:W-:Y:S02]  /*30c0*/  IMAD.IADD R20, R17, 0x1, R223 ;  /* 0x0000000111147824 */ /* 0x004fe400078e02df */
[----:B0-----:R-:W-:-:S05]  /*30d0*/  IMAD.IADD R19, R227, 0x1, R17 ;  /* 0x00000001e3137824 */ /* 0x001fca00078e0211 */
[----:B------:R0:W-:Y:S04]  /*30e0*/  STL [R1+0x15c], R19 ;  /* 0x00015c1301007387 */ /* 0x0001e80000100800 */
[----:B------:R1:W-:Y:S04]  /*30f0*/  STL [R1+0x160], R21 ;  /* 0x0001601501007387 */ /* 0x0003e80000100800 */
[----:B------:R2:W-:Y:S01]  /*3100*/  STL [R1+0x164], R20 ;  /* 0x0001641401007387 */ /* 0x0005e20000100800 */
[----:B0-----:R-:W-:Y:S02]  /*3110*/  IMAD.IADD R19, R17, 0x1, R221 ;  /* 0x0000000111137824 */ /* 0x001fe400078e02dd */
[----:B------:R-:W-:-:S02]  /*3120*/  IMAD.IADD R17, R79, 0x1, R31 ;  /* 0x000000014f117824 */ /* 0x000fc400078e021f */
        /* <DEDUP_REMOVED lines=20> */
[----:B-1----:R-:W-:Y:S01]  /*3270*/  IMAD.IADD R21, R11, 0x1, R201 ;  /* 0x000000010b157824 */ /* 0x002fe200078e02c9 */
        /* <DEDUP_REMOVED lines=25> */
[----:B------:R-:W-:Y:S04]  /*3410*/  STL [R1+0x1b0], R21 ;  /* 0x0001b01501007387 */ /* 0x000fe80000100800 */
[----:B------:R-:W-:Y:S01]  /*3420*/  STL [R1+0x1b4], R20 ;  /* 0x0001b41401007387 */ /* 0x000fe20000100800 */
[----:B0-----:R-:W-:Y:S01]  /*3430*/  IMAD.IADD R19, R0, 0x1, R181 ;  /* 0x0000000100137824 */ /* 0x001fe200078e02b5 */
[----:B------:R-:W-:-:S02]  /*3440*/  SHF.L.U64.HI R0, R122, 0x2, R2 ;  /* 0x000000027a007819 */ /* 0x000fc40000010202 */
[----:B------:R-:W-:Y:S02]  /*3450*/  SHF.L.U64.HI R2, R118, 0x2, R4 ;  /* 0x0000000276027819 */ /* 0x000fe40000010204 */
[----:B------:R-:W-:Y:S04]  /*3460*/  STL [R1+0x1b8], R19 ;  /* 0x0001b81301007387 */ /* 0x000fe80000100800 */
[----:B------:R0:W-:Y:S04]  /*3470*/  STL [R1+0x1bc], R0 ;  /* 0x0001bc0001007387 */ /* 0x0001e80000100800 */
[----:B------:R1:W-:Y:S04]  /*3480*/  STL [R1+0x2b0], R3 ;  /* 0x0002b00301007387 */ /* 0x0003e80000100800 */
[----:B------:R2:W-:Y:S01]  /*3490*/  STL [R1+0x2b4], R2 ;  /* 0x0002b40201007387 */ /* 0x0005e20000100800 */
[----:B0-----:R-:W-:-:S02]  /*34a0*/  SHF.L.U64.HI R0, R116, 0x2, R5 ;  /* 0x0000000274007819 */ /* 0x001fc40000010205 */
[----:B-1----:R-:W-:-:S03]  /*34b0*/  SHF.L.U64.HI R3, R114, 0x2, R6 ;  /* 0x0000000272037819 */ /* 0x002fc60000010206 */
[----:B------:R0:W-:Y:S01]  /*34c0*/  STL [R1+0x2b8], R0 ;  /* 0x0002b80001007387 */ /* 0x0001e20000100800 */
[----:B--2---:R-:W-:-:S03]  /*34d0*/  SHF.L.U64.HI R2, R112, 0x2, R7 ;  /* 0x0000000270027819 */ /* 0x004fc60000010207 */
[----:B------:R1:W-:Y:S04]  /*34e0*/  STL [R1+0x2bc], R3 ;  /* 0x0002bc0301007387 */ /* 0x0003e80000100800 */
[----:B------:R2:W-:Y:S01]  /*34f0*/  STL [R1+0x2c0], R2 ;  /* 0x0002c00201007387 */ /* 0x0005e20000100800 */
[----:B0-----:R-:W-:Y:S02]  /*3500*/  SHF.L.U64.HI R0, R110, 0x2, R8 ;  /* 0x000000026e007819 */ /* 0x001fe40000010208 */
        /* <DEDUP_REMOVED lines=41> */
[----:B0-----:R-:W-:-:S05]  /*37a0*/  SHF.L.U64.HI R0, R56, 0x2, R27 ;  /* 0x0000000238007819 */ /* 0x001fca000001021b */
[----:B------:R1:W-:Y:S02]  /*37b0*/  STL [R1+0x318], R0 ;  /* 0x0003180001007387 */ /* 0x0003e40000100800 */
.L_x_272:
[----:B01----:R-:W-:Y:S01]  /*37c0*/  IMAD.MOV.U32 R0, RZ, RZ, c[0x0][0x168] ;  /* 0x00005a00ff007624 */ /* 0x003fe200078e00ff */
        /* <DEDUP_REMOVED lines=65> */
[----:B------:R-:W-:Y:S05]  /*3be0*/  @!P0 BRA `(.L_x_264) ;  /* 0x00001a4000008947 */ /* 0x000fea0003800000 */
[C---:B------:R-:W-:Y:S01]  /*3bf0*/  LEA R92, P0, R66.reuse, RZ, 0x5 ;  /* 0x000000ff425c7211 */ /* 0x040fe200078028ff */
        /* <DEDUP_REMOVED lines=64> */
[----:B------:R-:W-:Y:S01]  /*4000*/  IMAD.WIDE R98, R65, 0x20, RZ ;  /* 0x0000002041627825 */ /* 0x000fe200078e02ff */
[----:B------:R-:W-:Y:S01]  /*4010*/  LEA.HI.X.SX32 R93, R66, RZ, 0x5, P0 ;  /* 0x000000ff425d7211 */ /* 0x000fe200000f2eff */
[----:B------:R-:W-:-:S02]  /*4020*/  UMOV UR28, URZ ;  /* 0x0000003f001c7c82 */ /* 0x000fc40008000000 */
[----:B------:R-:W-:Y:S02]  /*4030*/  ULDC.64 UR8, c[0x0][0x178] ;  /* 0x00005e0000087ab9 */ /* 0x000fe40000000a00 */
[----:B------:R-:W-:Y:S02]  /*4040*/  ULDC.64 UR6, c[0x0][0x190] ;  /* 0x0000640000067ab9 */ /* 0x000fe40000000a00 */
.L_x_265:
[----:B------:R-:W-:Y:S01]  /*4050*/  USHF.R.U32.HI UR11, URZ, 0x5, UR28 ;  /* 0x000000053f0b7899 */ /* 0x000fe2000801161c */
[----:B------:R-:W-:Y:S01]  /*4060*/  IMAD.U32 R78, RZ, RZ, UR10 ;  /* 0x0000000aff4e7e24 */ /* 0x000fe2000f8e00ff */
[----:B------:R-:W-:Y:S01]  /*4070*/  ULOP3.LUT UR27, UR28, 0x1f, URZ, 0xc0, !UPT ;  /* 0x0000001f1c1b7892 */ /* 0x000fe2000f8ec03f */
[----:B------:R-:W-:Y:S01]  /*4080*/  LOP3.LUT R84, R84, 0xfffeffff, RZ, 0xc0, !PT ;  /* 0xfffeffff54547812 */ /* 0x000fe200078ec0ff */
[----:B------:R-:W-:Y:S01]  /*4090*/  UIMAD.WIDE.U32 UR32, UR11, UR8, URZ ;  /* 0x000000080b2072a5 */ /* 0x000fe2000f8e003f */
[----:B------:R-:W-:Y:S01]  /*40a0*/  IMAD.U32 R67, RZ, RZ, UR17 ;  /* 0x00000011ff437e24 */ /* 0x000fe2000f8e00ff */
[----:B------:R-:W-:Y:S01]  /*40b0*/  UIMAD.WIDE.U32 UR30, UR11, UR6, URZ ;  /* 0x000000060b1e72a5 */ /* 0x000fe2000f8e003f */
[----:B------:R-:W-:Y:S01]  /*40c0*/  @P6 LOP3.LUT R84, R84, 0x10000, RZ, 0xfc, !PT ;  /* 0x0001000054546812 */ /* 0x000fe200078efcff */
[----:B------:R-:W-:Y:S01]  /*40d0*/  UIMAD UR25, UR11, UR9, UR33 ;  /* 0x000000090b1972a4 */ /* 0x000fe2000f8e0221 */
[----:B------:R-:W-:Y:S01]  /*40e0*/  LOP3.LUT R79, R94, UR27, RZ, 0xfc, !PT ;  /* 0x0000001b5e4f7c12 */ /* 0x000fe2000f8efcff */
[----:B------:R-:W-:Y:S01]  /*40f0*/  IMAD.U32 R74, RZ, RZ, UR26 ;  /* 0x0000001aff4a7e24 */ /* 0x000fe2000f8e00ff */
[----:B------:R-:W-:Y:S01]  /*4100*/  LOP3.LUT R75, R98, UR27, RZ, 0xfc, !PT ;  /* 0x0000001b624b7c12 */ /* 0x000fe2000f8efcff */
[----:B------:R-:W-:Y:S01]  /*4110*/  UIMAD UR11, UR11, UR7, UR31 ;  /* 0x000000070b0b72a4 */ /* 0x000fe2000f8e021f */
[----:B------:R-:W-:Y:S01]  /*4120*/  IADD3 R78, P6, P0, R78, UR32, R79 ;  /* 0x000000204e4e7c10 */ /* 0x000fe2000f8de04f */
[----:B------:R-:W-:Y:S01]  /*4130*/  IMAD.U32 R80, RZ, RZ, UR10 ;  /* 0x0000000aff507e24 */ /* 0x000fe2000f8e00ff */
[----:B------:R-:W-:Y:S01]  /*4140*/  LOP3.LUT R81, R96, UR27, RZ, 0xfc, !PT ;  /* 0x0000001b60517c12 */ /* 0x000fe2000f8efcff */
[----:B------:R-:W-:Y:S01]  /*4150*/  IMAD.U32 R82, RZ, RZ, UR26 ;  /* 0x0000001aff527e24 */ /* 0x000fe2000f8e00ff */
[----:B------:R-:W-:Y:S01]  /*4160*/  IADD3.X R79, R67, UR25, R95, P6, P0 ;  /* 0x00000019434f7c10 */ /* 0x000fe2000b7e045f */
[----:B------:R-:W-:Y:S01]  /*4170*/  IMAD.U32 R67, RZ, RZ, UR19 ;  /* 0x00000013ff437e24 */ /* 0x000fe2000f8e00ff */
[----:B------:R-:W-:Y:S01]  /*4180*/  IADD3 R74, P6, P0, R74, UR30, R75 ;  /* 0x0000001e4a4a7c10 */ /* 0x000fe2000f8de04b */
[----:B------:R-:W-:Y:S01]  /*4190*/  UIADD3 UR28, UR28, 0x1, URZ ;  /* 0x000000011c1c7890 */ /* 0x000fe2000fffe03f */
[----:B------:R-:W-:Y:S01]  /*41a0*/  LOP3.LUT R83, R92, UR27, RZ, 0xfc, !PT ;  /* 0x0000001b5c537c12 */ /* 0x000fe2000f8efcff */
[----:B------:R-:W2:Y:S01]  /*41b0*/  @P1 LDG.E.S8 R68, [R78.64] ;  /* 0x000000044e441981 */ /* 0x000ea2000c1e1300 */
[----:B------:R-:W-:Y:S01]  /*41c0*/  IADD3.X R75, R67, UR11, R99, P6, P0 ;  /* 0x0000000b434b7c10 */ /* 0x000fe2000b7e0463 */
[----:B------:R-:W-:Y:S01]  /*41d0*/  IMAD.U32 R67, RZ, RZ, UR17 ;  /* 0x00000011ff437e24 */ /* 0x000fe2000f8e00ff */
[----:B------:R-:W-:Y:S01]  /*41e0*/  IADD3 R80, P6, P0, R80, UR32, R81 ;  /* 0x0000002050507c10 */ /* 0x000fe2000f8de051 */
[----:B------:R-:W-:Y:S01]  /*41f0*/  UISETP.GE.AND UP0, UPT, UR28, UR14, UPT ;  /* 0x0000000e1c00728c */ /* 0x000fe2000bf06270 */
[----:B------:R-:W-:Y:S01]  /*4200*/  LOP3.LUT R87, R87, 0xf7ffffff, RZ, 0xc0, !PT ;  /* 0xf7ffffff57577812 */ /* 0x000fe200078ec0ff */
[----:B------:R0:W3:Y:S01]  /*4210*/  @P2 LDG.E.S8 R69, [R74.64] ;  /* 0x000000044a452981 */ /* 0x0000e2000c1e1300 */
[----:B------:R-:W-:Y:S01]  /*4220*/  IADD3.X R81, R67, UR25, R97, P6, P0 ;  /* 0x0000001943517c10 */ /* 0x000fe2000b7e0461 */
[----:B------:R-:W-:Y:S01]  /*4230*/  IMAD.U32 R67, RZ, RZ, UR19 ;  /* 0x00000013ff437e24 */ /* 0x000fe2000f8e00ff */
[----:B------:R-:W-:Y:S01]  /*4240*/  IADD3 R82, P6, P0, R82, UR30, R83 ;  /* 0x0000001e52527c10 */ /* 0x000fe2000f8de053 */
[----:B------:R0:W4:Y:S01]  /*4250*/  @P3 LDG.E.S8 R71, [R74.64] ;  /* 0x000000044a473981 */ /* 0x000122000c1e1300 */
[----:B------:R-:W-:Y:S02]  /*4260*/  @P1 LOP3.LUT R87, R87, 0x8000000, RZ, 0xfc, !PT ;  /* 0x0800000057571812 */ /* 0x000fe400078efcff */
[----:B------:R-:W-:Y:S01]  /*4270*/  IADD3.X R83, R67, UR11, R93, P6, P0 ;  /* 0x0000000b43537c10 */ /* 0x000fe2000b7e045d */
[----:B------:R0:W5:Y:S01]  /*4280*/  @P4 LDG.E.S8 R73, [R74.64] ;  /* 0x000000044a494981 */ /* 0x000162000c1e1300 */
[C---:B------:R-:W-:Y:S02]  /*4290*/  LOP3.LUT P6, RZ, R84.reuse, 0x10000, RZ, 0xc0, !PT ;  /* 0x0001000054ff7812 */ /* 0x040fe400078cc0ff */
[----:B------:R-:W-:Y:S01]  /*42a0*/  LOP3.LUT P0, RZ, R85, 0x10, RZ, 0xc0, !PT ;  /* 0x0000001055ff7812 */ /* 0x000fe2000780c0ff */
[----:B------:R0:W2:Y:S01]  /*42b0*/  @P1 LDG.E.S8 R67, [R74.64] ;  /* 0x000000044a431981 */ /* 0x0000a2000c1e1300 */
[----:B------:R-:W-:Y:S02]  /*42c0*/  LOP3.LUT R87, R87, 0xefffffff, RZ, 0xc0, !PT ;  /* 0xefffffff57577812 */ /* 0x000fe400078ec0ff */
[----:B------:R-:W-:Y:S01]  /*42d0*/  LOP3.LUT R84, R84, 0xffff7fff, RZ, 0xc0, !PT ;  /* 0xffff7fff54547812 */ /* 0x000fe200078ec0ff */
[----:B------:R-:W3:Y:S01]  /*42e0*/  @P2 LDG.E.S8 R70, [R80.64] ;  /* 0x0000000450462981 */ /* 0x000ee2000c1e1300 */
[----:B------:R-:W-:Y:S03]  /*42f0*/  @P2 LOP3.LUT R87, R87, 0x10000000, RZ, 0xfc, !PT ;  /* 0x1000000057572812 */ /* 0x000fe600078efcff */
[----:B------:R-:W4:Y:S01]  /*4300*/  @P3 LDG.E.S8 R72, [R80.64+0x20] ;  /* 0x0000200450483981 */ /* 0x000f22000c1e1300 */
[----:B------:R-:W-:Y:S03]  /*4310*/  LOP3.LUT R87, R87, 0xdfffffff, RZ, 0xc0, !PT ;  /* 0xdfffffff57577812 */ /* 0x000fe600078ec0ff */
[----:B------:R-:W-:Y:S02]  /*4320*/  @P0 LOP3.LUT R84, R84, 0x8000, RZ, 0xfc, !PT ;  /* 0x0000800054540812 */ /* 0x000fe400078efcff */
[----:B------:R-:W-:Y:S02]  /*4330*/  LOP3.LUT P0, RZ, R85, 0x1, RZ, 0xc0, !PT ;  /* 0x0000000155ff7812 */ /* 0x000fe4000780c0ff */
[----:B------:R-:W-:Y:S04]  /*4340*/  @P3 LOP3.LUT R87, R87, 0x20000000, RZ, 0xfc, !PT ;  /* 0x2000000057573812 */ /* 0x000fe800078efcff */
[----:B------:R-:W-:Y:S04]  /*4350*/  LOP3.LUT R87, R87, 0xbfffffff, RZ, 0xc0, !PT ;  /* 0xbfffffff57577812 */ /* 0x000fe800078ec0ff */
[----:B------:R-:W-:Y:S01]  /*4360*/  @P4 LOP3.LUT R87, R87, 0x40000000, RZ, 0xfc, !PT ;  /* 0x4000000057574812 */ /* 0x000fe200078efcff */
[----:B0-----:R-:W5:Y:S03]  /*4370*/  @P4 LDG.E.S8 R74, [R80.64+0x40] ;  /* 0x00004004504a4981 */ /* 0x001f66000c1e1300 */
[----:B------:R-:W-:Y:S04]  /*4380*/  LOP3.LUT R87, R87, 0x7fffffff, RZ, 0xc0, !PT ;  /* 0x7fffffff57577812 */ /* 0x000fe800078ec0ff */
[----:B------:R-:W-:Y:S01]  /*4390*/  @P5 LOP3.LUT R87, R87, 0x80000000, RZ, 0xfc, !PT ;  /* 0x8000000057575812 */ /* 0x000fe200078efcff */
[----:B--2---:R-:W-:Y:S01]  /*43a0*/  @P1 IMAD R0, R67, R68, R0 ;  /* 0x0000004443001224 */ /* 0x004fe200078e0200 */
[----:B------:R-:W-:Y:S01]  /*43b0*/  LOP3.LUT P1, RZ, R85, 0x8, RZ, 0xc0, !PT ;  /* 0x0000000855ff7812 */ /* 0x000fe2000782c0ff */
[----:B------:R-:W2:Y:S01]  /*43c0*/  @P5 LDG.E.S8 R68, [R78.64] ;  /* 0x000000044e445981 */ /* 0x000ea2000c1e1300 */
[----:B---3--:R-:W-:Y:S01]  /*43d0*/  @P2 IMAD R17, R69, R70, R17 ;  /* 0x0000004645112224 */ /* 0x008fe200078e0211 */
[----:B------:R-:W-:Y:S02]  /*43e0*/  LOP3.LUT P2, RZ, R85, 0x4, RZ, 0xc0, !PT ;  /* 0x0000000455ff7812 */ /* 0x000fe4000784c0ff */
[----:B------:R-:W2:Y:S01]  /*43f0*/  @P5 LDG.E.S8 R67, [R82.64] ;  /* 0x0000000452435981 */ /* 0x000ea2000c1e1300 */
[----:B----4-:R-:W-:Y:S01]  /*4400*/  @P3 IMAD R33, R71, R72, R33 ;  /* 0x0000004847213224 */ /* 0x010fe200078e0221 */
[----:B------:R-:W-:Y:S02]  /*4410*/  LOP3.LUT P3, RZ, R85, 0x2, RZ, 0xc0, !PT ;  /* 0x0000000255ff7812 */ /* 0x000fe4000786c0ff */
[----:B------:R-:W3:Y:S04]  /*4420*/  @P6 LDG.E.S8 R70, [R80.64] ;  /* 0x0000000450466981 */ /* 0x000ee8000c1e1300 */
[----:B------:R-:W3:Y:S04]  /*4430*/  @P6 LDG.E.S8 R69, [R82.64] ;  /* 0x0000000452456981 */ /* 0x000ee8000c1e1300 */
[----:B------:R-:W4:Y:S04]  /*4440*/  @P0 LDG.E.S8 R72, [R80.64+0x20] ;  /* 0x0000200450480981 */ /* 0x000f28000c1e1300 */
[----:B------:R-:W4:Y:S01]  /*4450*/  @P0 LDG.E.S8 R71, [R82.64] ;  /* 0x0000000452470981 */ /* 0x000f22000c1e1300 */
[C---:B------:R-:W-:Y:S01]  /*4460*/  LOP3.LUT P0, RZ, R84.reuse, 0x8000, RZ, 0xc0, !PT ;  /* 0x0000800054ff7812 */ /* 0x040fe2000780c0ff */
[----:B-----5:R-:W-:Y:S01]  /*4470*/  @P4 IMAD R49, R73, R74, R49 ;  /* 0x0000004a49314224 */ /* 0x020fe200078e0231 */
[----:B------:R-:W-:Y:S01]  /*4480*/  LOP3.LUT P4, RZ, R85, 0x1, RZ, 0xc0, !PT ;  /* 0x0000000155ff7812 */ /* 0x000fe2000788c0ff */
[----:B------:R-:W5:Y:S01]  /*4490*/  @P3 LDG.E.S8 R74, [R80.64+0x40] ;  /* 0x00004004504a3981 */ /* 0x000f62000c1e1300 */
[----:B------:R-:W-:Y:S03]  /*44a0*/  LOP3.LUT R84, R84, 0xfffffffe, RZ, 0xc0, !PT ;  /* 0xfffffffe54547812 */ /* 0x000fe600078ec0ff */
[----:B------:R-:W5:Y:S01]  /*44b0*/  @P3 LDG.E.S8 R73, [R82.64] ;  /* 0x0000000452493981 */ /* 0x000f62000c1e1300 */
[----:B------:R-:W-:Y:S04]  /*44c0*/  @P6 LOP3.LUT R84, R84, 0x1, RZ, 0xfc, !PT ;  /* 0x0000000154546812 */ /* 0x000fe800078efcff */
[----:B------:R-:W-:Y:S01]  /*44d0*/  LOP3.LUT R84, R84, 0xffffbfff, RZ, 0xc0, !PT ;  /* 0xffffbfff54547812 */ /* 0x000fe200078ec0ff */
[----:B--2---:R-:W-:Y:S01]  /*44e0*/  @P5 IMAD R2, R67, R68, R2 ;  /* 0x0000004443025224 */ /* 0x004fe200078e0202 */
[----:B------:R-:W-:Y:S01]  /*44f0*/  LOP3.LUT P5, RZ, R85, 0x80, RZ, 0xc0, !PT ;  /* 0x0000008055ff7812 */ /* 0x000fe200078ac0ff */
[----:B------:R-:W2:Y:S04]  /*4500*/  @P2 LDG.E.S8 R68, [R78.64] ;  /* 0x000000044e442981 */ /* 0x000ea8000c1e1300 */
[----:B------:R-:W2:Y:S01]  /*4510*/  @P2 LDG.E.S8 R67, [R82.64+0x20] ;  /* 0x0000200452432981 */ /* 0x000ea2000c1e1300 */
[----:B---3--:R-:W-:Y:S01]  /*4520*/  @P6 IMAD R18, R69, R70, R18 ;  /* 0x0000004645126224 */ /* 0x008fe200078e0212 */
[----:B------:R-:W-:Y:S02]  /*4530*/  LOP3.LUT P6, RZ, R85, 0x40, RZ, 0xc0, !PT ;  /* 0x0000004055ff7812 */ /* 0x000fe400078cc0ff */
[----:B------:R-:W3:Y:S04]  /*4540*/  @P1 LDG.E.S8 R70, [R80.64] ;  /* 0x0000000450461981 */ /* 0x000ee8000c1e1300 */
[----:B------:R-:W3:Y:S01]  /*4550*/  @P1 LDG.E.S8 R69, [R82.64+0x20] ;  /* 0x0000200452451981 */ /* 0x000ee2000c1e1300 */
[----:B----4-:R-:W-:Y:S01]  /*4560*/  @P4 IMAD R34, R71, R72, R34 ;  /* 0x0000004847224224 */ /* 0x010fe200078e0222 */
[----:B------:R-:W-:Y:S02]  /*4570*/  LOP3.LUT P4, RZ, R85, 0x100, RZ, 0xc0, !PT ;  /* 0x0000010055ff7812 */ /* 0x000fe4000788c0ff */
[----:B------:R-:W4:Y:S04]  /*4580*/  @P0 LDG.E.S8 R72, [R80.64+0x20] ;  /* 0x0000200450480981 */ /* 0x000f28000c1e1300 */
[----:B------:R-:W4:Y:S01]  /*4590*/  @P0 LDG.E.S8 R71, [R82.64+0x20] ;  /* 0x0000200452470981 */ /* 0x000f22000c1e1300 */
[----:B-----5:R-:W-:Y:S01]  /*45a0*/  @P3 IMAD R50, R73, R74, R50 ;  /* 0x0000004a49323224 */ /* 0x020fe200078e0232 */
[----:B------:R-:W-:-:S13]  /*45b0*/  LOP3.LUT P3, RZ, R85, 0x200, RZ, 0xc0, !PT ;  /* 0x0000020055ff7812 */ /* 0x000fda000786c0ff */
[----:B------:R-:W-:Y:S02]  /*45c0*/  @P3 LOP3.LUT R84, R84, 0x4000, RZ, 0xfc, !PT ;  /* 0x0000400054543812 */ /* 0x000fe400078efcff */
[----:B------:R-:W-:-:S13]  /*45d0*/  LOP3.LUT P3, RZ, R85, 0x20, RZ, 0xc0, !PT ;  /* 0x0000002055ff7812 */ /* 0x000fda000786c0ff */
[----:B------:R-:W5:Y:S04]  /*45e0*/  @P3 LDG.E.S8 R74, [R80.64+0x40] ;  /* 0x00004004504a3981 */ /* 0x000f68000c1e1300 */
[----:B------:R-:W5:Y:S01]  /*45f0*/  @P3 LDG.E.S8 R73, [R82.64+0x20] ;  /* 0x0000200452493981 */ /* 0x000f62000c1e1300 */
[----:B--2---:R-:W-:Y:S01]  /*4600*/  @P2 IMAD R3, R67, R68, R3 ;  /* 0x0000004443032224 */ /* 0x004fe200078e0203 */
[----:B------:R-:W-:Y:S02]  /*4610*/  LOP3.LUT P2, RZ, R85, 0x400, RZ, 0xc0, !PT ;  /* 0x0000040055ff7812 */ /* 0x000fe4000784c0ff */
        /* <DEDUP_REMOVED lines=11> */
[C---:B------:R-:W-:Y:S02]  /*46d0*/  LOP3.LUT P3, RZ, R84.reuse, 0x4000, RZ, 0xc0, !PT ;  /* 0x0000400054ff7812 */ /* 0x040fe4000786c0ff */
[----:B------:R-:W-:Y:S11]  /*46e0*/  LOP3.LUT R84, R84, 0xffffdfff, RZ, 0xc0, !PT ;  /* 0xffffdfff54547812 */ /* 0x000ff600078ec0ff */
        /* <DEDUP_REMOVED lines=81> */
[C---:B------:R-:W-:Y:S02]  /*4c00*/  LOP3.LUT P4, RZ, R86.reuse, 0x1, RZ, 0xc0, !PT ;  /* 0x0000000156ff7812 */ /* 0x040fe4000788c0ff */
        /* <DEDUP_REMOVED lines=9> */
[C---:B------:R-:W-:Y:S02]  /*4ca0*/  LOP3.LUT P2, RZ, R86.reuse, 0x4, RZ, 0xc0, !PT ;  /* 0x0000000456ff7812 */ /* 0x040fe4000784c0ff */
[----:B------:R-:W2:Y:S04]  /*4cb0*/  @P6 LDG.E.S8 R68, [R78.64] ;  /* 0x000000044e446981 */ /* 0x000ea8000c1e1300 */
[----:B------:R-:W2:Y:S01]  /*4cc0*/  @P6 LDG.E.S8 R67, [R82.64+0x100] ;  /* 0x0001000452436981 */ /* 0x000ea2000c1e1300 */
[----:B---3--:R-:W-:Y:S01]  /*4cd0*/  @P1 IMAD R25, R69, R70, R25 ;  /* 0x0000004645191224 */ /* 0x008fe200078e0219 */
[C---:B------:R-:W-:Y:S02]  /*4ce0*/  LOP3.LUT P1, RZ, R86.reuse, 0x8, RZ, 0xc0, !PT ;  /* 0x0000000856ff7812 */ /* 0x040fe4000782c0ff */
        /* <DEDUP_REMOVED lines=22> */
[----:B------:R-:W4:Y:S07]  /*4e50*/  @P0 LDG.E.S8 R71, [R82.64+0x120] ;  /* 0x0001200452470981 */ /* 0x000f2e000c1e1300 */
[----:B------:R-:W-:Y:S02]  /*4e60*/  @P4 LOP3.LUT R84, R84, 0x400, RZ, 0xfc, !PT ;  /* 0x0000040054544812 */ /* 0x000fe400078efcff */
[----:B------:R-:W-:Y:S02]  /*4e70*/  LOP3.LUT P4, RZ, R86, 0x20, RZ, 0xc0, !PT ;  /* 0x0000002056ff7812 */ /* 0x000fe4000788c0ff */
[----:B------:R-:W-:Y:S01]  /*4e80*/  LOP3.LUT R84, R84, 0xfffffdff, RZ, 0xc0, !PT ;  /* 0xfffffdff54547812 */ /* 0x000fe200078ec0ff */
[----:B-----5:R-:W-:Y:S01]  /*4e90*/  @P3 IMAD R58, R73, R74, R58 ;  /* 0x0000004a493a3224 */ /* 0x020fe200078e023a */
[C---:B------:R-:W-:Y:S09]  /*4ea0*/  LOP3.LUT P3, RZ, R86.reuse, 0x2000, RZ, 0xc0, !PT ;  /* 0x0000200056ff7812 */ /* 0x040ff2000786c0ff */
[----:B------:R-:W5:Y:S04]  /*4eb0*/  @P4 LDG.E.S8 R74, [R80.64+0x40] ;  /* 0x00004004504a4981 */ /* 0x000f68000c1e1300 */
[----:B------:R-:W5:Y:S01]  /*4ec0*/  @P4 LDG.E.S8 R73, [R82.64+0x120] ;  /* 0x0001200452494981 */ /* 0x000f62000c1e1300 */
[----:B--2---:R-:W-:Y:S01]  /*4ed0*/  @P2 IMAD R11, R67, R68, R11 ;  /* 0x00000044430b2224 */ /* 0x004fe200078e020b */
[C---:B------:R-:W-:Y:S01]  /*4ee0*/  LOP3.LUT P2, RZ, R86.reuse, 0x400, RZ, 0xc0, !PT ;  /* 0x0000040056ff7812 */ /* 0x040fe2000784c0ff */
[----:B---3--:R-:W-:Y:S01]  /*4ef0*/  @P1 IMAD R27, R69, R70, R27 ;  /* 0x00000046451b1224 */ /* 0x008fe200078e021b */
[----:B------:R-:W-:Y:S01]  /*4f00*/  LOP3.LUT P1, RZ, R86, 0x800, RZ, 0xc0, !PT ;  /* 0x0000080056ff7812 */ /* 0x000fe2000782c0ff */
[----:B------:R-:W2:Y:S04]  /*4f10*/  @P6 LDG.E.S8 R70, [R80.64] ;  /* 0x0000000450466981 */ /* 0x000ea8000c1e1300 */
[----:B------:R-:W2:Y:S06]  /*4f20*/  @P6 LDG.E.S8 R69, [R82.64+0x140] ;  /* 0x0001400452456981 */ /* 0x000eac000c1e1300 */
[----:B------:R-:W-:Y:S01]  /*4f30*/  @P2 LOP3.LUT R84, R84, 0x200, RZ, 0xfc, !PT ;  /* 0x0000020054542812 */ /* 0x000fe200078efcff */
[----:B----4-:R-:W-:Y:S01]  /*4f40*/  @P0 IMAD R43, R71, R72, R43 ;  /* 0x00000048472b0224 */ /* 0x010fe200078e022b */
[C---:B------:R-:W-:Y:S01]  /*4f50*/  LOP3.LUT P2, RZ, R86.reuse, 0x40, RZ, 0xc0, !PT ;  /* 0x0000004056ff7812 */ /* 0x040fe2000784c0ff */
[----:B------:R-:W3:Y:S01]  /*4f60*/  @P5 LDG.E.S8 R72, [R80.64+0x20] ;  /* 0x0000200450485981 */ /* 0x000ee2000c1e1300 */
[----:B------:R-:W-:Y:S03]  /*4f70*/  LOP3.LUT P0, RZ, R86, 0x1000, RZ, 0xc0, !PT ;  /* 0x0000100056ff7812 */ /* 0x000fe6000780c0ff */
[----:B------:R-:W3:Y:S08]  /*4f80*/  @P5 LDG.E.S8 R71, [R82.64+0x140] ;  /* 0x0001400452475981 */ /* 0x000ef0000c1e1300 */
[----:B------:R-:W4:Y:S04]  /*4f90*/  @P2 LDG.E.S8 R68, [R78.64] ;  /* 0x000000044e442981 */ /* 0x000f28000c1e1300 */
[----:B------:R-:W4:Y:S01]  /*4fa0*/  @P2 LDG.E.S8 R67, [R82.64+0x140] ;  /* 0x0001400452432981 */ /* 0x000f22000c1e1300 */
[----:B-----5:R-:W-:Y:S01]  /*4fb0*/  @P4 IMAD R59, R73, R74, R59 ;  /* 0x0000004a493b4224 */ /* 0x020fe200078e023b */
[----:B------:R-:W-:-:S13]  /*4fc0*/  LOP3.LUT P4, RZ, R84, 0x400, RZ, 0xc0, !PT ;  /* 0x0000040054ff7812 */ /* 0x000fda000788c0ff */
[----:B------:R-:W5:Y:S04]  /*4fd0*/  @P4 LDG.E.S8 R74, [R80.64+0x40] ;  /* 0x00004004504a4981 */ /* 0x000f68000c1e1300 */
[----:B------:R-:W5:Y:S01]  /*4fe0*/  @P4 LDG.E.S8 R73, [R82.64+0x140] ;  /* 0x0001400452494981 */ /* 0x000f62000c1e1300 */
[----:B----4-:R-:W-:Y:S01]  /*4ff0*/  @P2 IMAD R12, R67, R68, R12 ;  /* 0x00000044430c2224 */ /* 0x010fe200078e020c */
[----:B------:R-:W-:Y:S01]  /*5000*/  LOP3.LUT P2, RZ, R84, 0x200, RZ, 0xc0, !PT ;  /* 0x0000020054ff7812 */ /* 0x000fe2000784c0ff */
[----:B--2---:R-:W-:Y:S01]  /*5010*/  @P6 IMAD R28, R69, R70, R28 ;  /* 0x00000046451c6224 */ /* 0x004fe200078e021c */
[C---:B------:R-:W-:Y:S01]  /*5020*/  LOP3.LUT P6, RZ, R86.reuse, 0x80000, RZ, 0xc0, !PT ;  /* 0x0008000056ff7812 */ /* 0x040fe200078cc0ff */
[----:B------:R-:W2:Y:S01]  /*5030*/  @P1 LDG.E.S8 R70, [R80.64] ;  /* 0x0000000450461981 */ /* 0x000ea2000c1e1300 */
[----:B---3--:R-:W-:Y:S01]  /*5040*/  @P5 IMAD R44, R71, R72, R44 ;  /* 0x00000048472c5224 */ /* 0x008fe200078e022c */
[----:B------:R-:W-:Y:S02]  /*5050*/  LOP3.LUT P5, RZ, R86, 0x100000, RZ, 0xc0, !PT ;  /* 0x0010000056ff7812 */ /* 0x000fe400078ac0ff */
[----:B------:R-:W2:Y:S01]  /*5060*/  @P1 LDG.E.S8 R69, [R82.64+0x160] ;  /* 0x0001600452451981 */ /* 0x000ea2000c1e1300 */
[----:B------:R-:W-:Y:S03]  /*5070*/  LOP3.LUT R84, R84, 0xffffffbf, RZ, 0xc0, !PT ;  /* 0xffffffbf54547812 */ /* 0x000fe600078ec0ff */
[----:B------:R-:W3:Y:S04]  /*5080*/  @P0 LDG.E.S8 R72, [R80.64+0x20] ;  /* 0x0000200450480981 */ /* 0x000ee8000c1e1300 */
[----:B------:R-:W4:Y:S04]  /*5090*/  @P2 LDG.E.S8 R68, [R78.64] ;  /* 0x000000044e442981 */ /* 0x000f28000c1e1300 */
[----:B------:R-:W4:Y:S04]  /*50a0*/  @P2 LDG.E.S8 R67, [R82.64+0x160] ;  /* 0x0001600452432981 */ /* 0x000f28000c1e1300 */
[----:B------:R-:W3:Y:S01]  /*50b0*/  @P0 LDG.E.S8 R71, [R82.64+0x160] ;  /* 0x0001600452470981 */ /* 0x000ee2000c1e1300 */
[----:B-----5:R-:W-:Y:S01]  /*50c0*/  @P4 IMAD R60, R73, R74, R60 ;  /* 0x0000004a493c4224 */ /* 0x020fe200078e023c */
[C---:B------:R-:W-:Y:S02]  /*50d0*/  LOP3.LUT P4, RZ, R86.reuse, 0x200000, RZ, 0xc0, !PT ;  /* 0x0020000056ff7812 */ /* 0x040fe4000788c0ff */
[----:B------:R-:W5:Y:S04]  /*50e0*/  @P3 LDG.E.S8 R74, [R80.64+0x40] ;  /* 0x00004004504a3981 */ /* 0x000f68000c1e1300 */
[----:B------:R-:W5:Y:S01]  /*50f0*/  @P3 LDG.E.S8 R73, [R82.64+0x160] ;  /* 0x0001600452493981 */ /* 0x000f62000c1e1300 */
[----:B------:R-:W-:-:S13]  /*5100*/  LOP3.LUT P3, RZ, R86, 0x400000, RZ, 0xc0, !PT ;  /* 0x0040000056ff7812 */ /* 0x000fda000786c0ff */
[----:B------:R-:W-:Y:S02]  /*5110*/  @P3 LOP3.LUT R84, R84, 0x40, RZ, 0xfc, !PT ;  /* 0x0000004054543812 */ /* 0x000fe400078efcff */
[----:B------:R-:W-:Y:S02]  /*5120*/  LOP3.LUT P3, RZ, R86, 0x40000, RZ, 0xc0, !PT ;  /* 0x0004000056ff7812 */ /* 0x000fe4000786c0ff */
[----:B------:R-:W-:Y:S11]  /*5130*/  LOP3.LUT R84, R84, 0xffffff7f, RZ, 0xc0, !PT ;  /* 0xffffff7f54547812 */ /* 0x000ff600078ec0ff */
[----:B------:R-:W-:Y:S02]  /*5140*/  @P3 LOP3.LUT R84, R84, 0x80, RZ, 0xfc, !PT ;  /* 0x0000008054543812 */ /* 0x000fe400078efcff */
[----:B------:R-:W-:Y:S02]  /*5150*/  LOP3.LUT P3, RZ, R86, 0x20000, RZ, 0xc0, !PT ;  /* 0x0002000056ff7812 */ /* 0x000fe4000786c0ff */
[----:B------:R-:W-:Y:S11]  /*5160*/  LOP3.LUT R84, R84, 0xfffffeff, RZ, 0xc0, !PT ;  /* 0xfffffeff54547812 */ /* 0x000ff600078ec0ff */
[----:B------:R-:W-:Y:S02]  /*5170*/  @P3 LOP3.LUT R84, R84, 0x100, RZ, 0xfc, !PT ;  /* 0x0000010054543812 */ /* 0x000fe400078efcff */
[----:B------:R-:W-:Y:S02]  /*5180*/  LOP3.LUT P3, RZ, R86, 0x2000, RZ, 0xc0, !PT ;  /* 0x0000200056ff7812 */ /* 0x000fe4000786c0ff */
[----:B------:R-:W-:Y:S04]  /*5190*/  LOP3.LUT R84, R84, 0xfffffff7, RZ, 0xc0, !PT ;  /* 0xfffffff754547812 */ /* 0x000fe800078ec0ff */
[----:B------:R-:W-:Y:S02]  /*51a0*/  @P6 LOP3.LUT R84, R84, 0x8, RZ, 0xfc, !PT ;  /* 0x0000000854546812 */ /* 0x000fe400078efcff */
[----:B------:R-:W-:Y:S02]  /*51b0*/  LOP3.LUT P6, RZ, R86, 0x10000, RZ, 0xc0, !PT ;  /* 0x0001000056ff7812 */ /* 0x000fe400078cc0ff */
[----:B------:R-:W-:Y:S04]  /*51c0*/  LOP3.LUT R84, R84, 0xffffffef, RZ, 0xc0, !PT ;  /* 0xffffffef54547812 */ /* 0x000fe800078ec0ff */
[----:B------:R-:W-:Y:S02]  /*51d0*/  @P5 LOP3.LUT R84, R84, 0x10, RZ, 0xfc, !PT ;  /* 0x0000001054545812 */ /* 0x000fe400078efcff */
[----:B------:R-:W-:Y:S02]  /*51e0*/  LOP3.LUT P5, RZ, R86, 0x8000, RZ, 0xc0, !PT ;  /* 0x0000800056ff7812 */ /* 0x000fe400078ac0ff */
[----:B------:R-:W-:Y:S04]  /*51f0*/  LOP3.LUT R84, R84, 0xffffffdf, RZ, 0xc0, !PT ;  /* 0xffffffdf54547812 */ /* 0x000fe800078ec0ff */
[----:B------:R-:W-:Y:S02]  /*5200*/  @P4 LOP3.LUT R84, R84, 0x20, RZ, 0xfc, !PT ;  /* 0x0000002054544812 */ /* 0x000fe400078efcff */
[C---:B------:R-:W-:Y:S01]  /*5210*/  LOP3.LUT P4, RZ, R86.reuse, 0x4000, RZ, 0xc0, !PT ;  /* 0x0000400056ff7812 */ /* 0x040fe2000788c0ff */
[----:B----4-:R-:W-:Y:S01]  /*5220*/  @P2 IMAD R13, R67, R68, R13 ;  /* 0x00000044430d2224 */ /* 0x010fe200078e020d */
[C---:B------:R-:W-:Y:S11]  /*5230*/  LOP3.LUT P2, RZ, R86.reuse, 0x800000, RZ, 0xc0, !PT ;  /* 0x0080000056ff7812 */ /* 0x040ff6000784c0ff */
[----:B------:R0:W4:Y:S01]  /*5240*/  @P4 LDG.E.S8 R68, [R78.64] ;  /* 0x000000044e444981 */ /* 0x000122000c1e1300 */
[----:B--2---:R-:W-:Y:S01]  /*5250*/  @P1 IMAD R29, R69, R70, R29 ;  /* 0x00000046451d1224 */ /* 0x004fe200078e021d */
[C---:B------:R-:W-:Y:S01]  /*5260*/  LOP3.LUT P1, RZ, R86.reuse, 0x1000000, RZ, 0xc0, !PT ;  /* 0x0100000056ff7812 */ /* 0x040fe2000782c0ff */
[----:B---3--:R-:W-:Y:S01]  /*5270*/  @P0 IMAD R45, R71, R72, R45 ;  /* 0x00000048472d0224 */ /* 0x008fe200078e022d */
[----:B------:R-:W4:Y:S01]  /*5280*/  @P4 LDG.E.S8 R67, [R82.64+0x180] ;  /* 0x0001800452434981 */ /* 0x000f22000c1e1300 */
[----:B------:R-:W-:Y:S03]  /*5290*/  LOP3.LUT P0, RZ, R86, 0x2000000, RZ, 0xc0, !PT ;  /* 0x0200000056ff7812 */ /* 0x000fe6000780c0ff */
[----:B------:R-:W2:Y:S04]  /*52a0*/  @P5 LDG.E.S8 R70, [R80.64] ;  /* 0x0000000450465981 */ /* 0x000ea8000c1e1300 */
[----:B------:R-:W2:Y:S04]  /*52b0*/  @P5 LDG.E.S8 R69, [R82.64+0x180] ;  /* 0x0001800452455981 */ /* 0x000ea8000c1e1300 */
[----:B------:R-:W3:Y:S04]  /*52c0*/  @P6 LDG.E.S8 R72, [R80.64+0x20] ;  /* 0x0000200450486981 */ /* 0x000ee8000c1e1300 */
[----:B------:R-:W3:Y:S01]  /*52d0*/  @P6 LDG.E.S8 R71, [R82.64+0x180] ;  /* 0x0001800452476981 */ /* 0x000ee2000c1e1300 */
[----:B-----5:R-:W-:Y:S01]  /*52e0*/  @P3 IMAD R61, R73, R74, R61 ;  /* 0x0000004a493d3224 */ /* 0x020fe200078e023d */
[----:B------:R-:W-:-:S13]  /*52f0*/  LOP3.LUT P3, RZ, R84, 0x100, RZ, 0xc0, !PT ;  /* 0x0000010054ff7812 */ /* 0x000fda000786c0ff */
[----:B------:R1:W5:Y:S04]  /*5300*/  @P3 LDG.E.S8 R74, [R80.64+0x40] ;  /* 0x00004004504a3981 */ /* 0x000368000c1e1300 */
[----:B------:R-:W5:Y:S01]  /*5310*/  @P3 LDG.E.S8 R73, [R82.64+0x180] ;  /* 0x0001800452493981 */ /* 0x000f62000c1e1300 */
[----:B------:R-:W-:-:S13]  /*5320*/  LOP3.LUT P3, RZ, R84, 0x80, RZ, 0xc0, !PT ;  /* 0x0000008054ff7812 */ /* 0x000fda000786c0ff */
[----:B------:R0:W5:Y:S01]  /*5330*/  @P3 LDG.E.S8 R76, [R78.64] ;  /* 0x000000044e4c3981 */ /* 0x000162000c1e1300 */
[C---:B------:R-:W-:Y:S02]  /*5340*/  LOP3.LUT P3, RZ, R84.reuse, 0x40, RZ, 0xc0, !PT ;  /* 0x0000004054ff7812 */ /* 0x040fe4000786c0ff */
[----:B------:R-:W-:Y:S11]  /*5350*/  LOP3.LUT R84, R84, 0xfffffffd, RZ, 0xc0, !PT ;  /* 0xfffffffd54547812 */ /* 0x000ff600078ec0ff */
[----:B------:R0:W5:Y:S01]  /*5360*/  @P3 LDG.E.S8 R77, [R78.64] ;  /* 0x000000044e4d3981 */ /* 0x000162000c1e1300 */
[----:B------:R-:W-:Y:S02]  /*5370*/  @P3 LOP3.LUT R84, R84, 0x2, RZ, 0xfc, !PT ;  /* 0x0000000254543812 */ /* 0x000fe400078efcff */
[----:B------:R-:W-:Y:S02]  /*5380*/  LOP3.LUT P3, RZ, R86, 0x40000, RZ, 0xc0, !PT ;  /* 0x0004000056ff7812 */ /* 0x000fe4000786c0ff */
[----:B------:R-:W-:Y:S11]  /*5390*/  LOP3.LUT R84, R84, 0xfffffffb, RZ, 0xc0, !PT ;  /* 0xfffffffb54547812 */ /* 0x000ff600078ec0ff */
[----:B------:R-:W5:Y:S01]  /*53a0*/  @P3 LDG.E.S8 R75, [R82.64+0x1a0] ;  /* 0x0001a004524b3981 */ /* 0x000f62000c1e1300 */
[----:B------:R-:W-:Y:S02]  /*53b0*/  @P3 LOP3.LUT R84, R84, 0x4, RZ, 0xfc, !PT ;  /* 0x0000000454543812 */ /* 0x000fe400078efcff */
[----:B------:R-:W-:Y:S01]  /*53c0*/  LOP3.LUT P3, RZ, R86, 0x20000, RZ, 0xc0, !PT ;  /* 0x0002000056ff7812 */ /* 0x000fe2000786c0ff */
[----:B0-----:R1:W5:Y:S04]  /*53d0*/  @P2 LDG.E.S8 R78, [R80.64] ;  /* 0x00000004504e2981 */ /* 0x001368000c1e1300 */
[----:B------:R1:W5:Y:S01]  /*53e0*/  @P1 LDG.E.S8 R79, [R80.64+0x20] ;  /* 0x00002004504f1981 */ /* 0x000362000c1e1300 */
[----:B----4-:R-:W-:Y:S01]  /*53f0*/  @P4 IMAD R14, R67, R68, R14 ;  /* 0x00000044430e4224 */ /* 0x010fe200078e020e */
[C---:B------:R-:W-:Y:S01]  /*5400*/  LOP3.LUT P4, RZ, R84.reuse, 0x20, RZ, 0xc0, !PT ;  /* 0x0000002054ff7812 */ /* 0x040fe2000788c0ff */
[----:B--2---:R-:W-:Y:S01]  /*5410*/  @P5 IMAD R30, R69, R70, R30 ;  /* 0x00000046451e5224 */ /* 0x004fe200078e021e */
[C---:B------:R-:W-:Y:S01]  /*5420*/  LOP3.LUT P5, RZ, R84.reuse, 0x10, RZ, 0xc0, !PT ;  /* 0x0000001054ff7812 */ /* 0x040fe200078ac0ff */
[----:B---3--:R-:W-:Y:S01]  /*5430*/  @P6 IMAD R46, R71, R72, R46 ;  /* 0x00000048472e6224 */ /* 0x008fe200078e022e */
[C---:B------:R-:W-:Y:S09]  /*5440*/  LOP3.LUT P6, RZ, R84.reuse, 0x8, RZ, 0xc0, !PT ;  /* 0x0000000854ff7812 */ /* 0x040ff200078cc0ff */
[----:B------:R1:W2:Y:S04]  /*5450*/  @P4 LDG.E.S8 R72, [R80.64+0x40] ;  /* 0x0000400450484981 */ /* 0x0002a8000c1e1300 */
[----:B------:R1:W3:Y:S04]  /*5460*/  @P5 LDG.E.S8 R70, [R80.64+0x20] ;  /* 0x0000200450465981 */ /* 0x0002e8000c1e1300 */
[----:B------:R-:W3:Y:S04]  /*5470*/  @P5 LDG.E.S8 R69, [R82.64+0x1a0] ;  /* 0x0001a00452455981 */ /* 0x000ee8000c1e1300 */
[----:B------:R1:W4:Y:S04]  /*5480*/  @P6 LDG.E.S8 R68, [R80.64] ;  /* 0x0000000450446981 */ /* 0x000328000c1e1300 */
[----:B------:R-:W4:Y:S04]  /*5490*/  @P6 LDG.E.S8 R67, [R82.64+0x1a0] ;  /* 0x0001a00452436981 */ /* 0x000f28000c1e1300 */
[----:B------:R-:W2:Y:S04]  /*54a0*/  @P4 LDG.E.S8 R71, [R82.64+0x1a0] ;  /* 0x0001a00452474981 */ /* 0x000ea8000c1e1300 */
[----:B-1----:R-:W2:Y:S01]  /*54b0*/  @P0 LDG.E.S8 R80, [R80.64+0x40] ;  /* 0x0000400450500981 */ /* 0x002ea2000c1e1300 */
[----:B-----5:R-:W-:Y:S01]  /*54c0*/  @P3 IMAD R62, R73, R74, R62 ;  /* 0x0000004a493e3224 */ /* 0x020fe200078e023e */
[C---:B------:R-:W-:Y:S02]  /*54d0*/  LOP3.LUT P3, RZ, R84.reuse, 0x4, RZ, 0xc0, !PT ;  /* 0x0000000454ff7812 */ /* 0x040fe4000786c0ff */
[----:B------:R-:W5:Y:S11]  /*54e0*/  @P2 LDG.E.S8 R74, [R82.64+0x1c0] ;  /* 0x0001c004524a2981 */ /* 0x000f76000c1e1300 */
[----:B------:R-:W-:Y:S01]  /*54f0*/  @P3 IMAD R15, R75, R76, R15 ;  /* 0x0000004c4b0f3224 */ /* 0x000fe200078e020f */
[C---:B------:R-:W-:Y:S01]  /*5500*/  LOP3.LUT P3, RZ, R84.reuse, 0x2, RZ, 0xc0, !PT ;  /* 0x0000000254ff7812 */ /* 0x040fe2000786c0ff */
[----:B------:R-:W5:Y:S04]  /*5510*/  @P1 LDG.E.S8 R75, [R82.64+0x1c0] ;  /* 0x0001c004524b1981 */ /* 0x000f68000c1e1300 */
[----:B------:R-:W5:Y:S08]  /*5520*/  @P0 LDG.E.S8 R76, [R82.64+0x1c0] ;  /* 0x0001c004524c0981 */ /* 0x000f70000c1e1300 */
[----:B------:R-:W5:Y:S01]  /*5530*/  @P3 LDG.E.S8 R73, [R82.64+0x1c0] ;  /* 0x0001c00452493981 */ /* 0x000f62000c1e1300 */
[----:B----4-:R-:W-:Y:S01]  /*5540*/  @P6 IMAD R31, R67, R68, R31 ;  /* 0x00000044431f6224 */ /* 0x010fe200078e021f */
[----:B------:R-:W-:Y:S01]  /*5550*/  LOP3.LUT P6, RZ, R84, 0x1, RZ, 0xc0, !PT ;  /* 0x0000000154ff7812 */ /* 0x000fe200078cc0ff */
[----:B---3--:R-:W-:Y:S01]  /*5560*/  @P5 IMAD R47, R69, R70, R47 ;  /* 0x00000046452f5224 */ /* 0x008fe200078e022f */
[----:B------:R-:W-:Y:S01]  /*5570*/  LOP3.LUT P5, RZ, R87, 0x80000000, RZ, 0xc0, !PT ;  /* 0x8000000057ff7812 */ /* 0x000fe200078ac0ff */
[----:B--2---:R-:W-:Y:S01]  /*5580*/  @P4 IMAD R63, R71, R72, R63 ;  /* 0x00000048473f4224 */ /* 0x004fe200078e023f */
[----:B------:R-:W-:Y:S01]  /*5590*/  LOP3.LUT P4, RZ, R87, 0x40000000, RZ, 0xc0, !PT ;  /* 0x4000000057ff7812 */ /* 0x000fe2000788c0ff */
[----:B-----5:R-:W-:Y:S01]  /*55a0*/  @P3 IMAD R16, R73, R77, R16 ;  /* 0x0000004d49103224 */ /* 0x020fe200078e0210 */
[C---:B------:R-:W-:Y:S01]  /*55b0*/  LOP3.LUT P3, RZ, R87.reuse, 0x20000000, RZ, 0xc0, !PT ;  /* 0x2000000057ff7812 */ /* 0x040fe2000786c0ff */
[----:B------:R-:W-:Y:S01]  /*55c0*/  @P2 IMAD R32, R74, R78, R32 ;  /* 0x0000004e4a202224 */ /* 0x000fe200078e0220 */
[----:B------:R-:W-:Y:S01]  /*55d0*/  LOP3.LUT P2, RZ, R87, 0x10000000, RZ, 0xc0, !PT ;  /* 0x1000000057ff7812 */ /* 0x000fe2000784c0ff */
[----:B------:R-:W-:Y:S01]  /*55e0*/  @P1 IMAD R48, R75, R79, R48 ;  /* 0x0000004f4b301224 */ /* 0x000fe200078e0230 */
[----:B------:R-:W-:Y:S01]  /*55f0*/  LOP3.LUT P1, RZ, R87, 0x8000000, RZ, 0xc0, !PT ;  /* 0x0800000057ff7812 */ /* 0x000fe2000782c0ff */
[----:B------:R-:W-:Y:S01]  /*5600*/  @P0 IMAD R64, R76, R80, R64 ;  /* 0x000000504c400224 */ /* 0x000fe200078e0240 */
[----:B------:R-:W-:-:S13]  /*5610*/  PLOP3.LUT P0, PT, PT, PT, UP0, 0x40, 0x0 ;  /* 0x000000000000781c */ /* 0x000fda0003f0e808 */
[----:B------:R-:W-:-:S05]  /*5620*/  @P0 BRA `(.L_x_265) ;  /* 0xffffea2000000947 */ /* 0x000fca000383ffff */
.L_x_264:
[----:B------:R-:W-:Y:S01]  /*5630*/  UISETP.NE.U32.AND UP0, UPT, UR21, URZ, UPT ;  /* 0x0000003f1500728c */ /* 0x000fe2000bf05070 */
[----:B------:R-:W-:Y:S03]  /*5640*/  BSSY B1, `(.L_x_266) ;  /* 0x00005c4000017945 */ /* 0x000fe60003800000 */
[----:B------:R-:W-:-:S06]  /*5650*/  UISETP.NE.AND.EX UP0, UPT, UR20, URZ, UPT, UP0 ;  /* 0x0000003f1400728c */ /* 0x000fcc000bf05300 */
[----:B------:R-:W-:-:S13]  /*5660*/  PLOP3.LUT P0, PT, PT, PT, UP0, 0x40, 0x0 ;  /* 0x000000000000781c */ /* 0x000fda0003f0e808 */
[----:B------:R-:W-:Y:S05]  /*5670*/  @P0 BRA `(.L_x_267) ;  /* 0x0000347000000947 */ /* 0x000fea0003800000 */
[----:B------:R-:W2:Y:S04]  /*5680*/  LDL.64 R74, [R1+0x2a8] ;  /* 0x0002a800014a7983 */ /* 0x000ea80000100a00 */
[----:B------:R-:W3:Y:S04]  /*5690*/  LDL R71, [R1+0x31c] ;  /* 0x00031c0001477983 */ /* 0x000ee80000100800 */
[----:B------:R-:W4:Y:S04]  /*56a0*/  LDL.64 R108, [R1+0xb8] ;  /* 0x0000b800016c7983 */ /* 0x000f280000100a00 */
[----:B------:R-:W5:Y:S04]  /*56b0*/  LDL.64 R68, [R1+0x2a0] ;  /* 0x0002a00001447983 */ /* 0x000f680000100a00 */
[----:B------:R-:W5:Y:S04]  /*56c0*/  LDL R70, [R1+0x320] ;  /* 0x0003200001467983 */ /* 0x000f680000100800 */
        /* <DEDUP_REMOVED lines=13> */
[----:B------:R-:W5:Y:S01]  /*57a0*/  LDL.64 R92, [R1+0x90] ;  /* 0x00009000015c7983 */ /* 0x000f620000100a00 */
[----:B------:R-:W-:-:S03]  /*57b0*/  LOP3.LUT R89, R89, 0xdfffffff, RZ, 0xc0, !PT ;  /* 0xdfffffff59597812 */ /* 0x000fc600078ec0ff */
[----:B------:R-:W5:Y:S04]  /*57c0*/  LDL R121, [R1+0xe0] ;  /* 0x0000e00001797983 */ /* 0x000f680000100800 */
[----:B------:R-:W5:Y:S04]  /*57d0*/  LDL R120, [R1+0xe4] ;  /* 0x0000e40001787983 */ /* 0x000f680000100800 */
[----:B------:R-:W5:Y:S04]  /*57e0*/  LDL.64 R118, [R1+0x80] ;  /* 0x0000800001767983 */ /* 0x000f680000100a00 */
[----:B------:R-:W5:Y:S04]  /*57f0*/  LDL.64 R116, [R1+0x78] ;  /* 0x0000780001747983 */ /* 0x000f680000100a00 */
[----:B------:R-:W5:Y:S01]  /*5800*/  LDL.64 R122, [R1+0x68] ;  /* 0x00006800017a7983 */ /* 0x000f620000100a00 */
[----:B------:R-:W-:-:S03]  /*5810*/  LOP3.LUT R87, R87, 0xfffffffb, RZ, 0xc0, !PT ;  /* 0xfffffffb57577812 */ /* 0x000fc600078ec0ff */
[----:B------:R-:W5:Y:S04]  /*5820*/  LDL.64 R124, [R1+0x60] ;  /* 0x00006000017c7983 */ /* 0x000f680000100a00 */
[----:B------:R-:W5:Y:S04]  /*5830*/  LDL.64 R134, [R1+0x58] ;  /* 0x0000580001867983 */ /* 0x000f680000100a00 */
[----:B------:R-:W5:Y:S04]  /*5840*/  LDL.64 R132, [R1+0x50] ;  /* 0x0000500001847983 */ /* 0x000f680000100a00 */
[----:B------:R-:W5:Y:S04]  /*5850*/  LDL.64 R128, [R1+0x48] ;  /* 0x0000480001807983 */ /* 0x000f680000100a00 */
[----:B------:R-:W5:Y:S04]  /*5860*/  LDL.64 R126, [R1+0x40] ;  /* 0x00004000017e7983 */ /* 0x000f680000100a00 */
[----:B------:R-:W5:Y:S04]  /*5870*/  LDL R130, [R1+0x108] ;  /* 0x0001080001827983 */ /* 0x000f680000100800 */
[----:B------:R-:W5:Y:S04]  /*5880*/  LDL.64 R136, [R1+0x268] ;  /* 0x0002680001887983 */ /* 0x000f680000100a00 */
[----:B------:R-:W5:Y:S04]  /*5890*/  LDL R131, [R1+0x2c4] ;  /* 0x0002c40001837983 */ /* 0x000f680000100800 */
[----:B------:R-:W5:Y:S01]  /*58a0*/  LDL.64 R138, [R1+0x28] ;  /* 0x00002800018a7983 */ /* 0x000f620000100a00 */
[----:B--2---:R-:W-:-:S04]  /*58b0*/  @P1 LEA R80, P0, R74, UR23, 0x2 ;  /* 0x000000174a501c11 */ /* 0x004fc8000f8010ff */
[----:B---3--:R-:W-:Y:S02]  /*58c0*/  @P1 IADD3.X R81, R71, UR22, RZ, P0, !PT ;  /* 0x0000001647511c10 */ /* 0x008fe400087fe4ff */
[----:B----4-:R-:W-:-:S04]  /*58d0*/  @P1 LEA R74, P0, R108, UR18, 0x2 ;  /* 0x000000126c4a1c11 */ /* 0x010fc8000f8010ff */
[----:B------:R-:W-:Y:S02]  /*58e0*/  @P1 LEA.HI.X R75, R108, UR16, R252, 0x2, P0 ;  /* 0x000000106c4b1c11 */ /* 0x000fe400080f14fc */
[----:B-----5:R-:W-:-:S04]  /*58f0*/  LEA R68, P0, R68, UR23, 0x2 ;  /* 0x0000001744447c11 */ /* 0x020fc8000f8010ff */
[----:B------:R-:W-:Y:S02]  /*5900*/  IADD3.X R69, R70, UR22, RZ, P0, !PT ;  /* 0x0000001646457c10 */ /* 0x000fe400087fe4ff */
[----:B------:R-:W-:-:S04]  /*5910*/  @P2 LEA R70, P0, R106, UR18, 0x2 ;  /* 0x000000126a462c11 */ /* 0x000fc8000f8010ff */
[----:B------:R-:W-:Y:S02]  /*5920*/  @P2 LEA.HI.X R71, R106, UR16, R105, 0x2, P0 ;  /* 0x000000106a472c11 */ /* 0x000fe400080f1469 */
[----:B------:R-:W-:Y:S01]  /*5930*/  @P1 LOP3.LUT R89, R89, 0x20000000, RZ, 0xfc, !PT ;  /* 0x2000000059591812 */ /* 0x000fe200078efcff */
[----:B------:R-:W2:Y:S01]  /*5940*/  LDL R105, [R1+0xe8] ;  /* 0x0000e80001697983 */ /* 0x000ea20000100800 */
[----:B------:R-:W-:-:S03]  /*5950*/  @P3 LEA R112, P0, R102, UR18, 0x2 ;  /* 0x0000001266703c11 */ /* 0x000fc6000f8010ff */
[----:B------:R-:W3:Y:S01]  /*5960*/  LDL.64 R106, [R1+0x288] ;  /* 0x00028800016a7983 */ /* 0x000ee20000100a00 */
[----:B------:R-:W-:Y:S02]  /*5970*/  @P3 LEA.HI.X R113, R102, UR16, R104, 0x2, P0 ;  /* 0x0000001066713c11 */ /* 0x000fe400080f1468 */
[----:B------:R-:W-:Y:S01]  /*5980*/  LOP3.LUT P1, RZ, R86, 0x400000, RZ, 0xc0, !PT ;  /* 0x0040000056ff7812 */ /* 0x000fe2000782c0ff */
[----:B------:R-:W4:Y:S01]  /*5990*/  LDL R104, [R1+0x2b4] ;  /* 0x0002b40001687983 */ /* 0x000f220000100800 */
[C---:B------:R-:W-:Y:S02]  /*59a0*/  @P4 LEA R110, P0, R100.reuse, UR18, 0x2 ;  /* 0x00000012646e4c11 */ /* 0x040fe4000f8010ff */
[----:B------:R-:W-:Y:S01]  /*59b0*/  LOP3.LUT R89, R89, 0xefffffff, RZ, 0xc0, !PT ;  /* 0xefffffff59597812 */ /* 0x000fe200078ec0ff */
[----:B------:R-:W5:Y:S01]  /*59c0*/  LDL.64 R102, [R1+0x280] ;  /* 0x0002800001667983 */ /* 0x000f620000100a00 */
[----:B------:R-:W-:Y:S02]  /*59d0*/  @P4 LEA.HI.X R111, R100, UR16, R91, 0x2, P0 ;  /* 0x00000010646f4c11 */ /* 0x000fe400080f145b */
[----:B------:R-:W-:Y:S01]  /*59e0*/  @P2 LOP3.LUT R89, R89, 0x10000000, RZ, 0xfc, !PT ;  /* 0x1000000059592812 */ /* 0x000fe200078efcff */
[----:B------:R-:W2:Y:S01]  /*59f0*/  LDL R101, [R1+0x2b8] ;  /* 0x0002b80001657983 */ /* 0x000ea20000100800 */
[----:B------:R-:W-:-:S03]  /*5a00*/  @P5 LEA R108, P0, R82, UR23, 0x2 ;  /* 0x00000017526c5c11 */ /* 0x000fc6000f8010ff */
[----:B------:R-:W2:Y:S01]  /*5a10*/  LDL.64 R82, [R1+0x88] ;  /* 0x0000880001527983 */ /* 0x000ea20000100a00 */
[----:B------:R-:W-:-:S03]  /*5a20*/  @P5 IADD3.X R109, R79, UR22, RZ, P0, !PT ;  /* 0x000000164f6d5c10 */ /* 0x000fc600087fe4ff */
[----:B------:R-:W2:Y:S01]  /*5a30*/  LDL R100, [R1+0xf0] ;  /* 0x0000f00001647983 */ /* 0x000ea20000100800 */
[----:B------:R-:W-:-:S04]  /*5a40*/  @P5 LEA R114, P0, R76, UR18, 0x2 ;  /* 0x000000124c725c11 */ /* 0x000fc8000f8010ff */
[----:B------:R-:W-:Y:S02]  /*5a50*/  @P5 LEA.HI.X R115, R76, UR16, R78, 0x2, P0 ;  /* 0x000000104c735c11 */ /* 0x000fe400080f144e */
[----:B------:R-:W2:Y:S01]  /*5a60*/  LDL.64 R78, [R1+0xc0] ;  /* 0x0000c000014e7983 */ /* 0x000ea20000100a00 */
[----:B------:R-:W-:-:S04]  /*5a70*/  LEA R72, P0, R72, UR23, 0x2 ;  /* 0x0000001748487c11 */ /* 0x000fc8000f8010ff */
[----:B------:R-:W-:Y:S02]  /*5a80*/  IADD3.X R73, R67, UR22, RZ, P0, !PT ;  /* 0x0000001643497c10 */ /* 0x000fe400087fe4ff */
[----:B------:R-:W-:-:S04]  /*5a90*/  IADD3 R67, R65, 0xf, RZ ;  /* 0x0000000f41437810 */ /* 0x000fc80007ffe0ff */
[----:B------:R-:W-:-:S04]  /*5aa0*/  SHF.R.S32.HI R76, RZ, 0x1f, R67 ;  /* 0x0000001fff4c7819 */ /* 0x000fc80000011443 */
[----:B------:R-:W-:-:S04]  /*5ab0*/  LEA.HI R67, R76, R67, RZ, 0x5 ;  /* 0x000000434c437211 */ /* 0x000fc800078f28ff */
[----:B------:R-:W-:-:S04]  /*5ac0*/  SHF.R.S32.HI R67, RZ, 0x5, R67 ;  /* 0x00000005ff437819 */ /* 0x000fc80000011443 */
[----:B------:R-:W-:Y:S02]  /*5ad0*/  SHF.R.S32.HI R77, RZ, 0x1f, R67 ;  /* 0x0000001fff4d7819 */ /* 0x000fe40000011443 */
[----:B------:R-:W-:Y:S01]  /*5ae0*/  LOP3.LUT P2, RZ, R86, 0x800000, RZ, 0xc0, !PT ;  /* 0x0080000056ff7812 */ /* 0x000fe2000784c0ff */
[----:B------:R-:W3:Y:S02]  /*5af0*/  LDL R119, [R1+0xf8] ;  /* 0x0000f80001777983 */ /* 0x000ee40000100800 */
[----:B------:R-:W-:Y:S02]  /*5b00*/  IMAD R76, R77, c[0x0][0x1b8], RZ ;  /* 0x00006e004d4c7a24 */ /* 0x000fe400078e02ff */
[----:B------:R-:W3:Y:S02]  /*5b10*/  LDL R117, [R1+0xfc] ;  /* 0x0000fc0001757983 */ /* 0x000ee40000100800 */
[----:B------:R-:W-:Y:S01]  /*5b20*/  IMAD R91, R67, c[0x0][0x1bc], R76 ;  /* 0x00006f00435b7a24 */ /* 0x000fe200078e024c */
[----:B------:R-:W-:-:S03]  /*5b30*/  @P1 LEA R176, P0, R170, UR18, 0x2 ;  /* 0x00000012aab01c11 */ /* 0x000fc6000f8010ff */
[----:B------:R-:W-:Y:S01]  /*5b40*/  IMAD.IADD R76, R171, 0x1, R91 ;  /* 0x00000001ab4c7824 */ /* 0x000fe200078e025b */
[----:B------:R-:W3:Y:S04]  /*5b50*/  LDL R125, [R1+0x10c] ;  /* 0x00010c00017d7983 */ /* 0x000ee80000100800 */
[----:B------:R-:W-:Y:S01]  /*5b60*/  @P1 LEA.HI.X R177, R170, UR16, R76, 0x2, P0 ;  /* 0x00000010aab11c11 */ /* 0x000fe200080f144c */
[----:B------:R-:W-:Y:S01]  /*5b70*/  IMAD.IADD R76, R91, 0x1, R169 ;  /* 0x000000015b4c7824 */ /* 0x000fe200078e02a9 */
[----:B------:R-:W-:-:S04]  /*5b80*/  @P2 LEA R178, P0, R168, UR18, 0x2 ;  /* 0x00000012a8b22c11 */ /* 0x000fc8000f8010ff */
[----:B------:R-:W-:Y:S01]  /*5b90*/  @P2 LEA.HI.X R179, R168, UR16, R76, 0x2, P0 ;  /* 0x00000010a8b32c11 */ /* 0x000fe200080f144c */
[----:B------:R-:W-:Y:S02]  /*5ba0*/  IMAD R76, R77, c[0x0][0x1a8], RZ ;  /* 0x00006a004d4c7a24 */ /* 0x000fe400078e02ff */
[----:B------:R-:W3:Y:S02]  /*5bb0*/  LDL R77, [R1+0xec] ;  /* 0x0000ec00014d7983 */ /* 0x000ee40000100800 */
[----:B------:R-:W-:Y:S01]  /*5bc0*/  IMAD R67, R67, c[0x0][0x1ac], R76 ;  /* 0x00006b0043437a24 */ /* 0x000fe200078e024c */
[----:B------:R-:W-:-:S04]  /*5bd0*/  LOP3.LUT R89, R89, 0xbfffffff, RZ, 0xc0, !PT ;  /* 0xbfffffff59597812 */ /* 0x000fc800078ec0ff */
[----:B------:R-:W-:-:S04]  /*5be0*/  @P3 LOP3.LUT R89, R89, 0x40000000, RZ, 0xfc, !PT ;  /* 0x4000000059593812 */ /* 0x000fc800078efcff */
[----:B------:R-:W-:Y:S01]  /*5bf0*/  LOP3.LUT R89, R89, 0xfbffffff, RZ, 0xc0, !PT ;  /* 0xfbffffff59597812 */ /* 0x000fe200078ec0ff */
[----:B------:R-:W3:Y:S03]  /*5c00*/  LDL R137, [R1+0x114] ;  /* 0x0001140001897983 */ /* 0x000ee60000100800 */
[----:B------:R-:W-:Y:S02]  /*5c10*/  @P4 LOP3.LUT R89, R89, 0x4000000, RZ, 0xfc, !PT ;  /* 0x0400000059594812 */ /* 0x000fe400078efcff */
[----:B------:R-:W-:Y:S02]  /*5c20*/  LOP3.LUT P3, RZ, R85, 0x20, RZ, 0xc0, !PT ;  /* 0x0000002055ff7812 */ /* 0x000fe4000786c0ff */
[----:B------:R-:W-:Y:S02]  /*5c30*/  LOP3.LUT R89, R89, 0xfdffffff, RZ, 0xc0, !PT ;  /* 0xfdffffff59597812 */ /* 0x000fe400078ec0ff */
[----:B------:R-:W-:-:S02]  /*5c40*/  LOP3.LUT P2, RZ, R85, 0x2, RZ, 0xc0, !PT ;  /* 0x0000000255ff7812 */ /* 0x000fc4000784c0ff */
[----:B------:R-:W-:Y:S01]  /*5c50*/  @P5 LOP3.LUT R89, R89, 0x2000000, RZ, 0xfc, !PT ;  /* 0x0200000059595812 */ /* 0x000fe200078efcff */
[----:B--2---:R-:W-:Y:S01]  /*5c60*/  IMAD.IADD R76, R79, 0x1, R67 ;  /* 0x000000014f4c7824 */ /* 0x004fe200078e0243 */
[----:B------:R-:W-:-:S04]  /*5c70*/  @P1 LEA R174, P0, R78, UR23, 0x2 ;  /* 0x000000174eae1c11 */ /* 0x000fc8000f8010ff */
[----:B------:R-:W-:Y:S02]  /*5c80*/  SHF.L.U64.HI R76, R78, 0x2, R76 ;  /* 0x000000024e4c7819 */ /* 0x000fe4000001024c */
[----:B------:R-:W2:Y:S01]  /*5c90*/  LDL.64 R78, [R1+0x70] ;  /* 0x00007000014e7983 */ /* 0x000ea20000100a00 */
[----:B------:R-:W-:Y:S01]  /*5ca0*/  IMAD.IADD R67, R67, 0x1, R99 ;  /* 0x0000000143437824 */ /* 0x000fe200078e0263 */
[----:B------:R-:W-:Y:S02]  /*5cb0*/  @P1 IADD3.X R175, R76, UR22, RZ, P0, !PT ;  /* 0x000000164caf1c10 */ /* 0x000fe400087fe4ff */
[C---:B------:R-:W-:Y:S02]  /*5cc0*/  LEA R164, P0, R98.reuse, UR23, 0x2 ;  /* 0x0000001762a47c11 */ /* 0x040fe4000f8010ff */
[----:B------:R-:W-:-:S04]  /*5cd0*/  SHF.L.U64.HI R67, R98, 0x2, R67 ;  /* 0x0000000262437819 */ /* 0x000fc80000010243 */
[----:B------:R-:W-:Y:S02]  /*5ce0*/  IADD3.X R165, R67, UR22, RZ, P0, !PT ;  /* 0x0000001643a57c10 */ /* 0x000fe400087fe4ff */
[----:B------:R-:W2:Y:S01]  /*5cf0*/  LDL R67, [R1+0xf4] ;  /* 0x0000f40001437983 */ /* 0x000ea20000100800 */
[----:B------:R-:W-:-:S04]  /*5d00*/  LOP3.LUT R89, R89, 0x7fffffff, RZ, 0xc0, !PT ;  /* 0x7fffffff59597812 */ /* 0x000fc800078ec0ff */
[----:B------:R-:W-:Y:S02]  /*5d10*/  @P3 LOP3.LUT R89, R89, 0x80000000, RZ, 0xfc, !PT ;  /* 0x8000000059593812 */ /* 0x000fe400078efcff */
[----:B------:R-:W-:Y:S02]  /*5d20*/  LOP3.LUT P3, RZ, R85, 0x10, RZ, 0xc0, !PT ;  /* 0x0000001055ff7812 */ /* 0x000fe4000786c0ff */
[----:B------:R-:W-:-:S04]  /*5d30*/  @P2 LOP3.LUT R87, R87, 0x4, RZ, 0xfc, !PT ;  /* 0x0000000457572812 */ /* 0x000fc800078efcff */
[----:B------:R-:W-:Y:S02]  /*5d40*/  LOP3.LUT R87, R87, 0xfffffffe, RZ, 0xc0, !PT ;  /* 0xfffffffe57577812 */ /* 0x000fe400078ec0ff */
[----:B------:R-:W-:-:S05]  /*5d50*/  LOP3.LUT P2, RZ, R85, 0x1, RZ, 0xc0, !PT ;  /* 0x0000000155ff7812 */ /* 0x000fca000784c0ff */
[----:B------:R-:W-:Y:S02]  /*5d60*/  @P3 LOP3.LUT R87, R87, 0x1, RZ, 0xfc, !PT ;  /* 0x0000000157573812 */ /* 0x000fe400078efcff */
[----:B------:R-:W-:Y:S02]  /*5d70*/  LOP3.LUT P3, RZ, R85, 0x8, RZ, 0xc0, !PT ;  /* 0x0000000855ff7812 */ /* 0x000fe4000786c0ff */
[C---:B------:R-:W-:Y:S02]  /*5d80*/  @P6 LEA R98, P0, R92.reuse, UR18, 0x2 ;  /* 0x000000125c626c11 */ /* 0x040fe4000f8010ff */
[----:B------:R-:W-:Y:S02]  /*5d90*/  LOP3.LUT R87, R87, 0xfffffffd, RZ, 0xc0, !PT ;  /* 0xfffffffd57577812 */ /* 0x000fe400078ec0ff */
[----:B------:R-:W-:Y:S02]  /*5da0*/  @P6 LEA.HI.X R99, R92, UR16, R121, 0x2, P0 ;  /* 0x000000105c636c11 */ /* 0x000fe400080f1479 */
[----:B------:R-:W-:-:S05]  /*5db0*/  @P2 LEA R92, P0, R82, UR18, 0x2 ;  /* 0x00000012525c2c11 */ /* 0x000fca000f8010ff */
[----:B------:R-:W-:Y:S02]  /*5dc0*/  @P3 LOP3.LUT R87, R87, 0x2, RZ, 0xfc, !PT ;  /* 0x0000000257573812 */ /* 0x000fe400078efcff */
[----:B------:R-:W-:Y:S02]  /*5dd0*/  @P2 LEA.HI.X R93, R82, UR16, R120, 0x2, P0 ;  /* 0x00000010525d2c11 */ /* 0x000fe400080f1478 */
[----:B------:R-:W-:Y:S01]  /*5de0*/  LOP3.LUT P2, RZ, R87, 0x4, RZ, 0xc0, !PT ;  /* 0x0000000457ff7812 */ /* 0x000fe2000784c0ff */
[----:B------:R-:W2:Y:S01]  /*5df0*/  LDL.64 R120, [R1+0x278] ;  /* 0x0002780001787983 */ /* 0x000ea20000100a00 */
[----:B------:R-:W-:-:S11]  /*5e00*/  LOP3.LUT P3, RZ, R85, 0x4, RZ, 0xc0, !PT ;  /* 0x0000000455ff7812 */ /* 0x000fd6000786c0ff */
[----:B------:R-:W-:-:S04]  /*5e10*/  @P2 LEA R82, P0, R118, UR18, 0x2 ;  /* 0x0000001276522c11 */ /* 0x000fc8000f8010ff */
[----:B------:R-:W-:Y:S02]  /*5e20*/  @P2 LEA.HI.X R83, R118, UR16, R105, 0x2, P0 ;  /* 0x0000001076532c11 */ /* 0x000fe400080f1469 */
[----:B---3--:R-:W-:Y:S01]  /*5e30*/  @P3 LEA R106, P0, R106, UR23, 0x2 ;  /* 0x000000176a6a3c11 */ /* 0x008fe2000f8010ff */
[----:B------:R-:W3:Y:S03]  /*5e40*/  LDL R118, [R1+0x2bc] ;  /* 0x0002bc0001767983 */ /* 0x000ee60000100800 */
[----:B----4-:R-:W-:Y:S02]  /*5e50*/  @P3 IADD3.X R107, R104, UR22, RZ, P0, !PT ;  /* 0x00000016686b3c10 */ /* 0x010fe400087fe4ff */
[----:B------:R-:W-:-:S04]  /*5e60*/  @P3 LEA R104, P0, R116, UR18, 0x2 ;  /* 0x0000001274683c11 */ /* 0x000fc8000f8010ff */
[----:B------:R-:W-:Y:S02]  /*5e70*/  @P3 LEA.HI.X R105, R116, UR16, R77, 0x2, P0 ;  /* 0x0000001074693c11 */ /* 0x000fe400080f144d */
[----:B------:R-:W-:Y:S01]  /*5e80*/  LOP3.LUT P3, RZ, R87, 0x2, RZ, 0xc0, !PT ;  /* 0x0000000257ff7812 */ /* 0x000fe2000786c0ff */
[----:B------:R-:W4:Y:S01]  /*5e90*/  LDL R116, [R1+0x2c0] ;  /* 0x0002c00001747983 */ /* 0x000f220000100800 */
[----:B-----5:R-:W-:-:S04]  /*5ea0*/  LEA R76, P0, R102, UR23, 0x2 ;  /* 0x00000017664c7c11 */ /* 0x020fc8000f8010ff */
[----:B------:R-:W-:-:S07]  /*5eb0*/  IADD3.X R77, R101, UR22, RZ, P0, !PT ;  /* 0x00000016654d7c10 */ /* 0x000fce00087fe4ff */
[----:B--2---:R-:W-:-:S04]  /*5ec0*/  @P3 LEA R102, P0, R78, UR18, 0x2 ;  /* 0x000000124e663c11 */ /* 0x004fc8000f8010ff */
[----:B------:R-:W-:Y:S02]  /*5ed0*/  @P3 LEA.HI.X R103, R78, UR16, R100, 0x2, P0 ;  /* 0x000000104e673c11 */ /* 0x000fe400080f1464 */
[----:B------:R-:W-:Y:S01]  /*5ee0*/  LOP3.LUT P3, RZ, R87, 0x1, RZ, 0xc0, !PT ;  /* 0x0000000157ff7812 */ /* 0x000fe2000786c0ff */
[----:B------:R-:W2:-:S12]  /*5ef0*/  LDL.64 R78, [R1+0x270] ;  /* 0x00027000014e7983 */ /* 0x000e980000100a00 */
[----:B------:R-:W-:-:S04]  /*5f00*/  @P3 LEA R100, P0, R122, UR18, 0x2 ;  /* 0x000000127a643c11 */ /* 0x000fc8000f8010ff */
[----:B------:R-:W-:Y:S02]  /*5f10*/  @P3 LEA.HI.X R101, R122, UR16, R67, 0x2, P0 ;  /* 0x000000107a653c11 */ /* 0x000fe400080f1443 */
[----:B------:R-:W5:Y:S01]  /*5f20*/  LDL R67, [R1+0x100] ;  /* 0x0001000001437983 */ /* 0x000f620000100800 */
[----:B------:R-:W-:-:S04]  /*5f30*/  LOP3.LUT R89, R89, 0xf7ffffff, RZ, 0xc0, !PT ;  /* 0xf7ffffff59597812 */ /* 0x000fc800078ec0ff */
[----:B------:R-:W-:-:S04]  /*5f40*/  @P6 LOP3.LUT R89, R89, 0x8000000, RZ, 0xfc, !PT ;  /* 0x0800000059596812 */ /* 0x000fc800078efcff */
[----:B------:R-:W-:Y:S02]  /*5f50*/  LOP3.LUT P3, RZ, R89, 0x80000000, RZ, 0xc0, !PT ;  /* 0x8000000059ff7812 */ /* 0x000fe4000786c0ff */
[C---:B------:R-:W-:Y:S02]  /*5f60*/  LOP3.LUT P6, RZ, R85.reuse, 0x40, RZ, 0xc0, !PT ;  /* 0x0000004055ff7812 */ /* 0x040fe400078cc0ff */
[----:B------:R-:W-:-:S09]  /*5f70*/  LOP3.LUT P1, RZ, R85, 0x80, RZ, 0xc0, !PT ;  /* 0x0000008055ff7812 */ /* 0x000fd2000782c0ff */
[----:B------:R-:W-:-:S04]  /*5f80*/  @P3 LEA R122, P0, R124, UR18, 0x2 ;  /* 0x000000127c7a3c11 */ /* 0x000fc8000f8010ff */
[----:B------:R-:W-:Y:S02]  /*5f90*/  @P3 LEA.HI.X R123, R124, UR16, R119, 0x2, P0 ;  /* 0x000000107c7b3c11 */ /* 0x000fe400080f1477 */
[----:B------:R-:W-:Y:S01]  /*5fa0*/  @P6 LEA R120, P0, R120, UR23, 0x2 ;  /* 0x0000001778786c11 */ /* 0x000fe2000f8010ff */
[----:B------:R-:W5:Y:S03]  /*5fb0*/  LDL R124, [R1+0x104] ;  /* 0x00010400017c7983 */ /* 0x000f660000100800 */
[----:B---3--:R-:W-:Y:S02]  /*5fc0*/  @P6 IADD3.X R121, R118, UR22, RZ, P0, !PT ;  /* 0x0000001676796c10 */ /* 0x008fe400087fe4ff */
[----:B------:R-:W-:-:S04]  /*5fd0*/  @P6 LEA R118, P0, R134, UR18, 0x2 ;  /* 0x0000001286766c11 */ /* 0x000fc8000f8010ff */
[----:B------:R-:W-:Y:S02]  /*5fe0*/  @P6 LEA.HI.X R119, R134, UR16, R117, 0x2, P0 ;  /* 0x0000001086776c11 */ /* 0x000fe400080f1475 */
[----:B------:R-:W3:Y:S01]  /*5ff0*/  LDL.64 R134, [R1+0x38] ;  /* 0x0000380001867983 */ /* 0x000ee20000100a00 */
[----:B--2---:R-:W-:-:S04]  /*6000*/  LEA R78, P0, R78, UR23, 0x2 ;  /* 0x000000174e4e7c11 */ /* 0x004fc8000f8010ff */
[----:B----4-:R-:W-:Y:S02]  /*6010*/  IADD3.X R79, R116, UR22, RZ, P0, !PT ;  /* 0x00000016744f7c10 */ /* 0x010fe400087fe4ff */
[----:B------:R-:W-:-:S04]  /*6020*/  @P1 LEA R116, P0, R132, UR18, 0x2 ;  /* 0x0000001284741c11 */ /* 0x000fc8000f8010ff */
[----:B-----5:R-:W-:Y:S02]  /*6030*/  @P1 LEA.HI.X R117, R132, UR16, R67, 0x2, P0 ;  /* 0x0000001084751c11 */ /* 0x020fe400080f1443 */
[----:B------:R-:W-:Y:S01]  /*6040*/  LOP3.LUT P1, RZ, R89, 0x20000000, RZ, 0xc0, !PT ;  /* 0x2000000059ff7812 */ /* 0x000fe2000782c0ff */
[----:B------:R-:W2:-:S12]  /*6050*/  LDL.64 R132, [R1+0x260] ;  /* 0x0002600001847983 */ /* 0x000e980000100a00 */
[----:B------:R0:W4:Y:S01]  /*6060*/  @P1 LDG.E R67, [R80.64] ;  /* 0x0000000450431981 */ /* 0x000122000c1e1900 */
[C---:B------:R-:W-:Y:S02]  /*6070*/  LOP3.LUT P5, RZ, R85.reuse, 0x100, RZ, 0xc0, !PT ;  /* 0x0000010055ff7812 */ /* 0x040fe400078ac0ff */
[C---:B------:R-:W-:Y:S02]  /*6080*/  LOP3.LUT P4, RZ, R85.reuse, 0x200, RZ, 0xc0, !PT ;  /* 0x0000020055ff7812 */ /* 0x040fe4000788c0ff */
[----:B------:R-:W-:-:S09]  /*6090*/  LOP3.LUT P2, RZ, R85, 0x400, RZ, 0xc0, !PT ;  /* 0x0000040055ff7812 */ /* 0x000fd2000784c0ff */
[----:B0-----:R-:W-:-:S04]  /*60a0*/  @P5 LEA R80, P0, R128, UR18, 0x2 ;  /* 0x0000001280505c11 */ /* 0x001fc8000f8010ff */
[----:B------:R-:W-:Y:S02]  /*60b0*/  @P5 LEA.HI.X R81, R128, UR16, R124, 0x2, P0 ;  /* 0x0000001080515c11 */ /* 0x000fe400080f147c */
[----:B------:R-:W-:Y:S01]  /*60c0*/  @P4 LEA R128, P0, R126, UR18, 0x2 ;  /* 0x000000127e804c11 */ /* 0x000fe2000f8010ff */
[----:B------:R-:W-:Y:S01]  /*60d0*/  @P1 IMAD R0, R0, c[0x0][0x16c], RZ ;  /* 0x00005b0000001a24 */ /* 0x000fe200078e02ff */
[----:B------:R-:W-:Y:S01]  /*60e0*/  LOP3.LUT P3, RZ, R89, 0x40000000, RZ, 0xc0, !PT ;  /* 0x4000000059ff7812 */ /* 0x000fe2000786c0ff */
[----:B------:R-:W5:Y:S01]  /*60f0*/  LDL R124, [R1+0x2c8] ;  /* 0x0002c800017c7983 */ /* 0x000f620000100800 */
[----:B------:R-:W-:Y:S02]  /*6100*/  @P4 LEA.HI.X R129, R126, UR16, R130, 0x2, P0 ;  /* 0x000000107e814c11 */ /* 0x000fe400080f1482 */
[----:B------:R-:W-:Y:S01]  /*6110*/  @P2 LEA R142, P0, R136, UR23, 0x2 ;  /* 0x00000017888e2c11 */ /* 0x000fe2000f8010ff */
[----:B------:R-:W2:Y:S03]  /*6120*/  LDL.64 R126, [R1+0x30] ;  /* 0x00003000017e7983 */ /* 0x000ea60000100a00 */
[----:B------:R-:W-:Y:S01]  /*6130*/  @P2 IADD3.X R143, R131, UR22, RZ, P0, !PT ;  /* 0x00000016838f2c10 */ /* 0x000fe200087fe4ff */
[----:B------:R-:W2:Y:S01]  /*6140*/  LDL R130, [R1+0x110] ;  /* 0x0001100001827983 */ /* 0x000ea20000100800 */
[----:B---3--:R-:W-:Y:S01]  /*6150*/  @P2 LEA R140, P0, R134, UR18, 0x2 ;  /* 0x00000012868c2c11 */ /* 0x008fe2000f8010ff */
[----:B----4-:R-:W-:-:S03]  /*6160*/  @P1 IMAD R0, R67, c[0x0][0x19c], R0 ;  /* 0x0000670043001a24 */ /* 0x010fc600078e0200 */
[----:B------:R-:W-:Y:S02]  /*6170*/  @P2 LEA.HI.X R141, R134, UR16, R125, 0x2, P0 ;  /* 0x00000010868d2c11 */ /* 0x000fe400080f147d */
[----:B------:R-:W-:Y:S01]  /*6180*/  LOP3.LUT R90, R90, 0xf7ffffff, RZ, 0xc0, !PT ;  /* 0xf7ffffff5a5a7812 */ /* 0x000fe200078ec0ff */
[----:B------:R-:W-:Y:S01]  /*6190*/  @P3 IMAD R33, R33, c[0x0][0x16c], RZ ;  /* 0x00005b0021213a24 */ /* 0x000fe200078e02ff */
[----:B------:R-:W-:Y:S01]  /*61a0*/  LOP3.LUT P2, RZ, R89, 0x10000000, RZ, 0xc0, !PT ;  /* 0x1000000059ff7812 */ /* 0x000fe2000784c0ff */
[----:B------:R0:W-:Y:S01]  /*61b0*/  @P1 STG.E [R74.64], R0 ;  /* 0x000000004a001986 */ /* 0x0001e2000c101904 */
[C---:B------:R-:W-:Y:S02]  /*61c0*/  LOP3.LUT P6, RZ, R85.reuse, 0x800, RZ, 0xc0, !PT ;  /* 0x0000080055ff7812 */ /* 0x040fe400078cc0ff */
[C---:B------:R-:W-:Y:S01]  /*61d0*/  LOP3.LUT P4, RZ, R85.reuse, 0x1000, RZ, 0xc0, !PT ;  /* 0x0000100055ff7812 */ /* 0x040fe2000788c0ff */
[----:B------:R-:W3:Y:S04]  /*61e0*/  LDL.64 R134, [R1+0x20] ;  /* 0x0000200001867983 */ /* 0x000ee80000100a00 */
[----:B------:R-:W4:Y:S01]  /*61f0*/  LDL R136, [R1+0x118] ;  /* 0x0001180001887983 */ /* 0x000f220000100800 */
[----:B------:R-:W-:-:S03]  /*6200*/  LOP3.LUT P5, RZ, R85, 0x2000, RZ, 0xc0, !PT ;  /* 0x0000200055ff7812 */ /* 0x000fc600078ac0ff */
[----:B------:R-:W2:Y:S04]  /*6210*/  LDL R67, [R1+0x2cc] ;  /* 0x0002cc0001437983 */ /* 0x000ea80000100800 */
[----:B0-----:R-:W2:Y:S01]  /*6220*/  @P2 LDG.E R0, [R68.64] ;  /* 0x0000000444002981 */ /* 0x001ea2000c1e1900 */
[----:B------:R-:W-:Y:S01]  /*6230*/  @P2 IMAD R17, R17, c[0x0][0x16c], RZ ;  /* 0x00005b0011112a24 */ /* 0x000fe200078e02ff */
[----:B------:R-:W-:-:S03]  /*6240*/  @P1 LOP3.LUT R90, R90, 0x8000000, RZ, 0xfc, !PT ;  /* 0x080000005a5a1812 */ /* 0x000fc600078efcff */
[----:B--2---:R-:W-:Y:S01]  /*6250*/  @P2 IMAD R0, R0, c[0x0][0x19c], R17 ;  /* 0x0000670000002a24 */ /* 0x004fe200078e0211 */
[----:B------:R-:W-:Y:S01]  /*6260*/  LOP3.LUT R90, R90, 0xefffffff, RZ, 0xc0, !PT ;  /* 0xefffffff5a5a7812 */ /* 0x000fe200078ec0ff */
[----:B------:R-:W2:Y:S04]  /*6270*/  LDL R17, [R1+0x11c] ;  /* 0x00011c0001117983 */ /* 0x000ea80000100800 */
[----:B------:R0:W-:Y:S04]  /*6280*/  @P2 STG.E [R70.64], R0 ;  /* 0x0000000046002986 */ /* 0x0001e8000c101904 */
[----:B0-----:R-:W2:Y:S01]  /*6290*/  @P3 LDG.E R0, [R68.64+0x80] ;  /* 0x0000800444003981 */ /* 0x001ea2000c1e1900 */
[----:B------:R-:W-:-:S02]  /*62a0*/  @P2 LOP3.LUT R90, R90, 0x10000000, RZ, 0xfc, !PT ;  /* 0x100000005a5a2812 */ /* 0x000fc400078efcff */
[----:B------:R-:W-:Y:S01]  /*62b0*/  LEA R74, P0, R132, UR23, 0x2 ;  /* 0x00000017844a7c11 */ /* 0x000fe2000f8010ff */
[----:B------:R-:W4:Y:S01]  /*62c0*/  LDL.64 R70, [R1+0x250] ;  /* 0x0002500001467983 */ /* 0x000f220000100a00 */
[----:B------:R-:W-:-:S03]  /*62d0*/  LOP3.LUT R90, R90, 0xdfffffff, RZ, 0xc0, !PT ;  /* 0xdfffffff5a5a7812 */ /* 0x000fc600078ec0ff */
[----:B------:R-:W4:Y:S01]  /*62e0*/  LDL.64 R132, [R1+0x258] ;  /* 0x0002580001847983 */ /* 0x000f220000100a00 */
[----:B------:R-:W-:Y:S02]  /*62f0*/  @P3 LOP3.LUT R90, R90, 0x20000000, RZ, 0xfc, !PT ;  /* 0x200000005a5a3812 */ /* 0x000fe400078efcff */
[----:B-----5:R-:W-:Y:S02]  /*6300*/  IADD3.X R75, R124, UR22, RZ, P0, !PT ;  /* 0x000000167c4b7c10 */ /* 0x020fe400087fe4ff */
[----:B------:R-:W-:-:S04]  /*6310*/  @P6 LEA R124, P0, R126, UR18, 0x2 ;  /* 0x000000127e7c6c11 */ /* 0x000fc8000f8010ff */
[----:B------:R-:W-:Y:S02]  /*6320*/  @P6 LEA.HI.X R125, R126, UR16, R130, 0x2, P0 ;  /* 0x000000107e7d6c11 */ /* 0x000fe400080f1482 */
[C---:B------:R-:W-:Y:S01]  /*6330*/  LOP3.LUT P6, RZ, R89.reuse, 0x8000000, RZ, 0xc0, !PT ;  /* 0x0800000059ff7812 */ /* 0x040fe200078cc0ff */
[----:B------:R-:W5:Y:S01]  /*6340*/  LDL.64 R130, [R1+0x18] ;  /* 0x0000180001827983 */ /* 0x000f620000100a00 */
[----:B------:R-:W-:Y:S02]  /*6350*/  LOP3.LUT R89, R89, 0xffbfffff, RZ, 0xc0, !PT ;  /* 0xffbfffff59597812 */ /* 0x000fe400078ec0ff */
[----:B------:R-:W-:-:S04]  /*6360*/  @P4 LEA R126, P0, R138, UR18, 0x2 ;  /* 0x000000128a7e4c11 */ /* 0x000fc8000f8010ff */
[----:B------:R-:W-:Y:S01]  /*6370*/  @P4 LEA.HI.X R127, R138, UR16, R137, 0x2, P0 ;  /* 0x000000108a7f4c11 */ /* 0x000fe200080f1489 */
[----:B--2---:R-:W-:Y:S01]  /*6380*/  @P3 IMAD R0, R0, c[0x0][0x19c], R33 ;  /* 0x0000670000003a24 */ /* 0x004fe200078e0221 */
[----:B---3--:R-:W-:Y:S01]  /*6390*/  @P5 LEA R138, P0, R134, UR18, 0x2 ;  /* 0x00000012868a5c11 */ /* 0x008fe2000f8010ff */
[----:B------:R-:W2:Y:S04]  /*63a0*/  LDL R33, [R1+0x2d0] ;  /* 0x0002d00001217983 */ /* 0x000ea80000100800 */
[----:B------:R0:W-:Y:S01]  /*63b0*/  @P3 STG.E [R112.64], R0 ;  /* 0x0000000070003986 */ /* 0x0001e2000c101904 */
[----:B------:R-:W-:-:S13]  /*63c0*/  LOP3.LUT P3, RZ, R85, 0x400000, RZ, 0xc0, !PT ;  /* 0x0040000055ff7812 */ /* 0x000fda000786c0ff */
[----:B------:R-:W-:-:S04]  /*63d0*/  @P3 LOP3.LUT R89, R89, 0x400000, RZ, 0xfc, !PT ;  /* 0x0040000059593812 */ /* 0x000fc800078efcff */
[C---:B------:R-:W-:Y:S02]  /*63e0*/  LOP3.LUT P4, RZ, R89.reuse, 0x4000000, RZ, 0xc0, !PT ;  /* 0x0400000059ff7812 */ /* 0x040fe4000788c0ff */
[----:B----4-:R-:W-:Y:S02]  /*63f0*/  @P5 LEA.HI.X R139, R134, UR16, R136, 0x2, P0 ;  /* 0x00000010868b5c11 */ /* 0x010fe400080f1488 */
[----:B------:R-:W-:Y:S01]  /*6400*/  LOP3.LUT R90, R90, 0xbfffffff, RZ, 0xc0, !PT ;  /* 0xbfffffff5a5a7812 */ /* 0x000fe200078ec0ff */
[----:B0-----:R-:W3:Y:S08]  /*6410*/  LDL.64 R112, [R1+0x10] ;  /* 0x0000100001707983 */ /* 0x001ef00000100a00 */
[----:B------:R-:W4:Y:S01]  /*6420*/  @P4 LDG.E R68, [R68.64+0x100] ;  /* 0x0001000444444981 */ /* 0x000f22000c1e1900 */
[----:B------:R-:W-:Y:S01]  /*6430*/  LOP3.LUT P5, RZ, R89, 0x2000000, RZ, 0xc0, !PT ;  /* 0x0200000059ff7812 */ /* 0x000fe200078ac0ff */
[----:B------:R-:W-:Y:S01]  /*6440*/  @P4 IMAD R49, R49, c[0x0][0x16c], RZ ;  /* 0x00005b0031314a24 */ /* 0x000fe200078e02ff */
[----:B------:R-:W-:Y:S01]  /*6450*/  @P4 LOP3.LUT R90, R90, 0x40000000, RZ, 0xfc, !PT ;  /* 0x400000005a5a4812 */ /* 0x000fe200078efcff */
[----:B------:R-:W2:Y:S01]  /*6460*/  LDL R0, [R1+0x120] ;  /* 0x0001200001007983 */ /* 0x000ea20000100800 */
[----:B------:R-:W-:Y:S01]  /*6470*/  LOP3.LUT R89, R89, 0xff7fffff, RZ, 0xc0, !PT ;  /* 0xff7fffff59597812 */ /* 0x000fe200078ec0ff */
[----:B----4-:R-:W-:-:S08]  /*6480*/  @P4 IMAD R49, R68, c[0x0][0x19c], R49 ;  /* 0x0000670044314a24 */ /* 0x010fd000078e0231 */
[----:B------:R-:W-:Y:S01]  /*6490*/  @P5 IMAD R2, R2, c[0x0][0x16c], RZ ;  /* 0x00005b0002025a24 */ /* 0x000fe200078e02ff */
[C---:B------:R-:W-:Y:S01]  /*64a0*/  LOP3.LUT P3, RZ, R85.reuse, 0x8000, RZ, 0xc0, !PT ;  /* 0x0000800055ff7812 */ /* 0x040fe2000786c0ff */
[----:B------:R-:W4:Y:S04]  /*64b0*/  LDL.64 R68, [R1+0x240] ;  /* 0x0002400001447983 */ /* 0x000f280000100a00 */
[----:B------:R0:W-:Y:S04]  /*64c0*/  @P4 STG.E [R110.64], R49 ;  /* 0x000000316e004986 */ /* 0x0001e8000c101904 */
[----:B------:R1:W2:Y:S01]  /*64d0*/  @P5 LDG.E R108, [R108.64] ;  /* 0x000000046c6c5981 */ /* 0x0002a2000c1e1900 */
[----:B------:R-:W-:-:S13]  /*64e0*/  LOP3.LUT P4, RZ, R85, 0x200000, RZ, 0xc0, !PT ;  /* 0x0020000055ff7812 */ /* 0x000fda000788c0ff */
[----:B------:R-:W-:Y:S02]  /*64f0*/  @P4 LOP3.LUT R89, R89, 0x800000, RZ, 0xfc, !PT ;  /* 0x0080000059594812 */ /* 0x000fe400078efcff */
[C---:B------:R-:W-:Y:S02]  /*6500*/  LOP3.LUT P4, RZ, R85.reuse, 0x4000, RZ, 0xc0, !PT ;  /* 0x0000400055ff7812 */ /* 0x040fe4000788c0ff */
[C---:B------:R-:W-:Y:S02]  /*6510*/  LOP3.LUT P2, RZ, R85.reuse, 0x10000, RZ, 0xc0, !PT ;  /* 0x0001000055ff7812 */ /* 0x040fe4000784c0ff */
[----:B------:R-:W-:Y:S01]  /*6520*/  LOP3.LUT P1, RZ, R85, 0x20000, RZ, 0xc0, !PT ;  /* 0x0002000055ff7812 */ /* 0x000fe2000782c0ff */
[----:B0-----:R-:W3:Y:S04]  /*6530*/  LDL R49, [R1+0x2d8] ;  /* 0x0002d80001317983 */ /* 0x001ee80000100800 */
[----:B-1----:R-:W3:Y:S04]  /*6540*/  LDL R109, [R1+0x128] ;  /* 0x00012800016d7983 */ /* 0x002ee80000100800 */
[----:B------:R-:W-:-:S02]  /*6550*/  @P4 LEA R136, P0, R132, UR23, 0x2 ;  /* 0x0000001784884c11 */ /* 0x000fc4000f8010ff */
[----:B------:R-:W3:Y:S02]  /*6560*/  LDL.64 R132, [R1+0x8] ;  /* 0x0000080001847983 */ /* 0x000ee40000100a00 */
[----:B------:R-:W-:Y:S02]  /*6570*/  @P4 IADD3.X R137, R67, UR22, RZ, P0, !PT ;  /* 0x0000001643894c10 */ /* 0x000fe400087fe4ff */
[C---:B-----5:R-:W-:Y:S01]  /*6580*/  @P4 LEA R154, P0, R130.reuse, UR18, 0x2 ;  /* 0x00000012829a4c11 */ /* 0x060fe2000f8010ff */
[----:B------:R-:W5:Y:S03]  /*6590*/  LDL R67, [R1+0x12c] ;  /* 0x00012c0001437983 */ /* 0x000f660000100800 */
[----:B------:R-:W-:Y:S02]  /*65a0*/  @P4 LEA.HI.X R155, R130, UR16, R17, 0x2, P0 ;  /* 0x00000010829b4c11 */ /* 0x000fe400080f1411 */
[----:B------:R-:W4:Y:S01]  /*65b0*/  LDL R17, [R1+0x124] ;  /* 0x0001240001117983 */ /* 0x000f220000100800 */
[----:B--2---:R-:W-:Y:S01]  /*65c0*/  @P5 IMAD R2, R108, c[0x0][0x19c], R2 ;  /* 0x000067006c025a24 */ /* 0x004fe200078e0202 */
[----:B------:R-:W-:-:S02]  /*65d0*/  LEA R70, P0, R70, UR23, 0x2 ;  /* 0x0000001746467c11 */ /* 0x000fc4000f8010ff */
[----:B------:R-:W2:Y:S04]  /*65e0*/  LDL.64 R130, [R1] ;  /* 0x0000000001827983 */ /* 0x000ea80000100a00 */
[----:B------:R0:W-:Y:S01]  /*65f0*/  @P5 STG.E [R114.64], R2 ;  /* 0x0000000272005986 */ /* 0x0001e2000c101904 */
[----:B------:R-:W-:Y:S02]  /*6600*/  LOP3.LUT R89, R89, 0xfeffffff, RZ, 0xc0, !PT ;  /* 0xfeffffff59597812 */ /* 0x000fe400078ec0ff */
[----:B------:R-:W-:Y:S01]  /*6610*/  LOP3.LUT P4, RZ, R85, 0x2, RZ, 0xc0, !PT ;  /* 0x0000000255ff7812 */ /* 0x000fe2000788c0ff */
[----:B------:R-:W2:Y:S04]  /*6620*/  LDL R108, [R1+0x2d4] ;  /* 0x0002d400016c7983 */ /* 0x000ea80000100800 */
[----:B0-----:R-:W2:Y:S01]  /*6630*/  @P6 LDG.E R2, [R72.64] ;  /* 0x0000000448026981 */ /* 0x001ea2000c1e1900 */
[----:B------:R-:W-:-:S02]  /*6640*/  IADD3.X R71, R33, UR22, RZ, P0, !PT ;  /* 0x0000001621477c10 */ /* 0x000fc400087fe4ff */
[C---:B---3--:R-:W-:Y:S01]  /*6650*/  @P3 LEA R114, P0, R112.reuse, UR18, 0x2 ;  /* 0x0000001270723c11 */ /* 0x048fe2000f8010ff */
[----:B------:R-:W3:Y:S03]  /*6660*/  LDL R33, [R1+0x134] ;  /* 0x0001340001217983 */ /* 0x000ee60000100800 */
[----:B------:R-:W-:Y:S02]  /*6670*/  @P3 LEA.HI.X R115, R112, UR16, R0, 0x2, P0 ;  /* 0x0000001070733c11 */ /* 0x000fe400080f1400 */
[----:B------:R-:W-:Y:S01]  /*6680*/  LOP3.LUT P3, RZ, R85, 0x80000, RZ, 0xc0, !PT ;  /* 0x0008000055ff7812 */ /* 0x000fe2000786c0ff */
[----:B------:R-:W3:-:S12]  /*6690*/  LDL.64 R112, [R1+0x248] ;  /* 0x0002480001707983 */ /* 0x000ed80000100a00 */
[----:B------:R-:W-:-:S04]  /*66a0*/  @P3 LOP3.LUT R89, R89, 0x1000000, RZ, 0xfc, !PT ;  /* 0x0100000059593812 */ /* 0x000fc800078efcff */
[----:B------:R-:W-:-:S04]  /*66b0*/  LOP3.LUT R89, R89, 0xfffffffe, RZ, 0xc0, !PT ;  /* 0xfffffffe59597812 */ /* 0x000fc800078ec0ff */
[----:B------:R-:W-:Y:S02]  /*66c0*/  @P6 LOP3.LUT R89, R89, 0x1, RZ, 0xfc, !PT ;  /* 0x0000000159596812 */ /* 0x000fe400078efcff */
[C---:B------:R-:W-:Y:S02]  /*66d0*/  @P2 LEA R110, P0, R132.reuse, UR18, 0x2 ;  /* 0x00000012846e2c11 */ /* 0x040fe4000f8010ff */
[----:B------:R-:W-:Y:S02]  /*66e0*/  LOP3.LUT R89, R89, 0xfffeffff, RZ, 0xc0, !PT ;  /* 0xfffeffff59597812 */ /* 0x000fe400078ec0ff */
[----:B----4-:R-:W-:Y:S02]  /*66f0*/  @P2 LEA.HI.X R111, R132, UR16, R17, 0x2, P0 ;  /* 0x00000010846f2c11 */ /* 0x010fe400080f1411 */
[----:B------:R-:W-:Y:S01]  /*6700*/  @P2 LOP3.LUT R89, R89, 0x10000, RZ, 0xfc, !PT ;  /* 0x0001000059592812 */ /* 0x000fe200078efcff */
[----:B------:R-:W-:Y:S01]  /*6710*/  @P6 IMAD R0, R18, c[0x0][0x16c], RZ ;  /* 0x00005b0012006a24 */ /* 0x000fe200078e02ff */
[----:B------:R-:W-:Y:S01]  /*6720*/  LOP3.LUT P2, RZ, R85, 0x1, RZ, 0xc0, !PT ;  /* 0x0000000155ff7812 */ /* 0x000fe2000784c0ff */
[----:B------:R-:W4:Y:S01]  /*6730*/  LDL R17, [R1+0x130] ;  /* 0x0001300001117983 */ /* 0x000f220000100800 */
[----:B------:R-:W-:-:S02]  /*6740*/  LOP3.LUT R89, R89, 0xfffdffff, RZ, 0xc0, !PT ;  /* 0xfffdffff59597812 */ /* 0x000fc400078ec0ff */
[----:B------:R-:W-:Y:S01]  /*6750*/  LOP3.LUT P3, RZ, R85, 0x40000, RZ, 0xc0, !PT ;  /* 0x0004000055ff7812 */ /* 0x000fe2000786c0ff */
[----:B------:R-:W3:Y:S01]  /*6760*/  LDL R18, [R1+0x2dc] ;  /* 0x0002dc0001127983 */ /* 0x000ee20000100800 */
[----:B--2---:R-:W-:-:S07]  /*6770*/  @P6 IMAD R0, R2, c[0x0][0x19c], R0 ;  /* 0x0000670002006a24 */ /* 0x004fce00078e0200 */
[----:B------:R-:W-:Y:S01]  /*6780*/  @P2 IMAD R34, R34, c[0x0][0x16c], RZ ;  /* 0x00005b0022222a24 */ /* 0x000fe200078e02ff */
[C---:B------:R-:W-:Y:S01]  /*6790*/  @P1 LEA R134, P0, R130.reuse, UR18, 0x2 ;  /* 0x0000001282861c11 */ /* 0x040fe2000f8010ff */
[----:B------:R-:W2:Y:S04]  /*67a0*/  LDL R2, [R1+0x138] ;  /* 0x0001380001027983 */ /* 0x000ea80000100800 */
[----:B------:R0:W-:Y:S04]  /*67b0*/  @P6 STG.E [R98.64], R0 ;  /* 0x0000000062006986 */ /* 0x0001e8000c101904 */
[----:B0-----:R-:W2:Y:S01]  /*67c0*/  @P2 LDG.E R0, [R72.64+0x80] ;  /* 0x0000800448002981 */ /* 0x001ea2000c1e1900 */
[----:B------:R-:W-:Y:S01]  /*67d0*/  @P1 LEA.HI.X R135, R130, UR16, R109, 0x2, P0 ;  /* 0x0000001082871c11 */ /* 0x000fe200080f146d */
[----:B--2---:R-:W-:-:S05]  /*67e0*/  @P2 IMAD R34, R0, c[0x0][0x19c], R34 ;  /* 0x0000670000222a24 */ /* 0x004fca00078e0222 */
[----:B------:R0:W-:Y:S04]  /*67f0*/  @P2 STG.E [R92.64], R34 ;  /* 0x000000225c002986 */ /* 0x0001e8000c101904 */
[----:B------:R-:W2:Y:S01]  /*6800*/  @P4 LDG.E R72, [R72.64+0x100] ;  /* 0x0001000448484981 */ /* 0x000ea2000c1e1900 */
[----:B------:R-:W-:Y:S02]  /*6810*/  @P1 LOP3.LUT R89, R89, 0x20000, RZ, 0xfc, !PT ;  /* 0x0002000059591812 */ /* 0x000fe400078efcff */
[----:B------:R-:W-:Y:S01]  /*6820*/  LOP3.LUT P1, RZ, R85, 0x4, RZ, 0xc0, !PT ;  /* 0x0000000455ff7812 */ /* 0x000fe2000782c0ff */
[----:B------:R-:W-:Y:S01]  /*6830*/  @P4 IMAD R0, R50, c[0x0][0x16c], RZ ;  /* 0x00005b0032004a24 */ /* 0x000fe200078e02ff */
[----:B---3--:R-:W-:Y:S01]  /*6840*/  @P3 LEA R152, P0, R112, UR23, 0x2 ;  /* 0x0000001770983c11 */ /* 0x008fe2000f8010ff */
[----:B------:R-:W3:Y:S03]  /*6850*/  LDL R50, [R1+0x2e0] ;  /* 0x0002e00001327983 */ /* 0x000ee60000100800 */
[----:B------:R-:W-:-:S02]  /*6860*/  @P3 IADD3.X R153, R108, UR22, RZ, P0, !PT ;  /* 0x000000166c993c10 */ /* 0x000fc400087fe4ff */
[----:B------:R-:W-:-:S04]  /*6870*/  @P3 LEA R150, P0, R250, UR18, 0x2 ;  /* 0x00000012fa963c11 */ /* 0x000fc8000f8010ff */
[----:B-----5:R-:W-:Y:S02]  /*6880*/  @P3 LEA.HI.X R151, R250, UR16, R67, 0x2, P0 ;  /* 0x00000010fa973c11 */ /* 0x020fe400080f1443 */
[----:B------:R-:W-:Y:S02]  /*6890*/  LOP3.LUT P6, RZ, R85, 0x100000, RZ, 0xc0, !PT ;  /* 0x0010000055ff7812 */ /* 0x000fe400078cc0ff */
[----:B------:R-:W-:Y:S01]  /*68a0*/  LOP3.LUT R90, R90, 0x7fffffff, RZ, 0xc0, !PT ;  /* 0x7fffffff5a5a7812 */ /* 0x000fe200078ec0ff */
[----:B------:R-:W-:Y:S01]  /*68b0*/  @P1 IMAD R3, R3, c[0x0][0x16c], RZ ;  /* 0x00005b0003031a24 */ /* 0x000fe200078e02ff */
[----:B0-----:R-:W5:Y:S04]  /*68c0*/  LDL.64 R92, [R1+0x238] ;  /* 0x00023800015c7983 */ /* 0x001f680000100a00 */
[----:B------:R-:W3:Y:S01]  /*68d0*/  LDL R34, [R1+0x140] ;  /* 0x0001400001227983 */ /* 0x000ee20000100800 */
[----:B--2---:R-:W-:Y:S01]  /*68e0*/  @P4 IMAD R0, R72, c[0x0][0x19c], R0 ;  /* 0x0000670048004a24 */ /* 0x004fe200078e0200 */
[----:B------:R-:W-:-:S02]  /*68f0*/  LOP3.LUT P3, RZ, R89, 0x1000000, RZ, 0xc0, !PT ;  /* 0x0100000059ff7812 */ /* 0x000fc4000786c0ff */
[----:B------:R-:W2:Y:S04]  /*6900*/  LDL.64 R72, [R1+0x228] ;  /* 0x0002280001487983 */ /* 0x000ea80000100a00 */
[----:B------:R0:W-:Y:S04]  /*6910*/  @P4 STG.E [R82.64], R0 ;  /* 0x0000000052004986 */ /* 0x0001e8000c101904 */
[----:B------:R-:W2:Y:S01]  /*6920*/  @P1 LDG.E R106, [R106.64] ;  /* 0x000000046a6a1981 */ /* 0x000ea2000c1e1900 */
[----:B------:R-:W-:Y:S02]  /*6930*/  LEA R68, P0, R68, UR23, 0x2 ;  /* 0x0000001744447c11 */ /* 0x000fe4000f8010ff */
[----:B------:R-:W-:Y:S01]  /*6940*/  LOP3.LUT P4, RZ, R89, 0x800000, RZ, 0xc0, !PT ;  /* 0x0080000059ff7812 */ /* 0x000fe2000788c0ff */
[----:B------:R-:W3:Y:S01]  /*6950*/  LDL R67, [R1+0x300] ;  /* 0x0003000001437983 */ /* 0x000ee20000100800 */
[----:B------:R-:W-:-:S02]  /*6960*/  IADD3.X R69, R49, UR22, RZ, P0, !PT ;  /* 0x0000001631457c10 */ /* 0x000fc400087fe4ff */
[----:B------:R-:W-:Y:S01]  /*6970*/  @P3 LEA R132, P0, R248, UR18, 0x2 ;  /* 0x00000012f8843c11 */ /* 0x000fe2000f8010ff */
[----:B------:R-:W3:Y:S01]  /*6980*/  LDL R49, [R1+0x2e4] ;  /* 0x0002e40001317983 */ /* 0x000ee20000100800 */
[----:B------:R-:W-:Y:S02]  /*6990*/  @P5 LOP3.LUT R90, R90, 0x80000000, RZ, 0xfc, !PT ;  /* 0x800000005a5a5812 */ /* 0x000fe400078efcff */
[----:B------:R-:W-:Y:S02]  /*69a0*/  LOP3.LUT P5, RZ, R85, 0x8, RZ, 0xc0, !PT ;  /* 0x0000000855ff7812 */ /* 0x000fe400078ac0ff */
[----:B----4-:R-:W-:Y:S02]  /*69b0*/  @P3 LEA.HI.X R133, R248, UR16, R17, 0x2, P0 ;  /* 0x00000010f8853c11 */ /* 0x010fe400080f1411 */
[C---:B------:R-:W-:Y:S01]  /*69c0*/  @P6 LEA R130, P0, R246.reuse, UR18, 0x2 ;  /* 0x00000012f6826c11 */ /* 0x040fe2000f8010ff */
[----:B------:R-:W4:Y:S03]  /*69d0*/  LDL R17, [R1+0x13c] ;  /* 0x00013c0001117983 */ /* 0x000f260000100800 */
[----:B------:R-:W-:-:S02]  /*69e0*/  @P6 LEA.HI.X R131, R246, UR16, R33, 0x2, P0 ;  /* 0x00000010f6836c11 */ /* 0x000fc400080f1421 */
[C---:B------:R-:W-:Y:S01]  /*69f0*/  @P4 LEA R148, P0, R244.reuse, UR18, 0x2 ;  /* 0x00000012f4944c11 */ /* 0x040fe2000f8010ff */
[----:B------:R-:W3:Y:S03]  /*6a00*/  LDL R33, [R1+0x14c] ;  /* 0x00014c0001217983 */ /* 0x000ee60000100800 */
[----:B------:R-:W-:Y:S01]  /*6a10*/  @P4 LEA.HI.X R149, R244, UR16, R2, 0x2, P0 ;  /* 0x00000010f4954c11 */ /* 0x000fe200080f1402 */
[----:B0-----:R-:W3:Y:S01]  /*6a20*/  LDL.64 R82, [R1+0x230] ;  /* 0x0002300001527983 */ /* 0x001ee20000100a00 */
[----:B--2---:R-:W-:-:S05]  /*6a30*/  @P1 IMAD R3, R106, c[0x0][0x19c], R3 ;  /* 0x000067006a031a24 */ /* 0x004fca00078e0203 */
[----:B------:R-:W-:Y:S04]  /*6a40*/  @P1 STG.E [R104.64], R3 ;  /* 0x0000000368001986 */ /* 0x000fe8000c101904 */
[----:B------:R-:W2:Y:S01]  /*6a50*/  @P5 LDG.E R2, [R76.64] ;  /* 0x000000044c025981 */ /* 0x000ea2000c1e1900 */
[----:B------:R-:W-:Y:S01]  /*6a60*/  LOP3.LUT P2, RZ, R85, 0x10, RZ, 0xc0, !PT ;  /* 0x0000001055ff7812 */ /* 0x000fe2000784c0ff */
[----:B------:R-:W-:Y:S01]  /*6a70*/  @P5 IMAD R0, R19, c[0x0][0x16c], RZ ;  /* 0x00005b0013005a24 */ /* 0x000fe200078e02ff */
[----:B------:R-:W-:Y:S01]  /*6a80*/  LOP3.LUT P3, RZ, R89, 0x400000, RZ, 0xc0, !PT ;  /* 0x0040000059ff7812 */ /* 0x000fe2000786c0ff */
[----:B------:R-:W3:-:S12]  /*6a90*/  LDL R19, [R1+0x2e8] ;  /* 0x0002e80001137983 */ /* 0x000ed80000100800 */
[----:B-----5:R-:W-:Y:S01]  /*6aa0*/  @P3 LEA R146, P0, R92, UR23, 0x2 ;  /* 0x000000175c923c11 */ /* 0x020fe2000f8010ff */
[----:B--2---:R-:W-:-:S05]  /*6ab0*/  @P5 IMAD R0, R2, c[0x0][0x19c], R0 ;  /* 0x0000670002005a24 */ /* 0x004fca00078e0200 */
[----:B------:R0:W-:Y:S04]  /*6ac0*/  @P5 STG.E [R102.64], R0 ;  /* 0x0000000066005986 */ /* 0x0001e8000c101904 */
[----:B0-----:R-:W2:Y:S01]  /*6ad0*/  @P2 LDG.E R0, [R76.64+0x80] ;  /* 0x000080044c002981 */ /* 0x001ea2000c1e1900 */
[----:B------:R-:W-:Y:S02]  /*6ae0*/  @P3 IADD3.X R147, R18, UR22, RZ, P0, !PT ;  /* 0x0000001612933c10 */ /* 0x000fe400087fe4ff */
[C---:B------:R-:W-:Y:S01]  /*6af0*/  @P3 LEA R144, P0, R242.reuse, UR18, 0x2 ;  /* 0x00000012f2903c11 */ /* 0x040fe2000f8010ff */
[----:B------:R-:W-:Y:S01]  /*6b00*/  @P2 IMAD R35, R35, c[0x0][0x16c], RZ ;  /* 0x00005b0023232a24 */ /* 0x000fe200078e02ff */
[----:B------:R-:W-:Y:S01]  /*6b10*/  LOP3.LUT R89, R89, 0xffffefff, RZ, 0xc0, !PT ;  /* 0xffffefff59597812 */ /* 0x000fe200078ec0ff */
[----:B------:R-:W5:Y:S01]  /*6b20*/  LDL R18, [R1+0x144] ;  /* 0x0001440001127983 */ /* 0x000f620000100800 */
[----:B----4-:R-:W-:-:S02]  /*6b30*/  @P3 LEA.HI.X R145, R242, UR16, R17, 0x2, P0 ;  /* 0x00000010f2913c11 */ /* 0x010fc400080f1411 */
[----:B---3--:R-:W-:Y:S01]  /*6b40*/  LEA R2, P0, R82, UR23, 0x2 ;  /* 0x0000001752027c11 */ /* 0x008fe2000f8010ff */
[----:B------:R-:W3:Y:S03]  /*6b50*/  LDL R17, [R1+0x148] ;  /* 0x0001480001117983 */ /* 0x000ee60000100800 */
[----:B------:R-:W-:Y:S01]  /*6b60*/  IADD3.X R3, R50, UR22, RZ, P0, !PT ;  /* 0x0000001632037c10 */ /* 0x000fe200087fe4ff */
[----:B------:R-:W4:Y:S01]  /*6b70*/  LDL.64 R82, [R1+0x200] ;  /* 0x0002000001527983 */ /* 0x000f220000100a00 */
[----:B------:R-:W-:Y:S02]  /*6b80*/  LOP3.LUT P0, RZ, R85, 0x20, RZ, 0xc0, !PT ;  /* 0x0000002055ff7812 */ /* 0x000fe4000780c0ff */
[----:B------:R-:W-:Y:S02]  /*6b90*/  @P6 LOP3.LUT R89, R89, 0x1000, RZ, 0xfc, !PT ;  /* 0x0000100059596812 */ /* 0x000fe400078efcff */
[----:B------:R-:W-:-:S02]  /*6ba0*/  LOP3.LUT P6, RZ, R85, 0x800000, RZ, 0xc0, !PT ;  /* 0x0080000055ff7812 */ /* 0x000fc400078cc0ff */
[----:B------:R-:W-:Y:S01]  /*6bb0*/  LOP3.LUT R89, R89, 0xfffff7ff, RZ, 0xc0, !PT ;  /* 0xfffff7ff59597812 */ /* 0x000fe200078ec0ff */
[----:B--2---:R-:W-:-:S05]  /*6bc0*/  @P2 IMAD R35, R0, c[0x0][0x19c], R35 ;  /* 0x0000670000232a24 */ /* 0x004fca00078e0223 */
[----:B------:R0:W-:Y:S04]  /*6bd0*/  @P2 STG.E [R100.64], R35 ;  /* 0x0000002364002986 */ /* 0x0001e8000c101904 */
[----:B------:R-:W2:Y:S01]  /*6be0*/  @P0 LDG.E R76, [R76.64+0x100] ;  /* 0x000100044c4c0981 */ /* 0x000ea2000c1e1900 */
[----:B------:R-:W-:Y:S02]  /*6bf0*/  @P4 LOP3.LUT R89, R89, 0x800, RZ, 0xfc, !PT ;  /* 0x0000080059594812 */ /* 0x000fe400078efcff */
[----:B------:R-:W-:Y:S02]  /*6c00*/  @P6 LEA R112, P0, R240, UR18, 0x2 ;  /* 0x00000012f0706c11 */ /* 0x000fe4000f8010ff */
[----:B------:R-:W-:Y:S02]  /*6c10*/  LOP3.LUT P2, RZ, R85, 0x8000000, RZ, 0xc0, !PT ;  /* 0x0800000055ff7812 */ /* 0x000fe4000784c0ff */
[----:B------:R-:W-:-:S02]  /*6c20*/  LOP3.LUT R89, R89, 0xffffdfff, RZ, 0xc0, !PT ;  /* 0xffffdfff59597812 */ /* 0x000fc400078ec0ff */
[----:B------:R-:W-:Y:S02]  /*6c30*/  @P6 LEA.HI.X R113, R240, UR16, R34, 0x2, P0 ;  /* 0x00000010f0716c11 */ /* 0x000fe400080f1422 */
[----:B------:R-:W-:Y:S02]  /*6c40*/  LOP3.LUT P0, RZ, R85, 0x20, RZ, 0xc0, !PT ;  /* 0x0000002055ff7812 */ /* 0x000fe4000780c0ff */
[----:B------:R-:W-:-:S04]  /*6c50*/  @P3 LOP3.LUT R89, R89, 0x2000, RZ, 0xfc, !PT ;  /* 0x0000200059593812 */ /* 0x000fc800078efcff */
[----:B------:R-:W-:-:S04]  /*6c60*/  LOP3.LUT R89, R89, 0xffdfffff, RZ, 0xc0, !PT ;  /* 0xffdfffff59597812 */ /* 0x000fc800078ec0ff */
[----:B------:R-:W-:Y:S02]  /*6c70*/  @P2 LOP3.LUT R89, R89, 0x200000, RZ, 0xfc, !PT ;  /* 0x0020000059592812 */ /* 0x000fe400078efcff */
[----:B------:R-:W-:Y:S01]  /*6c80*/  LOP3.LUT P2, RZ, R85, 0x40, RZ, 0xc0, !PT ;  /* 0x0000004055ff7812 */ /* 0x000fe2000784c0ff */
[----:B------:R-:W-:Y:S01]  /*6c90*/  @P0 IMAD R0, R51, c[0x0][0x16c], RZ ;  /* 0x00005b0033000a24 */ /* 0x000fe200078e02ff */
[C---:B------:R-:W-:Y:S01]  /*6ca0*/  LOP3.LUT P1, RZ, R85.reuse, 0x1000000, RZ, 0xc0, !PT ;  /* 0x0100000055ff7812 */ /* 0x040fe2000782c0ff */
[----:B0-----:R-:W4:Y:S01]  /*6cb0*/  LDL.64 R34, [R1+0x220] ;  /* 0x0002200001227983 */ /* 0x001f220000100a00 */
[----:B------:R-:W-:Y:S01]  /*6cc0*/  LOP3.LUT P3, RZ, R85, 0x2000000, RZ, 0xc0, !PT ;  /* 0x0200000055ff7812 */ /* 0x000fe2000786c0ff */
[----:B--2---:R-:W-:-:S05]  /*6cd0*/  @P0 IMAD R0, R76, c[0x0][0x19c], R0 ;  /* 0x000067004c000a24 */ /* 0x004fca00078e0200 */
[----:B------:R0:W-:Y:S04]  /*6ce0*/  @P0 STG.E [R122.64], R0 ;  /* 0x000000007a000986 */ /* 0x0001e8000c101904 */
[----:B------:R-:W2:Y:S01]  /*6cf0*/  @P2 LDG.E R120, [R120.64] ;  /* 0x0000000478782981 */ /* 0x000ea2000c1e1900 */
[----:B------:R-:W-:Y:S02]  /*6d00*/  LOP3.LUT P5, RZ, R85, 0x4000000, RZ, 0xc0, !PT ;  /* 0x0400000055ff7812 */ /* 0x000fe400078ac0ff */
[----:B------:R-:W-:-:S04]  /*6d10*/  @P1 LEA R156, P0, R238, UR18, 0x2 ;  /* 0x00000012ee9c1c11 */ /* 0x000fc8000f8010ff */
[----:B-----5:R-:W-:Y:S02]  /*6d20*/  @P1 LEA.HI.X R157, R238, UR16, R18, 0x2, P0 ;  /* 0x00000010ee9d1c11 */ /* 0x020fe400080f1412 */
[C---:B------:R-:W-:Y:S01]  /*6d30*/  @P3 LEA R162, P0, R236.reuse, UR18, 0x2 ;  /* 0x00000012eca23c11 */ /* 0x040fe2000f8010ff */
[----:B------:R-:W5:Y:S03]  /*6d40*/  LDL R18, [R1+0x150] ;  /* 0x0001500001127983 */ /* 0x000f660000100800 */
[----:B---3--:R-:W-:Y:S02]  /*6d50*/  @P3 LEA.HI.X R163, R236, UR16, R17, 0x2, P0 ;  /* 0x00000010eca33c11 */ /* 0x008fe400080f1411 */
[----:B------:R-:W-:Y:S01]  /*6d60*/  @P5 LEA R158, P0, R72, UR23, 0x2 ;  /* 0x00000017489e5c11 */ /* 0x000fe2000f8010ff */
[----:B------:R-:W3:Y:S03]  /*6d70*/  LDL R17, [R1+0x154] ;  /* 0x0001540001117983 */ /* 0x000ee60000100800 */
[----:B------:R-:W-:Y:S01]  /*6d80*/  @P5 IADD3.X R159, R49, UR22, RZ, P0, !PT ;  /* 0x00000016319f5c10 */ /* 0x000fe200087fe4ff */
[----:B------:R-:W3:Y:S01]  /*6d90*/  LDL.64 R72, [R1+0x208] ;  /* 0x0002080001487983 */ /* 0x000ee20000100a00 */
[----:B------:R-:W-:Y:S01]  /*6da0*/  @P5 LEA R160, P0, R234, UR18, 0x2 ;  /* 0x00000012eaa05c11 */ /* 0x000fe2000f8010ff */
[----:B0-----:R-:W-:Y:S01]  /*6db0*/  @P2 IMAD R0, R4, c[0x0][0x16c], RZ ;  /* 0x00005b0004002a24 */ /* 0x001fe200078e02ff */
[----:B------:R-:W-:Y:S01]  /*6dc0*/  LOP3.LUT P4, RZ, R85, 0x100, RZ, 0xc0, !PT ;  /* 0x0000010055ff7812 */ /* 0x000fe2000788c0ff */
[----:B------:R-:W3:Y:S01]  /*6dd0*/  LDL R49, [R1+0x158] ;  /* 0x0001580001317983 */ /* 0x000ee20000100800 */
[----:B------:R-:W-:-:S02]  /*6de0*/  @P5 LEA.HI.X R161, R234, UR16, R33, 0x2, P0 ;  /* 0x00000010eaa15c11 */ /* 0x000fc400080f1421 */
[C---:B------:R-:W-:Y:S01]  /*6df0*/  LOP3.LUT P0, RZ, R85.reuse, 0x80, RZ, 0xc0, !PT ;  /* 0x0000008055ff7812 */ /* 0x040fe2000780c0ff */
[----:B------:R-:W3:Y:S01]  /*6e00*/  LDL R33, [R1+0x2ec] ;  /* 0x0002ec0001217983 */ /* 0x000ee20000100800 */
[----:B------:R-:W-:-:S03]  /*6e10*/  LOP3.LUT P6, RZ, R85, 0x10000000, RZ, 0xc0, !PT ;  /* 0x1000000055ff7812 */ /* 0x000fc600078cc0ff */
[----:B------:R-:W3:Y:S01]  /*6e20*/  LDL.64 R122, [R1+0x1d0] ;  /* 0x0001d000017a7983 */ /* 0x000ee20000100a00 */
[----:B--2---:R-:W-:Y:S01]  /*6e30*/  @P2 IMAD R0, R120, c[0x0][0x19c], R0 ;  /* 0x0000670078002a24 */ /* 0x004fe200078e0200 */
[C---:B------:R-:W-:Y:S02]  /*6e40*/  LOP3.LUT P1, RZ, R85.reuse, 0x200, RZ, 0xc0, !PT ;  /* 0x0000020055ff7812 */ /* 0x040fe4000782c0ff */
[----:B------:R-:W-:Y:S01]  /*6e50*/  @P4 IMAD R36, R36, c[0x0][0x16c], RZ ;  /* 0x00005b0024244a24 */ /* 0x000fe200078e02ff */
[----:B------:R-:W-:Y:S01]  /*6e60*/  LOP3.LUT P3, RZ, R85, 0x20000000, RZ, 0xc0, !PT ;  /* 0x2000000055ff7812 */ /* 0x000fe2000786c0ff */
[----:B------:R-:W2:Y:S04]  /*6e70*/  LDL.64 R120, [R1+0x1e0] ;  /* 0x0001e00001787983 */ /* 0x000ea80000100a00 */
[----:B------:R0:W-:Y:S04]  /*6e80*/  @P2 STG.E [R118.64], R0 ;  /* 0x0000000076002986 */ /* 0x0001e8000c101904 */
[----:B------:R-:W2:Y:S01]  /*6e90*/  @P0 LDG.E R4, [R78.64] ;  /* 0x000000044e040981 */ /* 0x000ea2000c1e1900 */
[----:B0-----:R-:W-:Y:S01]  /*6ea0*/  @P0 IMAD R0, R20, c[0x0][0x16c], RZ ;  /* 0x00005b0014000a24 */ /* 0x001fe200078e02ff */
[----:B------:R-:W-:-:S02]  /*6eb0*/  LOP3.LUT P2, RZ, R89, 0x200000, RZ, 0xc0, !PT ;  /* 0x0020000059ff7812 */ /* 0x000fc4000784c0ff */
[----:B------:R-:W3:Y:S01]  /*6ec0*/  LDL R20, [R1+0x15c] ;  /* 0x00015c0001147983 */ /* 0x000ee20000100800 */
[----:B--2---:R-:W-:Y:S01]  /*6ed0*/  @P0 IMAD R0, R4, c[0x0][0x19c], R0 ;  /* 0x0000670004000a24 */ /* 0x004fe200078e0200 */
[----:B------:R-:W-:Y:S02]  /*6ee0*/  LOP3.LUT R89, R89, 0xffefffff, RZ, 0xc0, !PT ;  /* 0xffefffff59597812 */ /* 0x000fe400078ec0ff */
[----:B------:R-:W2:Y:S04]  /*6ef0*/  LDL R4, [R1+0x160] ;  /* 0x0001600001047983 */ /* 0x000ea80000100800 */
[----:B------:R0:W-:Y:S04]  /*6f00*/  @P0 STG.E [R116.64], R0 ;  /* 0x0000000074000986 */ /* 0x0001e8000c101904 */
[----:B0-----:R-:W2:Y:S01]  /*6f10*/  @P4 LDG.E R0, [R78.64+0x80] ;  /* 0x000080044e004981 */ /* 0x001ea2000c1e1900 */
[----:B----4-:R-:W-:-:S03]  /*6f20*/  LEA R50, P0, R34, UR23, 0x2 ;  /* 0x0000001722327c11 */ /* 0x010fc6000f8010ff */
[----:B------:R-:W4:Y:S01]  /*6f30*/  LDL.64 R34, [R1+0x218] ;  /* 0x0002180001227983 */ /* 0x000f220000100a00 */
[----:B------:R-:W-:Y:S02]  /*6f40*/  IADD3.X R51, R19, UR22, RZ, P0, !PT ;  /* 0x0000001613337c10 */ /* 0x000fe400087fe4ff */
[----:B------:R-:W-:Y:S01]  /*6f50*/  @P2 LEA R108, P0, R232, UR18, 0x2 ;  /* 0x00000012e86c2c11 */ /* 0x000fe2000f8010ff */
[----:B------:R-:W3:Y:S01]  /*6f60*/  LDL R116, [R1+0x17c] ;  /* 0x00017c0001747983 */ /* 0x000ee20000100800 */
[----:B--2---:R-:W-:-:S05]  /*6f70*/  @P4 IMAD R36, R0, c[0x0][0x19c], R36 ;  /* 0x0000670000244a24 */ /* 0x004fca00078e0224 */
[----:B------:R0:W-:Y:S04]  /*6f80*/  @P4 STG.E [R80.64], R36 ;  /* 0x0000002450004986 */ /* 0x0001e8000c101904 */
[----:B------:R-:W2:Y:S01]  /*6f90*/  @P1 LDG.E R78, [R78.64+0x100] ;  /* 0x000100044e4e1981 */ /* 0x000ea2000c1e1900 */
[----:B------:R-:W-:Y:S02]  /*6fa0*/  LOP3.LUT P4, RZ, R85, 0x1000, RZ, 0xc0, !PT ;  /* 0x0000100055ff7812 */ /* 0x000fe4000788c0ff */
[----:B-----5:R-:W-:Y:S02]  /*6fb0*/  @P2 LEA.HI.X R109, R232, UR16, R18, 0x2, P0 ;  /* 0x00000010e86d2c11 */ /* 0x020fe400080f1412 */
[C---:B------:R-:W-:Y:S01]  /*6fc0*/  @P6 LEA R106, P0, R230.reuse, UR18, 0x2 ;  /* 0x00000012e66a6c11 */ /* 0x040fe2000f8010ff */
[----:B------:R-:W5:Y:S03]  /*6fd0*/  LDL.64 R18, [R1+0x210] ;  /* 0x0002100001127983 */ /* 0x000f660000100a00 */
[----:B---3--:R-:W-:-:S02]  /*6fe0*/  @P6 LEA.HI.X R107, R230, UR16, R17, 0x2, P0 ;  /* 0x00000010e66b6c11 */ /* 0x008fc400080f1411 */
[----:B------:R-:W3:Y:S03]  /*6ff0*/  LDL R17, [R1+0x2f0] ;  /* 0x0002f00001117983 */ /* 0x000ee60000100800 */
[----:B------:R-:W-:Y:S02]  /*7000*/  @P4 LOP3.LUT R89, R89, 0x100000, RZ, 0xfc, !PT ;  /* 0x0010000059594812 */ /* 0x000fe400078efcff */
[C---:B------:R-:W-:Y:S01]  /*7010*/  LOP3.LUT P4, RZ, R85.reuse, 0x400, RZ, 0xc0, !PT ;  /* 0x0000040055ff7812 */ /* 0x040fe2000788c0ff */
[----:B------:R-:W-:Y:S01]  /*7020*/  @P1 IMAD R0, R52, c[0x0][0x16c], RZ ;  /* 0x00005b0034001a24 */ /* 0x000fe200078e02ff */
[----:B------:R-:W-:Y:S02]  /*7030*/  LOP3.LUT P5, RZ, R85, 0x40000000, RZ, 0xc0, !PT ;  /* 0x4000000055ff7812 */ /* 0x000fe400078ac0ff */
[----:B------:R-:W-:Y:S01]  /*7040*/  @P3 LEA R104, P0, R228, UR18, 0x2 ;  /* 0x00000012e4683c11 */ /* 0x000fe2000f8010ff */
[----:B0-----:R-:W3:Y:S01]  /*7050*/  LDL R36, [R1+0x164] ;  /* 0x0001640001247983 */ /* 0x001ee20000100800 */
[----:B--2---:R-:W-:-:S05]  /*7060*/  @P1 IMAD R0, R78, c[0x0][0x19c], R0 ;  /* 0x000067004e001a24 */ /* 0x004fca00078e0200 */
[----:B------:R0:W-:Y:S04]  /*7070*/  @P1 STG.E [R128.64], R0 ;  /* 0x0000000080001986 */ /* 0x0001e8000c101904 */
[----:B------:R-:W2:Y:S01]  /*7080*/  @P4 LDG.E R142, [R142.64] ;  /* 0x000000048e8e4981 */ /* 0x000ea2000c1e1900 */
[----:B------:R-:W-:Y:S02]  /*7090*/  @P3 LEA.HI.X R105, R228, UR16, R49, 0x2, P0 ;  /* 0x00000010e4693c11 */ /* 0x000fe400080f1431 */
[----:B----4-:R-:W-:Y:S02]  /*70a0*/  @P5 LEA R102, P0, R34, UR23, 0x2 ;  /* 0x0000001722665c11 */ /* 0x010fe4000f8010ff */
[----:B------:R-:W-:Y:S01]  /*70b0*/  LOP3.LUT P2, RZ, R85, 0x80000000, RZ, 0xc0, !PT ;  /* 0x8000000055ff7812 */ /* 0x000fe2000784c0ff */
[----:B------:R-:W-:Y:S01]  /*70c0*/  @P4 IMAD R5, R5, c[0x0][0x16c], RZ ;  /* 0x00005b0005054a24 */ /* 0x000fe200078e02ff */
[----:B------:R-:W-:Y:S01]  /*70d0*/  @P5 IADD3.X R103, R33, UR22, RZ, P0, !PT ;  /* 0x0000001621675c10 */ /* 0x000fe200087fe4ff */
[----:B-----5:R-:W4:Y:S01]  /*70e0*/  LDL R19, [R1+0x16c] ;  /* 0x00016c0001137983 */ /* 0x020f220000100800 */
[----:B------:R-:W-:-:S02]  /*70f0*/  @P5 LEA R100, P0, R226, UR18, 0x2 ;  /* 0x00000012e2645c11 */ /* 0x000fc4000f8010ff */
[----:B------:R-:W-:Y:S01]  /*7100*/  LOP3.LUT P1, RZ, R85, 0x2000, RZ, 0xc0, !PT ;  /* 0x0000200055ff7812 */ /* 0x000fe2000782c0ff */
[----:B------:R-:W5:Y:S01]  /*7110*/  LDL R33, [R1+0x168] ;  /* 0x0001680001217983 */ /* 0x000f620000100800 */
[----:B------:R-:W-:Y:S02]  /*7120*/  @P5 LEA.HI.X R101, R226, UR16, R20, 0x2, P0 ;  /* 0x00000010e2655c11 */ /* 0x000fe400080f1414 */
[----:B------:R-:W-:Y:S01]  /*7130*/  LEA R34, P0, R18, UR23, 0x2 ;  /* 0x0000001712227c11 */ /* 0x000fe2000f8010ff */
[----:B------:R-:W4:Y:S03]  /*7140*/  LDL R20, [R1+0x2f4] ;  /* 0x0002f40001147983 */ /* 0x000f260000100800 */
[----:B---3--:R-:W-:Y:S01]  /*7150*/  IADD3.X R35, R17, UR22, RZ, P0, !PT ;  /* 0x0000001611237c10 */ /* 0x008fe200087fe4ff */
[----:B------:R-:W3:Y:S01]  /*7160*/  LDL R18, [R1+0x2f8] ;  /* 0x0002f80001127983 */ /* 0x000ee20000100800 */
[----:B------:R-:W-:-:S02]  /*7170*/  @P2 LEA R92, P0, R224, UR18, 0x2 ;  /* 0x00000012e05c2c11 */ /* 0x000fc4000f8010ff */
[----:B------:R-:W-:Y:S01]  /*7180*/  LOP3.LUT R89, R89, 0xfff7ffff, RZ, 0xc0, !PT ;  /* 0xfff7ffff59597812 */ /* 0x000fe200078ec0ff */
[----:B------:R-:W3:Y:S01]  /*7190*/  LDL R17, [R1+0x170] ;  /* 0x0001700001117983 */ /* 0x000ee20000100800 */
[----:B------:R-:W-:Y:S02]  /*71a0*/  @P2 LEA.HI.X R93, R224, UR16, R4, 0x2, P0 ;  /* 0x00000010e05d2c11 */ /* 0x000fe400080f1404 */
[----:B------:R-:W-:Y:S01]  /*71b0*/  LOP3.LUT P0, RZ, R85, 0x800, RZ, 0xc0, !PT ;  /* 0x0000080055ff7812 */ /* 0x000fe2000780c0ff */
[----:B------:R-:W3:Y:S01]  /*71c0*/  LDL R49, [R1+0x184] ;  /* 0x0001840001317983 */ /* 0x000ee20000100800 */
[----:B------:R-:W-:-:S03]  /*71d0*/  LOP3.LUT P6, RZ, R86, 0x1, RZ, 0xc0, !PT ;  /* 0x0000000156ff7812 */ /* 0x000fc600078cc0ff */
[----:B0-----:R-:W3:Y:S04]  /*71e0*/  LDL R129, [R1+0x1a8] ;  /* 0x0001a80001817983 */ /* 0x001ee80000100800 */
[----:B------:R-:W3:Y:S01]  /*71f0*/  LDL R128, [R1+0x314] ;  /* 0x0003140001807983 */ /* 0x000ee20000100800 */
[----:B--2---:R-:W-:-:S05]  /*7200*/  @P4 IMAD R5, R142, c[0x0][0x19c], R5 ;  /* 0x000067008e054a24 */ /* 0x004fca00078e0205 */
[----:B------:R0:W-:Y:S04]  /*7210*/  @P4 STG.E [R140.64], R5 ;  /* 0x000000058c004986 */ /* 0x0001e8000c101904 */
[----:B------:R-:W2:Y:S01]  /*7220*/  @P0 LDG.E R4, [R74.64] ;  /* 0x000000044a040981 */ /* 0x000ea2000c1e1900 */
[----:B------:R-:W-:Y:S02]  /*7230*/  LOP3.LUT P5, RZ, R86, 0x8, RZ, 0xc0, !PT ;  /* 0x0000000856ff7812 */ /* 0x000fe400078ac0ff */
[----:B------:R-:W-:-:S04]  /*7240*/  @P1 LOP3.LUT R89, R89, 0x80000, RZ, 0xfc, !PT ;  /* 0x0008000059591812 */ /* 0x000fc800078efcff */
[----:B------:R-:W-:-:S07]  /*7250*/  LOP3.LUT R89, R89, 0xfffbffff, RZ, 0xc0, !PT ;  /* 0xfffbffff59597812 */ /* 0x000fce00078ec0ff */
[----:B------:R-:W-:Y:S01]  /*7260*/  @P5 LOP3.LUT R89, R89, 0x40000, RZ, 0xfc, !PT ;  /* 0x0004000059595812 */ /* 0x000fe200078efcff */
[----:B------:R-:W-:-:S03]  /*7270*/  @P0 IMAD R0, R21, c[0x0][0x16c], RZ ;  /* 0x00005b0015000a24 */ /* 0x000fc600078e02ff */
[----:B------:R-:W-:Y:S02]  /*7280*/  LOP3.LUT P4, RZ, R89, 0x100000, RZ, 0xc0, !PT ;  /* 0x0010000059ff7812 */ /* 0x000fe4000788c0ff */
[----:B------:R-:W-:Y:S01]  /*7290*/  LOP3.LUT P3, RZ, R85, 0x4000, RZ, 0xc0, !PT ;  /* 0x0000400055ff7812 */ /* 0x000fe2000786c0ff */
[----:B0-----:R-:W3:Y:S01]  /*72a0*/  LDL R5, [R1+0x174] ;  /* 0x0001740001057983 */ /* 0x001ee20000100800 */
[----:B--2---:R-:W-:Y:S01]  /*72b0*/  @P0 IMAD R0, R4, c[0x0][0x19c], R0 ;  /* 0x0000670004000a24 */ /* 0x004fe200078e0200 */
[----:B------:R-:W-:-:S08]  /*72c0*/  LOP3.LUT P1, RZ, R86, 0x2, RZ, 0xc0, !PT ;  /* 0x0000000256ff7812 */ /* 0x000fd0000782c0ff */
[----:B------:R-:W-:Y:S01]  /*72d0*/  @P4 IMAD R37, R37, c[0x0][0x16c], RZ ;  /* 0x00005b0025254a24 */ /* 0x000fe200078e02ff */
[----:B------:R-:W2:Y:S04]  /*72e0*/  LDL R4, [R1+0x178] ;  /* 0x0001780001047983 */ /* 0x000ea80000100800 */
[----:B------:R0:W-:Y:S04]  /*72f0*/  @P0 STG.E [R124.64], R0 ;  /* 0x000000007c000986 */ /* 0x0001e8000c101904 */
[----:B0-----:R-:W2:Y:S01]  /*7300*/  @P4 LDG.E R0, [R74.64+0x80] ;  /* 0x000080044a004981 */ /* 0x001ea2000c1e1900 */
[----:B------:R-:W-:-:S02]  /*7310*/  @P6 LEA R80, P0, R222, UR18, 0x2 ;  /* 0x00000012de506c11 */ /* 0x000fc4000f8010ff */
[C---:B------:R-:W-:Y:S02]  /*7320*/  LOP3.LUT P5, RZ, R86.reuse, 0x4, RZ, 0xc0, !PT ;  /* 0x0000000456ff7812 */ /* 0x040fe400078ac0ff */
[----:B------:R-:W-:Y:S01]  /*7330*/  LOP3.LUT P2, RZ, R86, 0x10, RZ, 0xc0, !PT ;  /* 0x0000001056ff7812 */ /* 0x000fe2000784c0ff */
[----:B------:R-:W-:Y:S01]  /*7340*/  @P3 IMAD R6, R6, c[0x0][0x16c], RZ ;  /* 0x00005b0006063a24 */ /* 0x000fe200078e02ff */
[----:B------:R-:W-:Y:S01]  /*7350*/  @P6 LEA.HI.X R81, R222, UR16, R36, 0x2, P0 ;  /* 0x00000010de516c11 */ /* 0x000fe200080f1424 */
[----:B------:R-:W3:Y:S01]  /*7360*/  LDL.64 R124, [R1+0x1c8] ;  /* 0x0001c800017c7983 */ /* 0x000ee20000100a00 */
[----:B------:R-:W-:-:S04]  /*7370*/  @P1 LEA R78, P0, R220, UR18, 0x2 ;  /* 0x00000012dc4e1c11 */ /* 0x000fc8000f8010ff */
[----:B-----5:R-:W-:Y:S02]  /*7380*/  @P1 LEA.HI.X R79, R220, UR16, R33, 0x2, P0 ;  /* 0x00000010dc4f1c11 */ /* 0x020fe400080f1421 */
[----:B------:R-:W-:Y:S01]  /*7390*/  LOP3.LUT P1, RZ, R89, 0x80000, RZ, 0xc0, !PT ;  /* 0x0008000059ff7812 */ /* 0x000fe2000782c0ff */
[----:B------:R-:W5:Y:S01]  /*73a0*/  LDL R33, [R1+0x188] ;  /* 0x0001880001217983 */ /* 0x000f620000100800 */
[----:B--2---:R-:W-:-:S05]  /*73b0*/  @P4 IMAD R37, R0, c[0x0][0x19c], R37 ;  /* 0x0000670000254a24 */ /* 0x004fca00078e0225 */
[----:B------:R0:W-:Y:S06]  /*73c0*/  @P4 STG.E [R126.64], R37 ;  /* 0x000000257e004986 */ /* 0x0001ec000c101904 */
[----:B------:R-:W2:Y:S01]  /*73d0*/  @P1 LDG.E R74, [R74.64+0x100] ;  /* 0x000100044a4a1981 */ /* 0x000ea2000c1e1900 */
[----:B------:R-:W-:Y:S01]  /*73e0*/  @P1 IMAD R0, R53, c[0x0][0x16c], RZ ;  /* 0x00005b0035001a24 */ /* 0x000fe200078e02ff */
[----:B------:R-:W-:-:S04]  /*73f0*/  @P5 LEA R76, P0, R72, UR23, 0x2 ;  /* 0x00000017484c5c11 */ /* 0x000fc8000f8010ff */
[----:B----4-:R-:W-:Y:S02]  /*7400*/  @P5 IADD3.X R77, R20, UR22, RZ, P0, !PT ;  /* 0x00000016144d5c10 */ /* 0x010fe400087fe4ff */
[----:B------:R-:W-:-:S04]  /*7410*/  @P5 LEA R72, P0, R218, UR18, 0x2 ;  /* 0x00000012da485c11 */ /* 0x000fc8000f8010ff */
[----:B------:R-:W-:Y:S02]  /*7420*/  @P5 LEA.HI.X R73, R218, UR16, R19, 0x2, P0 ;  /* 0x00000010da495c11 */ /* 0x000fe400080f1413 */
[----:B------:R-:W-:Y:S02]  /*7430*/  LOP3.LUT P5, RZ, R89, 0x40000, RZ, 0xc0, !PT ;  /* 0x0004000059ff7812 */ /* 0x000fe400078ac0ff */
[----:B------:R-:W-:Y:S02]  /*7440*/  LEA R20, P0, R82, UR23, 0x2 ;  /* 0x0000001752147c11 */ /* 0x000fe4000f8010ff */
[----:B------:R-:W-:Y:S01]  /*7450*/  LOP3.LUT P6, RZ, R86, 0x20, RZ, 0xc0, !PT ;  /* 0x0000002056ff7812 */ /* 0x000fe200078cc0ff */
[----:B--2---:R-:W-:Y:S01]  /*7460*/  @P1 IMAD R0, R74, c[0x0][0x19c], R0 ;  /* 0x000067004a001a24 */ /* 0x004fe200078e0200 */
[----:B---3--:R-:W-:Y:S01]  /*7470*/  IADD3.X R21, R18, UR22, RZ, P0, !PT ;  /* 0x0000001612157c10 */ /* 0x008fe200087fe4ff */
[----:B------:R-:W2:Y:S04]  /*7480*/  LDL.64 R74, [R1+0x1f8] ;  /* 0x0001f800014a7983 */ /* 0x000ea80000100a00 */
[----:B------:R1:W-:Y:S04]  /*7490*/  @P1 STG.E [R138.64], R0 ;  /* 0x000000008a001986 */ /* 0x0003e8000c101904 */
[----:B------:R-:W3:Y:S01]  /*74a0*/  @P3 LDG.E R136, [R136.64] ;  /* 0x0000000488883981 */ /* 0x000ee2000c1e1900 */
[----:B------:R-:W-:-:S03]  /*74b0*/  @P5 LEA R52, P0, R216, UR18, 0x2 ;  /* 0x00000012d8345c11 */ /* 0x000fc6000f8010ff */
[----:B------:R-:W4:Y:S01]  /*74c0*/  LDL.64 R18, [R1+0x1f0] ;  /* 0x0001f00001127983 */ /* 0x000f220000100a00 */
[----:B------:R-:W-:Y:S02]  /*74d0*/  @P5 LEA.HI.X R53, R216, UR16, R17, 0x2, P0 ;  /* 0x00000010d8355c11 */ /* 0x000fe400080f1411 */
[C---:B------:R-:W-:Y:S01]  /*74e0*/  @P2 LEA R36, P0, R214.reuse, UR18, 0x2 ;  /* 0x00000012d6242c11 */ /* 0x040fe2000f8010ff */
[----:B------:R-:W2:Y:S03]  /*74f0*/  LDL R17, [R1+0x2fc] ;  /* 0x0002fc0001117983 */ /* 0x000ea60000100800 */
[----:B0-----:R-:W-:Y:S02]  /*7500*/  @P2 LEA.HI.X R37, R214, UR16, R5, 0x2, P0 ;  /* 0x00000010d6252c11 */ /* 0x001fe400080f1405 */
[C---:B------:R-:W-:Y:S01]  /*7510*/  @P6 LEA R82, P0, R212.reuse, UR18, 0x2 ;  /* 0x00000012d4526c11 */ /* 0x040fe2000f8010ff */
[----:B------:R-:W2:Y:S03]  /*7520*/  LDL R5, [R1+0x180] ;  /* 0x0001800001057983 */ /* 0x000ea60000100800 */
[----:B------:R-:W-:-:S02]  /*7530*/  @P6 LEA.HI.X R83, R212, UR16, R4, 0x2, P0 ;  /* 0x00000010d4536c11 */ /* 0x000fc400080f1404 */
[----:B------:R-:W-:Y:S01]  /*7540*/  LOP3.LUT P0, RZ, R85, 0x8000, RZ, 0xc0, !PT ;  /* 0x0000800055ff7812 */ /* 0x000fe2000780c0ff */
[----:B---3--:R-:W-:-:S05]  /*7550*/  @P3 IMAD R6, R136, c[0x0][0x19c], R6 ;  /* 0x0000670088063a24 */ /* 0x008fca00078e0206 */
[----:B------:R0:W-:Y:S07]  /*7560*/  @P3 STG.E [R154.64], R6 ;  /* 0x000000069a003986 */ /* 0x0001ee000c101904 */
[----:B------:R-:W3:Y:S01]  /*7570*/  @P0 LDG.E R4, [R70.64] ;  /* 0x0000000446040981 */ /* 0x000ee2000c1e1900 */
[C---:B------:R-:W-:Y:S01]  /*7580*/  LOP3.LUT P2, RZ, R89.reuse, 0x10000, RZ, 0xc0, !PT ;  /* 0x0001000059ff7812 */ /* 0x040fe2000784c0ff */
[----:B-1----:R-:W-:Y:S01]  /*7590*/  @P0 IMAD R0, R22, c[0x0][0x16c], RZ ;  /* 0x00005b0016000a24 */ /* 0x002fe200078e02ff */
[----:B------:R-:W-:Y:S01]  /*75a0*/  LOP3.LUT P1, RZ, R89, 0x20000, RZ, 0xc0, !PT ;  /* 0x0002000059ff7812 */ /* 0x000fe2000782c0ff */
[----:B------:R-:W2:Y:S01]  /*75b0*/  LDL R22, [R1+0x308] ;  /* 0x0003080001167983 */ /* 0x000ea20000100800 */
[----:B------:R-:W-:-:S02]  /*75c0*/  LOP3.LUT P4, RZ, R86, 0x40, RZ, 0xc0, !PT ;  /* 0x0000004056ff7812 */ /* 0x000fc4000788c0ff */
[----:B------:R-:W-:Y:S01]  /*75d0*/  LOP3.LUT P5, RZ, R86, 0x80, RZ, 0xc0, !PT ;  /* 0x0000008056ff7812 */ /* 0x000fe200078ac0ff */
[----:B0-----:R-:W2:Y:S01]  /*75e0*/  LDL R6, [R1+0x18c] ;  /* 0x00018c0001067983 */ /* 0x001ea20000100800 */
[----:B---3--:R-:W-:-:S05]  /*75f0*/  @P0 IMAD R0, R4, c[0x0][0x19c], R0 ;  /* 0x0000670004000a24 */ /* 0x008fca00078e0200 */
[----:B------:R0:W-:Y:S04]  /*7600*/  @P0 STG.E [R114.64], R0 ;  /* 0x0000000072000986 */ /* 0x0001e8000c101904 */
[----:B0-----:R-:W3:Y:S01]  /*7610*/  @P2 LDG.E R0, [R70.64+0x80] ;  /* 0x0000800446002981 */ /* 0x001ee2000c1e1900 */
[----:B------:R-:W-:Y:S01]  /*7620*/  @P2 IMAD R38, R38, c[0x0][0x16c], RZ ;  /* 0x00005b0026262a24 */ /* 0x000fe200078e02ff */
[----:B------:R-:W-:Y:S02]  /*7630*/  LOP3.LUT P3, RZ, R85, 0x40000, RZ, 0xc0, !PT ;  /* 0x0004000055ff7812 */ /* 0x000fe4000786c0ff */
[----:B------:R-:W-:Y:S01]  /*7640*/  LOP3.LUT R89, R89, 0xffffbfff, RZ, 0xc0, !PT ;  /* 0xffffbfff59597812 */ /* 0x000fe200078ec0ff */
[----:B------:R-:W5:Y:S01]  /*7650*/  LDL.64 R114, [R1+0x1e8] ;  /* 0x0001e80001727983 */ /* 0x000f620000100a00 */
[----:B--2---:R-:W-:-:S09]  /*7660*/  @P4 LEA R74, P0, R74, UR23, 0x2 ;  /* 0x000000174a4a4c11 */ /* 0x004fd2000f8010ff */
[----:B------:R-:W-:Y:S02]  /*7670*/  @P3 LOP3.LUT R89, R89, 0x4000, RZ, 0xfc, !PT ;  /* 0x0000400059593812 */ /* 0x000fe400078efcff */
[----:B------:R-:W-:Y:S02]  /*7680*/  LOP3.LUT P3, RZ, R86, 0x200, RZ, 0xc0, !PT ;  /* 0x0000020056ff7812 */ /* 0x000fe4000786c0ff */
[----:B------:R-:W-:Y:S02]  /*7690*/  LOP3.LUT R89, R89, 0xffff7fff, RZ, 0xc0, !PT ;  /* 0xffff7fff59597812 */ /* 0x000fe400078ec0ff */
[----:B------:R-:W-:Y:S02]  /*76a0*/  @P4 IADD3.X R75, R17, UR22, RZ, P0, !PT ;  /* 0x00000016114b4c10 */ /* 0x000fe400087fe4ff */
[C---:B------:R-:W-:Y:S01]  /*76b0*/  @P4 LEA R98, P0, R210.reuse, UR18, 0x2 ;  /* 0x00000012d2624c11 */ /* 0x040fe2000f8010ff */
[----:B------:R-:W2:Y:S03]  /*76c0*/  LDL R17, [R1+0x304] ;  /* 0x0003040001117983 */ /* 0x000ea60000100800 */
[----:B------:R-:W-:-:S03]  /*76d0*/  @P4 LEA.HI.X R99, R210, UR16, R116, 0x2, P0 ;  /* 0x00000010d2634c11 */ /* 0x000fc600080f1474 */
[----:B------:R-:W-:Y:S02]  /*76e0*/  @P3 LOP3.LUT R89, R89, 0x8000, RZ, 0xfc, !PT ;  /* 0x0000800059593812 */ /* 0x000fe400078efcff */
[----:B------:R-:W-:Y:S02]  /*76f0*/  LOP3.LUT P3, RZ, R86, 0x100, RZ, 0xc0, !PT ;  /* 0x0000010056ff7812 */ /* 0x000fe4000786c0ff */
[----:B----4-:R-:W-:Y:S01]  /*7700*/  LEA R18, P0, R18, UR23, 0x2 ;  /* 0x0000001712127c11 */ /* 0x010fe2000f8010ff */
[----:B---3--:R-:W-:-:S05]  /*7710*/  @P2 IMAD R38, R0, c[0x0][0x19c], R38 ;  /* 0x0000670000262a24 */ /* 0x008fca00078e0226 */
[----:B------:R0:W-:Y:S04]  /*7720*/  @P2 STG.E [R110.64], R38 ;  /* 0x000000266e002986 */ /* 0x0001e8000c101904 */
[----:B------:R1:W3:Y:S01]  /*7730*/  @P1 LDG.E R4, [R70.64+0x100] ;  /* 0x0001000446041981 */ /* 0x0002e2000c1e1900 */
[----:B------:R-:W-:Y:S01]  /*7740*/  IADD3.X R19, R67, UR22, RZ, P0, !PT ;  /* 0x0000001643137c10 */ /* 0x000fe200087fe4ff */
[----:B------:R-:W-:Y:S01]  /*7750*/  @P1 IMAD R0, R54, c[0x0][0x16c], RZ ;  /* 0x00005b0036001a24 */ /* 0x000fe200078e02ff */
[----:B------:R-:W-:Y:S01]  /*7760*/  LOP3.LUT P6, RZ, R86, 0x400, RZ, 0xc0, !PT ;  /* 0x0000040056ff7812 */ /* 0x000fe200078cc0ff */
[----:B------:R-:W4:Y:S01]  /*7770*/  LDL R67, [R1+0x30c] ;  /* 0x00030c0001437983 */ /* 0x000f220000100800 */
[----:B-1----:R-:W-:-:S04]  /*7780*/  @P5 LEA R70, P0, R208, UR18, 0x2 ;  /* 0x00000012d0465c11 */ /* 0x002fc8000f8010ff */
[----:B------:R-:W-:Y:S02]  /*7790*/  @P5 LEA.HI.X R71, R208, UR16, R5, 0x2, P0 ;  /* 0x00000010d0475c11 */ /* 0x000fe400080f1405 */
[C---:B0-----:R-:W-:Y:S01]  /*77a0*/  @P3 LEA R110, P0, R206.reuse, UR18, 0x2 ;  /* 0x00000012ce6e3c11 */ /* 0x041fe2000f8010ff */
[----:B------:R-:W4:Y:S03]  /*77b0*/  LDL R5, [R1+0x190] ;  /* 0x0001900001057983 */ /* 0x000f260000100800 */
[----:B------:R-:W-:Y:S02]  /*77c0*/  @P3 LEA.HI.X R111, R206, UR16, R49, 0x2, P0 ;  /* 0x00000010ce6f3c11 */ /* 0x000fe400080f1431 */
[----:B------:R-:W-:Y:S01]  /*77d0*/  LOP3.LUT P3, RZ, R89, 0x8000, RZ, 0xc0, !PT ;  /* 0x0000800059ff7812 */ /* 0x000fe2000786c0ff */
[----:B------:R-:W4:-:S12]  /*77e0*/  LDL R49, [R1+0x310] ;  /* 0x0003100001317983 */ /* 0x000f180000100800 */
[----:B------:R-:W-:-:S04]  /*77f0*/  @P3 LEA R116, P0, R204, UR18, 0x2 ;  /* 0x00000012cc743c11 */ /* 0x000fc8000f8010ff */
[----:B-----5:R-:W-:Y:S02]  /*7800*/  @P3 LEA.HI.X R117, R204, UR16, R33, 0x2, P0 ;  /* 0x00000010cc753c11 */ /* 0x020fe400080f1421 */
[----:B------:R-:W-:Y:S01]  /*7810*/  LOP3.LUT P3, RZ, R89, 0x4000, RZ, 0xc0, !PT ;  /* 0x0000400059ff7812 */ /* 0x000fe2000786c0ff */
[----:B------:R-:W5:Y:S01]  /*7820*/  LDL R33, [R1+0x194] ;  /* 0x0001940001217983 */ /* 0x000f620000100800 */
[----:B---3--:R-:W-:-:S05]  /*7830*/  @P1 IMAD R0, R4, c[0x0][0x19c], R0 ;  /* 0x0000670004001a24 */ /* 0x008fca00078e0200 */
[----:B------:R0:W-:Y:S06]  /*7840*/  @P1 STG.E [R134.64], R0 ;  /* 0x0000000086001986 */ /* 0x0001ec000c101904 */
[----:B------:R-:W3:Y:S01]  /*7850*/  @P3 LDG.E R152, [R152.64] ;  /* 0x0000000498983981 */ /* 0x000ee2000c1e1900 */
[----:B------:R-:W-:-:S04]  /*7860*/  @P6 LEA R114, P0, R114, UR23, 0x2 ;  /* 0x0000001772726c11 */ /* 0x000fc8000f8010ff */
[----:B--2---:R-:W-:Y:S02]  /*7870*/  @P6 IADD3.X R115, R17, UR22, RZ, P0, !PT ;  /* 0x0000001611736c10 */ /* 0x004fe400087fe4ff */
[----:B------:R-:W-:Y:S01]  /*7880*/  @P6 LEA R118, P0, R202, UR18, 0x2 ;  /* 0x00000012ca766c11 */ /* 0x000fe2000f8010ff */
[----:B------:R-:W-:Y:S01]  /*7890*/  @P3 IMAD R7, R7, c[0x0][0x16c], RZ ;  /* 0x00005b0007073a24 */ /* 0x000fe200078e02ff */
[----:B------:R-:W-:Y:S01]  /*78a0*/  LOP3.LUT P4, RZ, R86, 0x800, RZ, 0xc0, !PT ;  /* 0x0000080056ff7812 */ /* 0x000fe2000788c0ff */
[----:B------:R-:W2:Y:S01]  /*78b0*/  LDL R17, [R1+0x198] ;  /* 0x0001980001117983 */ /* 0x000ea20000100800 */
[----:B------:R-:W-:Y:S02]  /*78c0*/  @P6 LEA.HI.X R119, R202, UR16, R6, 0x2, P0 ;  /* 0x00000010ca776c11 */ /* 0x000fe400080f1406 */
[----:B------:R-:W-:Y:S01]  /*78d0*/  LOP3.LUT P0, RZ, R85, 0x80000, RZ, 0xc0, !PT ;  /* 0x0008000055ff7812 */ /* 0x000fe2000780c0ff */
[----:B---3--:R-:W-:-:S05]  /*78e0*/  @P3 IMAD R7, R152, c[0x0][0x19c], R7 ;  /* 0x0000670098073a24 */ /* 0x008fca00078e0207 */
[----:B------:R-:W-:Y:S07]  /*78f0*/  @P3 STG.E [R150.64], R7 ;  /* 0x0000000796003986 */ /* 0x000fee000c101904 */
[----:B------:R-:W3:Y:S01]  /*7900*/  @P0 LDG.E R4, [R68.64] ;  /* 0x0000000444040981 */ /* 0x000ee2000c1e1900 */
[----:B------:R-:W-:Y:S01]  /*7910*/  LOP3.LUT P6, RZ, R89, 0x1000, RZ, 0xc0, !PT ;  /* 0x0000100059ff7812 */ /* 0x000fe200078cc0ff */
[----:B0-----:R-:W-:-:S04]  /*7920*/  @P0 IMAD R0, R23, c[0x0][0x16c], RZ ;  /* 0x00005b0017000a24 */ /* 0x001fc800078e02ff */
[----:B---3--:R-:W-:-:S05]  /*7930*/  @P0 IMAD R0, R4, c[0x0][0x19c], R0 ;  /* 0x0000670004000a24 */ /* 0x008fca00078e0200 */
[----:B------:R0:W-:Y:S04]  /*7940*/  @P0 STG.E [R132.64], R0 ;  /* 0x0000000084000986 */ /* 0x0001e8000c101904 */
[----:B0-----:R-:W3:Y:S01]  /*7950*/  @P6 LDG.E R0, [R68.64+0x80] ;  /* 0x0000800444006981 */ /* 0x001ee2000c1e1900 */
[----:B------:R-:W-:Y:S01]  /*7960*/  LEA R6, P0, R120, UR23, 0x2 ;  /* 0x0000001778067c11 */ /* 0x000fe2000f8010ff */
[----:B------:R-:W-:Y:S01]  /*7970*/  @P6 IMAD R39, R39, c[0x0][0x16c], RZ ;  /* 0x00005b0027276a24 */ /* 0x000fe200078e02ff */
[----:B------:R-:W-:Y:S01]  /*7980*/  LOP3.LUT P5, RZ, R86, 0x1000, RZ, 0xc0, !PT ;  /* 0x0000100056ff7812 */ /* 0x000fe200078ac0ff */
[----:B------:R-:W2:Y:S01]  /*7990*/  LDL.64 R120, [R1+0x1d8] ;  /* 0x0001d80001787983 */ /* 0x000ea20000100a00 */
[----:B------:R-:W-:Y:S02]  /*79a0*/  IADD3.X R7, R22, UR22, RZ, P0, !PT ;  /* 0x0000001616077c10 */ /* 0x000fe400087fe4ff */
[----:B------:R-:W-:-:S04]  /*79b0*/  @P4 LEA R22, P0, R200, UR18, 0x2 ;  /* 0x00000012c8164c11 */ /* 0x000fc8000f8010ff */
[----:B----4-:R-:W-:Y:S02]  /*79c0*/  @P4 LEA.HI.X R23, R200, UR16, R5, 0x2, P0 ;  /* 0x00000010c8174c11 */ /* 0x010fe400080f1405 */
[----:B------:R-:W-:Y:S01]  /*79d0*/  LOP3.LUT P4, RZ, R89, 0x800, RZ, 0xc0, !PT ;  /* 0x0000080059ff7812 */ /* 0x000fe2000788c0ff */
[----:B------:R-:W4:Y:S01]  /*79e0*/  LDL R5, [R1+0x19c] ;  /* 0x00019c0001057983 */ /* 0x000f220000100800 */
[----:B---3--:R-:W-:-:S05]  /*79f0*/  @P6 IMAD R39, R0, c[0x0][0x19c], R39 ;  /* 0x0000670000276a24 */ /* 0x008fca00078e0227 */
[----:B------:R5:W-:Y:S06]  /*7a00*/  @P6 STG.E [R130.64], R39 ;  /* 0x0000002782006986 */ /* 0x000bec000c101904 */
[----:B------:R-:W3:Y:S01]  /*7a10*/  @P4 LDG.E R4, [R68.64+0x100] ;  /* 0x0001000444044981 */ /* 0x000ee2000c1e1900 */
[----:B------:R-:W-:Y:S02]  /*7a20*/  LOP3.LUT P3, RZ, R89, 0x2000, RZ, 0xc0, !PT ;  /* 0x0000200059ff7812 */ /* 0x000fe4000786c0ff */
[----:B------:R-:W-:Y:S01]  /*7a30*/  @P5 LEA R38, P0, R198, UR18, 0x2 ;  /* 0x00000012c6265c11 */ /* 0x000fe2000f8010ff */
[----:B------:R-:W-:-:S03]  /*7a40*/  @P4 IMAD R0, R55, c[0x0][0x16c], RZ ;  /* 0x00005b0037004a24 */ /* 0x000fc600078e02ff */
[----:B-----5:R-:W-:Y:S01]  /*7a50*/  @P5 LEA.HI.X R39, R198, UR16, R33, 0x2, P0 ;  /* 0x00000010c6275c11 */ /* 0x020fe200080f1421 */
[----:B------:R-:W5:Y:S04]  /*7a60*/  LDL.64 R130, [R1+0x1c0] ;  /* 0x0001c00001827983 */ /* 0x000f680000100a00 */
[----:B------:R-:W4:Y:S01]  /*7a70*/  LDL R33, [R1+0x1a0] ;  /* 0x0001a00001217983 */ /* 0x000f220000100800 */
[C---:B------:R-:W-:Y:S02]  /*7a80*/  LOP3.LUT P6, RZ, R86.reuse, 0x40000, RZ, 0xc0, !PT ;  /* 0x0004000056ff7812 */ /* 0x040fe400078cc0ff */
[----:B------:R-:W-:Y:S02]  /*7a90*/  LOP3.LUT R89, R89, 0xfffffeff, RZ, 0xc0, !PT ;  /* 0xfffffeff59597812 */ /* 0x000fe400078ec0ff */
[----:B------:R-:W-:-:S09]  /*7aa0*/  LOP3.LUT P2, RZ, R86, 0x2000, RZ, 0xc0, !PT ;  /* 0x0000200056ff7812 */ /* 0x000fd2000784c0ff */
[----:B------:R-:W-:Y:S02]  /*7ab0*/  @P6 LOP3.LUT R89, R89, 0x100, RZ, 0xfc, !PT ;  /* 0x0000010059596812 */ /* 0x000fe400078efcff */
[----:B------:R-:W-:Y:S01]  /*7ac0*/  LOP3.LUT P6, RZ, R86, 0x20000, RZ, 0xc0, !PT ;  /* 0x0002000056ff7812 */ /* 0x000fe200078cc0ff */
[----:B---3--:R-:W-:-:S05]  /*7ad0*/  @P4 IMAD R0, R4, c[0x0][0x19c], R0 ;  /* 0x0000670004004a24 */ /* 0x008fca00078e0200 */
[----:B------:R-:W-:Y:S04]  /*7ae0*/  @P4 STG.E [R148.64], R0 ;  /* 0x0000000094004986 */ /* 0x000fe8000c101904 */
[----:B------:R-:W3:Y:S01]  /*7af0*/  @P3 LDG.E R146, [R146.64] ;  /* 0x0000000492923981 */ /* 0x000ee2000c1e1900 */
[----:B------:R-:W-:Y:S02]  /*7b00*/  LOP3.LUT R89, R89, 0xfffffdff, RZ, 0xc0, !PT ;  /* 0xfffffdff59597812 */ /* 0x000fe400078ec0ff */
[C---:B------:R-:W-:Y:S02]  /*7b10*/  LOP3.LUT P1, RZ, R86.reuse, 0x4000, RZ, 0xc0, !PT ;  /* 0x0000400056ff7812 */ /* 0x040fe4000782c0ff */
[----:B------:R-:W-:Y:S02]  /*7b20*/  @P6 LOP3.LUT R89, R89, 0x200, RZ, 0xfc, !PT ;  /* 0x0000020059596812 */ /* 0x000fe400078efcff */
[----:B------:R-:W-:-:S02]  /*7b30*/  LOP3.LUT P6, RZ, R86, 0x10000, RZ, 0xc0, !PT ;  /* 0x0001000056ff7812 */ /* 0x000fc400078cc0ff */
[C---:B------:R-:W-:Y:S02]  /*7b40*/  @P2 LEA R68, P0, R196.reuse, UR18, 0x2 ;  /* 0x00000012c4442c11 */ /* 0x040fe4000f8010ff */
[----:B------:R-:W-:Y:S02]  /*7b50*/  LOP3.LUT R89, R89, 0xfffffbff, RZ, 0xc0, !PT ;  /* 0xfffffbff59597812 */ /* 0x000fe400078ec0ff */
[----:B--2---:R-:W-:Y:S01]  /*7b60*/  @P2 LEA.HI.X R69, R196, UR16, R17, 0x2, P0 ;  /* 0x00000010c4452c11 */ /* 0x004fe200080f1411 */
[----:B------:R-:W-:Y:S01]  /*7b70*/  @P3 IMAD R8, R8, c[0x0][0x16c], RZ ;  /* 0x00005b0008083a24 */ /* 0x000fe200078e02ff */
[----:B------:R-:W2:Y:S01]  /*7b80*/  LDL R17, [R1+0x1a4] ;  /* 0x0001a40001117983 */ /* 0x000ea20000100800 */
[----:B------:R-:W-:-:S04]  /*7b90*/  @P1 LEA R54, P0, R120, UR23, 0x2 ;  /* 0x0000001778361c11 */ /* 0x000fc8000f8010ff */
[----:B------:R-:W-:Y:S02]  /*7ba0*/  @P6 LOP3.LUT R89, R89, 0x400, RZ, 0xfc, !PT ;  /* 0x0000040059596812 */ /* 0x000fe400078efcff */
[----:B------:R-:W-:Y:S02]  /*7bb0*/  LOP3.LUT P6, RZ, R86, 0x8000, RZ, 0xc0, !PT ;  /* 0x0000800056ff7812 */ /* 0x000fe400078cc0ff */
[----:B------:R-:W-:Y:S02]  /*7bc0*/  @P1 IADD3.X R55, R67, UR22, RZ, P0, !PT ;  /* 0x0000001643371c10 */ /* 0x000fe400087fe4ff */
[C---:B------:R-:W-:Y:S01]  /*7bd0*/  @P1 LEA R120, P0, R194.reuse, UR18, 0x2 ;  /* 0x00000012c2781c11 */ /* 0x040fe2000f8010ff */
[----:B------:R-:W2:Y:S03]  /*7be0*/  LDL R67, [R1+0x1ac] ;  /* 0x0001ac0001437983 */ /* 0x000ea60000100800 */
[----:B----4-:R-:W-:-:S02]  /*7bf0*/  @P1 LEA.HI.X R121, R194, UR16, R5, 0x2, P0 ;  /* 0x00000010c2791c11 */ /* 0x010fc400080f1405 */
[----:B------:R-:W-:-:S04]  /*7c00*/  LEA R4, P0, R122, UR23, 0x2 ;  /* 0x000000177a047c11 */ /* 0x000fc8000f8010ff */
[----:B------:R-:W-:Y:S02]  /*7c10*/  IADD3.X R5, R49, UR22, RZ, P0, !PT ;  /* 0x0000001631057c10 */ /* 0x000fe400087fe4ff */
[C---:B------:R-:W-:Y:S01]  /*7c20*/  @P6 LEA R122, P0, R192.reuse, UR18, 0x2 ;  /* 0x00000012c07a6c11 */ /* 0x040fe2000f8010ff */
[----:B------:R-:W4:Y:S03]  /*7c30*/  LDL R49, [R1+0x318] ;  /* 0x0003180001317983 */ /* 0x000f260000100800 */
[----:B------:R-:W-:Y:S02]  /*7c40*/  @P6 LEA.HI.X R123, R192, UR16, R33, 0x2, P0 ;  /* 0x00000010c07b6c11 */ /* 0x000fe400080f1421 */
[----:B------:R-:W-:Y:S01]  /*7c50*/  LOP3.LUT P0, RZ, R85, 0x800000, RZ, 0xc0, !PT ;  /* 0x0080000055ff7812 */ /* 0x000fe2000780c0ff */
[----:B------:R-:W2:Y:S01]  /*7c60*/  LDL R33, [R1+0x1b0] ;  /* 0x0001b00001217983 */ /* 0x000ea20000100800 */
[----:B---3--:R-:W-:-:S05]  /*7c70*/  @P3 IMAD R8, R146, c[0x0][0x19c], R8 ;  /* 0x0000670092083a24 */ /* 0x008fca00078e0208 */
[----:B------:R0:W-:Y:S06]  /*7c80*/  @P3 STG.E [R144.64], R8 ;  /* 0x0000000890003986 */ /* 0x0001ec000c101904 */
[----:B0-----:R-:W3:Y:S01]  /*7c90*/  @P0 LDG.E R8, [R2.64] ;  /* 0x0000000402080981 */ /* 0x001ee2000c1e1900 */
[----:B------:R-:W-:-:S04]  /*7ca0*/  LOP3.LUT R89, R89, 0xfffffff7, RZ, 0xc0, !PT ;  /* 0xfffffff759597812 */ /* 0x000fc800078ec0ff */
[----:B------:R-:W-:-:S04]  /*7cb0*/  @P2 LOP3.LUT R89, R89, 0x8, RZ, 0xfc, !PT ;  /* 0x0000000859592812 */ /* 0x000fc800078efcff */
[----:B------:R-:W-:-:S04]  /*7cc0*/  LOP3.LUT R89, R89, 0xffffffef, RZ, 0xc0, !PT ;  /* 0xffffffef59597812 */ /* 0x000fc800078ec0ff */
[----:B------:R-:W-:Y:S02]  /*7cd0*/  @P1 LOP3.LUT R89, R89, 0x10, RZ, 0xfc, !PT ;  /* 0x0000001059591812 */ /* 0x000fe400078efcff */
[----:B------:R-:W-:Y:S01]  /*7ce0*/  LOP3.LUT P1, RZ, R85, 0x1000000, RZ, 0xc0, !PT ;  /* 0x0100000055ff7812 */ /* 0x000fe2000782c0ff */
[----:B------:R-:W-:-:S04]  /*7cf0*/  @P0 IMAD R0, R24, c[0x0][0x16c], RZ ;  /* 0x00005b0018000a24 */ /* 0x000fc800078e02ff */
[----:B---3--:R-:W-:Y:S01]  /*7d00*/  @P0 IMAD R0, R8, c[0x0][0x19c], R0 ;  /* 0x0000670008000a24 */ /* 0x008fe200078e0200 */
[----:B------:R-:W-:-:S07]  /*7d10*/  LOP3.LUT P2, RZ, R85, 0x2000000, RZ, 0xc0, !PT ;  /* 0x0200000055ff7812 */ /* 0x000fce000784c0ff */
[----:B------:R-:W-:Y:S01]  /*7d20*/  @P1 IMAD R40, R40, c[0x0][0x16c], RZ ;  /* 0x00005b0028281a24 */ /* 0x000fe200078e02ff */
[----:B------:R-:W-:Y:S01]  /*7d30*/  LOP3.LUT P6, RZ, R89, 0x400, RZ, 0xc0, !PT ;  /* 0x0000040059ff7812 */ /* 0x000fe200078cc0ff */
[----:B------:R-:W3:Y:S04]  /*7d40*/  LDL R8, [R1+0x1b8] ;  /* 0x0001b80001087983 */ /* 0x000ee80000100800 */
[----:B------:R0:W-:Y:S04]  /*7d50*/  @P0 STG.E [R112.64], R0 ;  /* 0x0000000070000986 */ /* 0x0001e8000c101904 */
[----:B0-----:R-:W3:Y:S04]  /*7d60*/  @P1 LDG.E R0, [R2.64+0x80] ;  /* 0x0000800402001981 */ /* 0x001ee8000c1e1900 */
[----:B------:R-:W-:-:S04]  /*7d70*/  @P6 LEA R112, P0, R190, UR18, 0x2 ;  /* 0x00000012be706c11 */ /* 0x000fc8000f8010ff */
[----:B--2---:R-:W-:Y:S02]  /*7d80*/  @P6 LEA.HI.X R113, R190, UR16, R17, 0x2, P0 ;  /* 0x00000010be716c11 */ /* 0x004fe400080f1411 */
[----:B------:R-:W-:Y:S01]  /*7d90*/  LOP3.LUT P6, RZ, R89, 0x200, RZ, 0xc0, !PT ;  /* 0x0000020059ff7812 */ /* 0x000fe200078cc0ff */
[----:B------:R-:W2:-:S12]  /*7da0*/  LDL R17, [R1+0x1b4] ;  /* 0x0001b40001117983 */ /* 0x000e980000100800 */
[----:B------:R-:W-:-:S04]  /*7db0*/  @P6 LEA R126, P0, R188, UR18, 0x2 ;  /* 0x00000012bc7e6c11 */ /* 0x000fc8000f8010ff */
[----:B------:R-:W-:Y:S01]  /*7dc0*/  @P6 LEA.HI.X R127, R188, UR16, R129, 0x2, P0 ;  /* 0x00000010bc7f6c11 */ /* 0x000fe200080f1481 */
[----:B---3--:R-:W-:-:S05]  /*7dd0*/  @P1 IMAD R40, R0, c[0x0][0x19c], R40 ;  /* 0x0000670000281a24 */ /* 0x008fca00078e0228 */
[----:B------:R-:W-:Y:S04]  /*7de0*/  @P1 STG.E [R156.64], R40 ;  /* 0x000000289c001986 */ /* 0x000fe8000c101904 */
[----:B------:R-:W3:Y:S01]  /*7df0*/  @P2 LDG.E R2, [R2.64+0x100] ;  /* 0x0001000402022981 */ /* 0x000ee2000c1e1900 */
[C---:B------:R-:W-:Y:S02]  /*7e00*/  LOP3.LUT P6, RZ, R89.reuse, 0x100, RZ, 0xc0, !PT ;  /* 0x0000010059ff7812 */ /* 0x040fe400078cc0ff */
[----:B------:R-:W-:-:S11]  /*7e10*/  LOP3.LUT R89, R89, 0xfffffffd, RZ, 0xc0, !PT ;  /* 0xfffffffd59597812 */ /* 0x000fd600078ec0ff */
[----:B------:R-:W-:-:S04]  /*7e20*/  @P6 LEA R124, P0, R124, UR23, 0x2 ;  /* 0x000000177c7c6c11 */ /* 0x000fc8000f8010ff */
[----:B------:R-:W-:Y:S02]  /*7e30*/  @P6 IADD3.X R125, R128, UR22, RZ, P0, !PT ;  /* 0x00000016807d6c10 */ /* 0x000fe400087fe4ff */
[C---:B------:R-:W-:Y:S02]  /*7e40*/  @P6 LEA R128, P0, R186.reuse, UR18, 0x2 ;  /* 0x00000012ba806c11 */ /* 0x040fe4000f8010ff */
[----:B------:R-:W-:Y:S02]  /*7e50*/  @P6 LOP3.LUT R89, R89, 0x2, RZ, 0xfc, !PT ;  /* 0x0000000259596812 */ /* 0x000fe400078efcff */
[----:B------:R-:W-:Y:S02]  /*7e60*/  @P6 LEA.HI.X R129, R186, UR16, R67, 0x2, P0 ;  /* 0x00000010ba816c11 */ /* 0x000fe400080f1443 */
[----:B------:R-:W-:Y:S01]  /*7e70*/  LOP3.LUT P6, RZ, R85, 0x4000000, RZ, 0xc0, !PT ;  /* 0x0400000055ff7812 */ /* 0x000fe200078cc0ff */
[----:B------:R-:W-:-:S04]  /*7e80*/  @P2 IMAD R0, R56, c[0x0][0x16c], RZ ;  /* 0x00005b0038002a24 */ /* 0x000fc800078e02ff */
[----:B---3--:R-:W-:-:S05]  /*7e90*/  @P2 IMAD R0, R2, c[0x0][0x19c], R0 ;  /* 0x0000670002002a24 */ /* 0x008fca00078e0200 */
[----:B------:R0:W-:Y:S04]  /*7ea0*/  @P2 STG.E [R162.64], R0 ;  /* 0x00000000a2002986 */ /* 0x0001e8000c101904 */
[----:B0-----:R-:W3:Y:S01]  /*7eb0*/  @P6 LDG.E R0, [R158.64] ;  /* 0x000000049e006981 */ /* 0x001ee2000c1e1900 */
[C---:B------:R-:W-:Y:S02]  /*7ec0*/  LOP3.LUT P5, RZ, R86.reuse, 0x80000, RZ, 0xc0, !PT ;  /* 0x0008000056ff7812 */ /* 0x040fe400078ac0ff */
[----:B------:R-:W-:Y:S02]  /*7ed0*/  LOP3.LUT P4, RZ, R86, 0x100000, RZ, 0xc0, !PT ;  /* 0x0010000056ff7812 */ /* 0x000fe4000788c0ff */
[----:B-----5:R-:W-:Y:S02]  /*7ee0*/  LEA R2, P0, R130, UR23, 0x2 ;  /* 0x0000001782027c11 */ /* 0x020fe4000f8010ff */
[----:B------:R-:W-:-:S02]  /*7ef0*/  LOP3.LUT R89, R89, 0xfffffffb, RZ, 0xc0, !PT ;  /* 0xfffffffb59597812 */ /* 0x000fc400078ec0ff */
[----:B----4-:R-:W-:-:S05]  /*7f00*/  IADD3.X R3, R49, UR22, RZ, P0, !PT ;  /* 0x0000001631037c10 */ /* 0x010fca00087fe4ff */
[C---:B------:R-:W-:Y:S02]  /*7f10*/  @P5 LEA R130, P0, R184.reuse, UR18, 0x2 ;  /* 0x00000012b8825c11 */ /* 0x040fe4000f8010ff */
[----:B------:R-:W-:Y:S02]  /*7f20*/  @P5 LOP3.LUT R89, R89, 0x4, RZ, 0xfc, !PT ;  /* 0x0000000459595812 */ /* 0x000fe400078efcff */
[----:B------:R-:W-:Y:S02]  /*7f30*/  @P5 LEA.HI.X R131, R184, UR16, R33, 0x2, P0 ;  /* 0x00000010b8835c11 */ /* 0x000fe400080f1421 */
[----:B------:R-:W-:Y:S02]  /*7f40*/  LOP3.LUT P3, RZ, R86, 0x200000, RZ, 0xc0, !PT ;  /* 0x0020000056ff7812 */ /* 0x000fe4000786c0ff */
[----:B------:R-:W-:Y:S02]  /*7f50*/  @P4 LEA R132, P0, R182, UR18, 0x2 ;  /* 0x00000012b6844c11 */ /* 0x000fe4000f8010ff */
[----:B------:R-:W-:-:S02]  /*7f60*/  LOP3.LUT R89, R89, 0xffffffdf, RZ, 0xc0, !PT ;  /* 0xffffffdf59597812 */ /* 0x000fc400078ec0ff */
[----:B--2---:R-:W-:Y:S02]  /*7f70*/  @P4 LEA.HI.X R133, R182, UR16, R17, 0x2, P0 ;  /* 0x00000010b6854c11 */ /* 0x004fe400080f1411 */
[----:B------:R-:W-:Y:S02]  /*7f80*/  @P4 LOP3.LUT R89, R89, 0x20, RZ, 0xfc, !PT ;  /* 0x0000002059594812 */ /* 0x000fe400078efcff */
[----:B------:R-:W-:Y:S01]  /*7f90*/  LOP3.LUT P4, RZ, R85, 0x8000000, RZ, 0xc0, !PT ;  /* 0x0800000055ff7812 */ /* 0x000fe2000788c0ff */
[----:B------:R-:W-:Y:S02]  /*7fa0*/  @P6 IMAD R9, R9, c[0x0][0x16c], RZ ;  /* 0x00005b0009096a24 */ /* 0x000fe400078e02ff */
[----:B------:R-:W-:-:S04]  /*7fb0*/  @P3 LEA R134, P0, R180, UR18, 0x2 ;  /* 0x00000012b4863c11 */ /* 0x000fc8000f8010ff */
[----:B------:R-:W-:Y:S01]  /*7fc0*/  @P3 LEA.HI.X R135, R180, UR16, R8, 0x2, P0 ;  /* 0x00000010b4873c11 */ /* 0x000fe200080f1408 */
[----:B---3--:R-:W-:-:S05]  /*7fd0*/  @P6 IMAD R9, R0, c[0x0][0x19c], R9 ;  /* 0x0000670000096a24 */ /* 0x008fca00078e0209 */
[----:B------:R-:W-:Y:S04]  /*7fe0*/  @P6 STG.E [R160.64], R9 ;  /* 0x00000009a0006986 */ /* 0x000fe8000c101904 */
[----:B------:R-:W2:Y:S01]  /*7ff0*/  @P4 LDG.E R8, [R50.64] ;  /* 0x0000000432084981 */ /* 0x000ea2000c1e1900 */
[----:B------:R-:W-:Y:S01]  /*8000*/  LOP3.LUT P1, RZ, R85, 0x10000000, RZ, 0xc0, !PT ;  /* 0x1000000055ff7812 */ /* 0x000fe2000782c0ff */
[----:B------:R-:W-:-:S04]  /*8010*/  @P4 IMAD R0, R25, c[0x0][0x16c], RZ ;  /* 0x00005b0019004a24 */ /* 0x000fc800078e02ff */
[----:B--2---:R-:W-:-:S05]  /*8020*/  @P4 IMAD R0, R8, c[0x0][0x19c], R0 ;  /* 0x0000670008004a24 */ /* 0x004fca00078e0200 */
[----:B------:R0:W-:Y:S04]  /*8030*/  @P4 STG.E [R108.64], R0 ;  /* 0x000000006c004986 */ /* 0x0001e8000c101904 */
[----:B------:R-:W2:Y:S01]  /*8040*/  @P1 LDG.E R8, [R50.64+0x80] ;  /* 0x0000800432081981 */ /* 0x000ea2000c1e1900 */
[----:B------:R-:W-:Y:S01]  /*8050*/  LOP3.LUT P2, RZ, R85, 0x20000000, RZ, 0xc0, !PT ;  /* 0x2000000055ff7812 */ /* 0x000fe2000784c0ff */
[----:B0-----:R-:W-:-:S04]  /*8060*/  @P1 IMAD R0, R41, c[0x0][0x16c], RZ ;  /* 0x00005b0029001a24 */ /* 0x001fc800078e02ff */
[----:B--2---:R-:W-:-:S05]  /*8070*/  @P1 IMAD R0, R8, c[0x0][0x19c], R0 ;  /* 0x0000670008001a24 */ /* 0x004fca00078e0200 */
[----:B------:R0:W-:Y:S04]  /*8080*/  @P1 STG.E [R106.64], R0 ;  /* 0x000000006a001986 */ /* 0x0001e8000c101904 */
[----:B------:R-:W2:Y:S01]  /*8090*/  @P2 LDG.E R50, [R50.64+0x100] ;  /* 0x0001000432322981 */ /* 0x000ea2000c1e1900 */
[----:B------:R-:W-:-:S04]  /*80a0*/  LOP3.LUT R89, R89, 0xffffffbf, RZ, 0xc0, !PT ;  /* 0xffffffbf59597812 */ /* 0x000fc800078ec0ff */
[----:B------:R-:W-:Y:S02]  /*80b0*/  @P3 LOP3.LUT R89, R89, 0x40, RZ, 0xfc, !PT ;  /* 0x0000004059593812 */ /* 0x000fe400078efcff */
[----:B------:R-:W-:Y:S01]  /*80c0*/  LOP3.LUT P3, RZ, R85, 0x40000000, RZ, 0xc0, !PT ;  /* 0x4000000055ff7812 */ /* 0x000fe2000786c0ff */
[----:B0-----:R-:W-:-:S04]  /*80d0*/  @P2 IMAD R0, R57, c[0x0][0x16c], RZ ;  /* 0x00005b0039002a24 */ /* 0x001fc800078e02ff */
[----:B--2---:R-:W-:-:S05]  /*80e0*/  @P2 IMAD R0, R50, c[0x0][0x19c], R0 ;  /* 0x0000670032002a24 */ /* 0x004fca00078e0200 */
[----:B------:R0:W-:Y:S04]  /*80f0*/  @P2 STG.E [R104.64], R0 ;  /* 0x0000000068002986 */ /* 0x0001e8000c101904 */
[----:B------:R-:W2:Y:S01]  /*8100*/  @P3 LDG.E R102, [R102.64] ;  /* 0x0000000466663981 */ /* 0x000ea2000c1e1900 */
        /* <DEDUP_REMOVED lines=30> */
[----:B------:R-:W-:Y:S02]  /*82f0*/  LOP3.LUT P3, RZ, R86, 0x40, RZ, 0xc0, !PT ;  /* 0x0000004056ff7812 */ /* 0x000fe4000786c0ff */
[----:B------:R-:W-:-:S11]  /*8300*/  LOP3.LUT R89, R89, 0xffffff7f, RZ, 0xc0, !PT ;  /* 0xffffff7f59597812 */ /* 0x000fd600078ec0ff */
[----:B------:R-:W-:Y:S02]  /*8310*/  @P3 LOP3.LUT R89, R89, 0x80, RZ, 0xfc, !PT ;  /* 0x0000008059593812 */ /* 0x000fe400078efcff */
[----:B------:R-:W-:Y:S01]  /*8320*/  LOP3.LUT P3, RZ, R86, 0x20, RZ, 0xc0, !PT ;  /* 0x0000002056ff7812 */ /* 0x000fe2000786c0ff */
[----:B0-----:R-:W-:-:S04]  /*8330*/  @P2 IMAD R0, R43, c[0x0][0x16c], RZ ;  /* 0x00005b002b002a24 */ /* 0x001fc800078e02ff */
[----:B--2---:R-:W-:-:S05]  /*8340*/  @P2 IMAD R0, R8, c[0x0][0x19c], R0 ;  /* 0x0000670008002a24 */ /* 0x004fca00078e0200 */
[----:B------:R0:W-:Y:S04]  /*8350*/  @P2 STG.E [R36.64], R0 ;  /* 0x0000000024002986 */ /* 0x0001e8000c101904 */
[----:B------:R-:W2:Y:S01]  /*8360*/  @P3 LDG.E R20, [R20.64+0x100] ;  /* 0x0001000414143981 */ /* 0x000ea2000c1e1900 */
[----:B0-----:R-:W-:-:S04]  /*8370*/  @P3 IMAD R0, R59, c[0x0][0x16c], RZ ;  /* 0x00005b003b003a24 */ /* 0x001fc800078e02ff */
[----:B--2---:R-:W-:-:S05]  /*8380*/  @P3 IMAD R0, R20, c[0x0][0x19c], R0 ;  /* 0x0000670014003a24 */ /* 0x004fca00078e0200 */
[----:B------:R0:W-:Y:S01]  /*8390*/  @P3 STG.E [R82.64], R0 ;  /* 0x0000000052003986 */ /* 0x0001e2000c101904 */
[----:B------:R-:W-:-:S13]  /*83a0*/  LOP3.LUT P3, RZ, R89, 0x80, RZ, 0xc0, !PT ;  /* 0x0000008059ff7812 */ /* 0x000fda000786c0ff */
        /* <DEDUP_REMOVED lines=87> */
[----:B------:R-:W-:Y:S01]  /*8920*/  BSSY B0, `(.L_x_268) ;  /* 0x0000012000007945 */ /* 0x000fe20003800000 */
[----:B------:R-:W-:Y:S02]  /*8930*/  LOP3.LUT P6, RZ, R89, 0x1, RZ, 0xc0, !PT ;  /* 0x0000000159ff7812 */ /* 0x000fe400078cc0ff */
[C---:B------:R-:W-:Y:S02]  /*8940*/  LOP3.LUT P5, RZ, R90.reuse, 0x80000000, RZ, 0xc0, !PT ;  /* 0x800000005aff7812 */ /* 0x040fe400078ac0ff */
[----:B------:R-:W-:-:S02]  /*8950*/  LOP3.LUT P4, RZ, R90, 0x40000000, RZ, 0xc0, !PT ;  /* 0x400000005aff7812 */ /* 0x000fc4000788c0ff */
[C---:B------:R-:W-:Y:S02]  /*8960*/  LOP3.LUT P3, RZ, R90.reuse, 0x20000000, RZ, 0xc0, !PT ;  /* 0x200000005aff7812 */ /* 0x040fe4000786c0ff */
[----:B------:R-:W-:Y:S01]  /*8970*/  LOP3.LUT P2, RZ, R90, 0x10000000, RZ, 0xc0, !PT ;  /* 0x100000005aff7812 */ /* 0x000fe2000784c0ff */
[----:B0-----:R-:W-:-:S04]  /*8980*/  @P1 IMAD R0, R32, c[0x0][0x16c], RZ ;  /* 0x00005b0020001a24 */ /* 0x001fc800078e02ff */
[----:B--2---:R-:W-:-:S05]  /*8990*/  @P1 IMAD R0, R2, c[0x0][0x19c], R0 ;  /* 0x0000670002001a24 */ /* 0x004fca00078e0200 */
[----:B------:R0:W-:Y:S01]  /*89a0*/  @P1 STG.E [R178.64], R0 ;  /* 0x00000000b2001986 */ /* 0x0001e2000c101904 */
[----:B------:R-:W-:Y:S01]  /*89b0*/  LOP3.LUT P1, RZ, R90, 0x8000000, RZ, 0xc0, !PT ;  /* 0x080000005aff7812 */ /* 0x000fe2000782c0ff */
[----:B------:R-:W-:Y:S07]  /*89c0*/  @!P0 BRA `(.L_x_269) ;  /* 0x0000007000008947 */ /* 0x000fee0003800000 */
[----:B0-----:R-:W2:Y:S01]  /*89d0*/  LDG.E R0, [R164.64+0x80] ;  /* 0x00008004a4007981 */ /* 0x001ea2000c1e1900 */
[----:B------:R-:W-:Y:S01]  /*89e0*/  IMAD R48, R48, c[0x0][0x16c], RZ ;  /* 0x00005b0030307a24 */ /* 0x000fe200078e02ff */
[----:B------:R-:W-:-:S03]  /*89f0*/  LEA R2, P0, R166, UR18, 0x2 ;  /* 0x00000012a6027c11 */ /* 0x000fc6000f8010ff */
[----:B--2---:R-:W-:Y:S01]  /*8a00*/  IMAD R48, R0, c[0x0][0x19c], R48 ;  /* 0x0000670000307a24 */ /* 0x004fe200078e0230 */
[----:B------:R-:W-:-:S04]  /*8a10*/  IADD3 R0, R91, R167, RZ ;  /* 0x000000a75b007210 */ /* 0x000fc80007ffe0ff */
[----:B------:R-:W-:-:S05]  /*8a20*/  LEA.HI.X R3, R166, UR16, R0, 0x2, P0 ;  /* 0x00000010a6037c11 */ /* 0x000fca00080f1400 */
[----:B------:R0:W-:Y:S02]  /*8a30*/  STG.E [R2.64], R48 ;  /* 0x0000003002007986 */ /* 0x0001e4000c101904 */
.L_x_269:
[----:B------:R-:W-:Y:S05]  /*8a40*/  BSYNC B0 ;  /* 0x0000000000007941 */ /* 0x000fea0003800000 */
.L_x_268:
[----:B------:R-:W-:-:S13]  /*8a50*/  LOP3.LUT P0, RZ, R86, 0x2000000, RZ, 0xc0, !PT ;  /* 0x0200000056ff7812 */ /* 0x000fda000780c0ff */
[----:B------:R-:W-:Y:S05]  /*8a60*/  @!P0 BRA `(.L_x_270) ;  /* 0x0000281000008947 */ /* 0x000fea0003800000 */
[----:B0-----:R-:W2:Y:S01]  /*8a70*/  LDG.E R0, [R164.64+0x100] ;  /* 0x00010004a4007981 */ /* 0x001ea2000c1e1900 */
[----:B------:R-:W-:Y:S01]  /*8a80*/  IMAD R64, R64, c[0x0][0x16c], RZ ;  /* 0x00005b0040407a24 */ /* 0x000fe200078e02ff */
[----:B------:R-:W-:-:S03]  /*8a90*/  LEA R2, P0, R172, UR18, 0x2 ;  /* 0x00000012ac027c11 */ /* 0x000fc6000f8010ff */
[----:B--2---:R-:W-:Y:S01]  /*8aa0*/  IMAD R64, R0, c[0x0][0x19c], R64 ;  /* 0x0000670000407a24 */ /* 0x004fe200078e0240 */
[----:B------:R-:W-:-:S04]  /*8ab0*/  IADD3 R0, R91, R173, RZ ;  /* 0x000000ad5b007210 */ /* 0x000fc80007ffe0ff */
[----:B------:R-:W-:-:S05]  /*8ac0*/  LEA.HI.X R3, R172, UR16, R0, 0x2, P0 ;  /* 0x00000010ac037c11 */ /* 0x000fca00080f1400 */
[----:B------:R0:W-:Y:S01]  /*8ad0*/  STG.E [R2.64], R64 ;  /* 0x0000004002007986 */ /* 0x0001e2000c101904 */
[----:B------:R-:W-:Y:S05]  /*8ae0*/  BRA `(.L_x_270) ;  /* 0x0000279000007947 */ /* 0x000fea0003800000 */
.L_x_267:
[----:B------:R-:W2:Y:S04]  /*8af0*/  LDL.64 R76, [R1+0xb8] ;  /* 0x0000b800014c7983 */ /* 0x000ea80000100a00 */
[----:B------:R-:W3:Y:S04]  /*8b00*/  LDL.64 R74, [R1+0xb0] ;  /* 0x0000b000014a7983 */ /* 0x000ee80000100a00 */
[----:B------:R-:W4:Y:S04]  /*8b10*/  LDL R73, [R1+0xd0] ;  /* 0x0000d00001497983 */ /* 0x000f280000100800 */
        /* <DEDUP_REMOVED lines=10> */
[----:B------:R-:W5:Y:S04]  /*8bc0*/  LDL R114, [R1+0xe8] ;  /* 0x0000e80001727983 */ /* 0x000f680000100800 */
[----:B------:R-:W5:Y:S01]  /*8bd0*/  LDL R111, [R1+0xec] ;  /* 0x0000ec00016f7983 */ /* 0x000f620000100800 */
[----:B------:R-:W-:-:S03]  /*8be0*/  LOP3.LUT R90, R90, 0xffffefff, RZ, 0xc0, !PT ;  /* 0xffffefff5a5a7812 */ /* 0x000fc600078ec0ff */
[----:B------:R-:W5:Y:S01]  /*8bf0*/  LDL R107, [R1+0xf0] ;  /* 0x0000f000016b7983 */ /* 0x000f620000100800 */
[----:B------:R-:W-:-:S03]  /*8c00*/  @P1 LOP3.LUT R90, R90, 0x1000, RZ, 0xfc, !PT ;  /* 0x000010005a5a1812 */ /* 0x000fc600078efcff */
[----:B------:R-:W5:Y:S01]  /*8c10*/  LDL R106, [R1+0xf4] ;  /* 0x0000f400016a7983 */ /* 0x000f620000100800 */
[----:B------:R-:W-:-:S03]  /*8c20*/  LOP3.LUT R90, R90, 0xfffffbff, RZ, 0xc0, !PT ;  /* 0xfffffbff5a5a7812 */ /* 0x000fc600078ec0ff */
[----:B------:R-:W5:Y:S01]  /*8c30*/  LDL.64 R124, [R1+0x60] ;  /* 0x00006000017c7983 */ /* 0x000f620000100a00 */
[----:B------:R-:W-:-:S03]  /*8c40*/  @P2 LOP3.LUT R90, R90, 0x400, RZ, 0xfc, !PT ;  /* 0x000004005a5a2812 */ /* 0x000fc600078efcff */
[----:B------:R-:W5:Y:S01]  /*8c50*/  LDL R110, [R1+0xfc] ;  /* 0x0000fc00016e7983 */ /* 0x000f620000100800 */
[----:B------:R-:W-:-:S03]  /*8c60*/  LOP3.LUT R90, R90, 0xfffff7ff, RZ, 0xc0, !PT ;  /* 0xfffff7ff5a5a7812 */ /* 0x000fc600078ec0ff */
[----:B------:R-:W5:Y:S01]  /*8c70*/  LDL.64 R112, [R1+0x50] ;  /* 0x0000500001707983 */ /* 0x000f620000100a00 */
[----:B------:R-:W-:-:S03]  /*8c80*/  @P3 LOP3.LUT R90, R90, 0x800, RZ, 0xfc, !PT ;  /* 0x000008005a5a3812 */ /* 0x000fc600078efcff */
[----:B------:R-:W5:Y:S01]  /*8c90*/  LDL.64 R122, [R1+0x48] ;  /* 0x00004800017a7983 */ /* 0x000f620000100a00 */
[----:B------:R-:W-:-:S03]  /*8ca0*/  LOP3.LUT R90, R90, 0xfffffdff, RZ, 0xc0, !PT ;  /* 0xfffffdff5a5a7812 */ /* 0x000fc600078ec0ff */
[----:B------:R-:W5:Y:S01]  /*8cb0*/  LDL R121, [R1+0x104] ;  /* 0x0001040001797983 */ /* 0x000f620000100800 */
[----:B------:R-:W-:-:S03]  /*8cc0*/  @P4 LOP3.LUT R90, R90, 0x200, RZ, 0xfc, !PT ;  /* 0x000002005a5a4812 */ /* 0x000fc600078efcff */
[----:B------:R-:W5:Y:S01]  /*8cd0*/  LDL.64 R118, [R1+0x40] ;  /* 0x0000400001767983 */ /* 0x000f620000100a00 */
[----:B------:R-:W-:-:S03]  /*8ce0*/  LOP3.LUT R90, R90, 0xfffdffff, RZ, 0xc0, !PT ;  /* 0xfffdffff5a5a7812 */ /* 0x000fc600078ec0ff */
[----:B------:R-:W5:Y:S04]  /*8cf0*/  LDL R120, [R1+0x108] ;  /* 0x0001080001787983 */ /* 0x000f680000100800 */
[----:B------:R-:W5:Y:S04]  /*8d00*/  LDL.64 R116, [R1+0x38] ;  /* 0x0000380001747983 */ /* 0x000f680000100a00 */
[----:B------:R-:W5:Y:S04]  /*8d10*/  LDL.64 R130, [R1+0x20] ;  /* 0x0000200001827983 */ /* 0x000f680000100a00 */
[----:B------:R-:W5:Y:S04]  /*8d20*/  LDL R129, [R1+0x118] ;  /* 0x0001180001817983 */ /* 0x000f680000100800 */
[----:B------:R-:W5:Y:S01]  /*8d30*/  LDL R128, [R1+0x11c] ;  /* 0x00011c0001807983 */ /* 0x000f620000100800 */
[----:B------:R-:W-:Y:S01]  /*8d40*/  LOP3.LUT R88, R88, 0xf7ffffff, RZ, 0xc0, !PT ;  /* 0xf7ffffff58587812 */ /* 0x000fe200078ec0ff */
[----:B------:R-:W-:-:S02]  /*8d50*/  @P5 IMAD R2, R2, c[0x0][0x16c], RZ ;  /* 0x00005b0002025a24 */ /* 0x000fc400078e02ff */
[----:B------:R-:W-:Y:S01]  /*8d60*/  @P6 IMAD R18, R18, c[0x0][0x16c], RZ ;  /* 0x00005b0012126a24 */ /* 0x000fe200078e02ff */
[----:B------:R-:W5:Y:S04]  /*8d70*/  LDL R158, [R1+0x154] ;  /* 0x00015400019e7983 */ /* 0x000f680000100800 */
[----:B------:R-:W5:Y:S04]  /*8d80*/  LDL R162, [R1+0x15c] ;  /* 0x00015c0001a27983 */ /* 0x000f680000100800 */
[----:B------:R-:W5:Y:S04]  /*8d90*/  LDL R161, [R1+0x160] ;  /* 0x0001600001a17983 */ /* 0x000f680000100800 */
[----:B------:R-:W5:Y:S04]  /*8da0*/  LDL R160, [R1+0x164] ;  /* 0x0001640001a07983 */ /* 0x000f680000100800 */
[----:B------:R-:W5:Y:S04]  /*8db0*/  LDL R159, [R1+0x168] ;  /* 0x00016800019f7983 */ /* 0x000f680000100800 */
[----:B------:R-:W5:Y:S01]  /*8dc0*/  LDL R163, [R1+0x194] ;  /* 0x0001940001a37983 */ /* 0x000f620000100800 */
[----:B--2---:R-:W-:-:S04]  /*8dd0*/  @P1 LEA R104, P0, R76, UR18, 0x2 ;  /* 0x000000124c681c11 */ /* 0x004fc8000f8010ff */
[----:B------:R-:W-:Y:S02]  /*8de0*/  @P1 LEA.HI.X R105, R76, UR16, R252, 0x2, P0 ;  /* 0x000000104c691c11 */ /* 0x000fe400080f14fc */
[----:B------:R-:W2:Y:S01]  /*8df0*/  LDL.64 R76, [R1+0x80] ;  /* 0x00008000014c7983 */ /* 0x000ea20000100a00 */
[----:B---3--:R-:W-:-:S04]  /*8e00*/  @P2 LEA R102, P0, R74, UR18, 0x2 ;  /* 0x000000124a662c11 */ /* 0x008fc8000f8010ff */
[----:B----4-:R-:W-:Y:S02]  /*8e10*/  @P2 LEA.HI.X R103, R74, UR16, R73, 0x2, P0 ;  /* 0x000000104a672c11 */ /* 0x010fe400080f1449 */
[C---:B-----5:R-:W-:Y:S01]  /*8e20*/  @P3 LEA R100, P0, R70.reuse, UR18, 0x2 ;  /* 0x0000001246643c11 */ /* 0x060fe2000f8010ff */
[----:B------:R-:W3:Y:S03]  /*8e30*/  LDL.64 R74, [R1+0x78] ;  /* 0x00007800014a7983 */ /* 0x000ee60000100a00 */
[----:B------:R-:W-:Y:S02]  /*8e40*/  @P3 LEA.HI.X R101, R70, UR16, R72, 0x2, P0 ;  /* 0x0000001046653c11 */ /* 0x000fe400080f1448 */
[----:B------:R-:W4:Y:S01]  /*8e50*/  LDL.64 R72, [R1+0x70] ;  /* 0x0000700001487983 */ /* 0x000f220000100a00 */
[----:B------:R-:W-:Y:S02]  /*8e60*/  @P4 LEA R98, P0, R68, UR18, 0x2 ;  /* 0x0000001244624c11 */ /* 0x000fe4000f8010ff */
[----:B------:R-:W-:Y:S01]  /*8e70*/  LOP3.LUT P2, RZ, R86, 0x400000, RZ, 0xc0, !PT ;  /* 0x0040000056ff7812 */ /* 0x000fe2000784c0ff */
[----:B------:R-:W5:Y:S01]  /*8e80*/  LDL.64 R70, [R1+0x68] ;  /* 0x0000680001467983 */ /* 0x000f620000100a00 */
[----:B------:R-:W-:-:S02]  /*8e90*/  @P4 LEA.HI.X R99, R68, UR16, R67, 0x2, P0 ;  /* 0x0000001044634c11 */ /* 0x000fc400080f1443 */
[----:B------:R-:W-:Y:S01]  /*8ea0*/  IADD3 R67, R65, 0xf, RZ ;  /* 0x0000000f41437810 */ /* 0x000fe20007ffe0ff */
[----:B------:R-:W4:Y:S03]  /*8eb0*/  LDL R69, [R1+0xf8] ;  /* 0x0000f80001457983 */ /* 0x000f260000100800 */
[----:B------:R-:W-:-:S04]  /*8ec0*/  SHF.R.S32.HI R68, RZ, 0x1f, R67 ;  /* 0x0000001fff447819 */ /* 0x000fc80000011443 */
[----:B------:R-:W-:-:S04]  /*8ed0*/  LEA.HI R67, R68, R67, RZ, 0x5 ;  /* 0x0000004344437211 */ /* 0x000fc800078f28ff */
[----:B------:R-:W-:-:S04]  /*8ee0*/  SHF.R.S32.HI R67, RZ, 0x5, R67 ;  /* 0x00000005ff437819 */ /* 0x000fc80000011443 */
[----:B------:R-:W-:Y:S02]  /*8ef0*/  SHF.R.S32.HI R68, RZ, 0x1f, R67 ;  /* 0x0000001fff447819 */ /* 0x000fe40000011443 */
[----:B------:R-:W-:-:S03]  /*8f00*/  LOP3.LUT P1, RZ, R86, 0x800000, RZ, 0xc0, !PT ;  /* 0x0080000056ff7812 */ /* 0x000fc6000782c0ff */
[----:B------:R-:W-:-:S04]  /*8f10*/  IMAD R68, R68, c[0x0][0x1b8], RZ ;  /* 0x00006e0044447a24 */ /* 0x000fc800078e02ff */
[----:B------:R-:W-:Y:S01]  /*8f20*/  IMAD R67, R67, c[0x0][0x1bc], R68 ;  /* 0x00006f0043437a24 */ /* 0x000fe200078e0244 */
[----:B------:R-:W-:Y:S02]  /*8f30*/  @P2 LEA R154, P0, R170, UR18, 0x2 ;  /* 0x00000012aa9a2c11 */ /* 0x000fe4000f8010ff */
[----:B------:R-:W-:Y:S01]  /*8f40*/  LOP3.LUT P3, RZ, R86, 0x1000000, RZ, 0xc0, !PT ;  /* 0x0100000056ff7812 */ /* 0x000fe2000786c0ff */
[----:B------:R-:W-:-:S05]  /*8f50*/  IMAD.IADD R68, R171, 0x1, R67 ;  /* 0x00000001ab447824 */ /* 0x000fca00078e0243 */
[----:B------:R-:W-:Y:S01]  /*8f60*/  @P2 LEA.HI.X R155, R170, UR16, R68, 0x2, P0 ;  /* 0x00000010aa9b2c11 */ /* 0x000fe200080f1444 */
[----:B------:R-:W-:Y:S01]  /*8f70*/  IMAD.IADD R68, R67, 0x1, R169 ;  /* 0x0000000143447824 */ /* 0x000fe200078e02a9 */
[----:B------:R-:W-:Y:S02]  /*8f80*/  LOP3.LUT P2, RZ, R86, 0x2000000, RZ, 0xc0, !PT ;  /* 0x0200000056ff7812 */ /* 0x000fe4000784c0ff */
[----:B------:R-:W-:-:S04]  /*8f90*/  @P1 LEA R156, P0, R168, UR18, 0x2 ;  /* 0x00000012a89c1c11 */ /* 0x000fc8000f8010ff */
[----:B------:R-:W-:Y:S01]  /*8fa0*/  @P1 LEA.HI.X R157, R168, UR16, R68, 0x2, P0 ;  /* 0x00000010a89d1c11 */ /* 0x000fe200080f1444 */
[C---:B------:R-:W-:Y:S01]  /*8fb0*/  IMAD.IADD R68, R67.reuse, 0x1, R167 ;  /* 0x0000000143447824 */ /* 0x040fe200078e02a7 */
[----:B------:R-:W-:Y:S01]  /*8fc0*/  @P3 LEA R152, P0, R166, UR18, 0x2 ;  /* 0x00000012a6983c11 */ /* 0x000fe2000f8010ff */
[----:B------:R-:W-:-:S03]  /*8fd0*/  IMAD.IADD R67, R67, 0x1, R173 ;  /* 0x0000000143437824 */ /* 0x000fc600078e02ad */
[----:B------:R-:W-:Y:S02]  /*8fe0*/  @P3 LEA.HI.X R153, R166, UR16, R68, 0x2, P0 ;  /* 0x00000010a6993c11 */ /* 0x000fe400080f1444 */
[----:B------:R-:W-:-:S04]  /*8ff0*/  @P2 LEA R150, P0, R172, UR18, 0x2 ;  /* 0x00000012ac962c11 */ /* 0x000fc8000f8010ff */
[----:B------:R-:W-:Y:S02]  /*9000*/  @P2 LEA.HI.X R151, R172, UR16, R67, 0x2, P0 ;  /* 0x00000010ac972c11 */ /* 0x000fe400080f1443 */
[----:B------:R-:W-:-:S04]  /*9010*/  @P5 LEA R92, P0, R82, UR18, 0x2 ;  /* 0x00000012525c5c11 */ /* 0x000fc8000f8010ff */
[----:B------:R-:W-:Y:S02]  /*9020*/  @P5 LEA.HI.X R93, R82, UR16, R108, 0x2, P0 ;  /* 0x00000010525d5c11 */ /* 0x000fe400080f146c */
[----:B------:R-:W5:Y:S01]  /*9030*/  LDL.64 R108, [R1+0x58] ;  /* 0x00005800016c7983 */ /* 0x000f620000100a00 */
[----:B------:R-:W-:-:S04]  /*9040*/  @P6 LEA R82, P0, R80, UR18, 0x2 ;  /* 0x0000001250526c11 */ /* 0x000fc8000f8010ff */
[----:B------:R-:W-:Y:S02]  /*9050*/  @P6 LEA.HI.X R83, R80, UR16, R91, 0x2, P0 ;  /* 0x0000001050536c11 */ /* 0x000fe400080f145b */
[----:B------:R-:W5:Y:S01]  /*9060*/  LDL R91, [R1+0x100] ;  /* 0x00010000015b7983 */ /* 0x000f620000100800 */
[----:B------:R-:W-:-:S13]  /*9070*/  LOP3.LUT P4, RZ, R85, 0x10, RZ, 0xc0, !PT ;  /* 0x0000001055ff7812 */ /* 0x000fda000788c0ff */
[----:B------:R-:W-:Y:S02]  /*9080*/  @P4 LOP3.LUT R90, R90, 0x20000, RZ, 0xfc, !PT ;  /* 0x000200005a5a4812 */ /* 0x000fe400078efcff */
[----:B------:R-:W-:Y:S02]  /*9090*/  LOP3.LUT P4, RZ, R85, 0x8, RZ, 0xc0, !PT ;  /* 0x0000000855ff7812 */ /* 0x000fe4000788c0ff */
[----:B------:R-:W-:-:S11]  /*90a0*/  LOP3.LUT R90, R90, 0xfffbffff, RZ, 0xc0, !PT ;  /* 0xfffbffff5a5a7812 */ /* 0x000fd600078ec0ff */
[----:B------:R-:W-:Y:S02]  /*90b0*/  @P4 LOP3.LUT R90, R90, 0x40000, RZ, 0xfc, !PT ;  /* 0x000400005a5a4812 */ /* 0x000fe400078efcff */
[C---:B------:R-:W-:Y:S02]  /*90c0*/  LOP3.LUT P4, RZ, R85.reuse, 0x4, RZ, 0xc0, !PT ;  /* 0x0000000455ff7812 */ /* 0x040fe4000788c0ff */
[----:B------:R-:W-:Y:S02]  /*90d0*/  LOP3.LUT R90, R90, 0xfff7ffff, RZ, 0xc0, !PT ;  /* 0xfff7ffff5a5a7812 */ /* 0x000fe400078ec0ff */
[----:B------:R-:W-:-:S09]  /*90e0*/  LOP3.LUT P1, RZ, R85, 0x200, RZ, 0xc0, !PT ;  /* 0x0000020055ff7812 */ /* 0x000fd2000782c0ff */
[----:B------:R-:W-:Y:S02]  /*90f0*/  @P4 LOP3.LUT R90, R90, 0x80000, RZ, 0xfc, !PT ;  /* 0x000800005a5a4812 */ /* 0x000fe400078efcff */
[----:B------:R-:W-:Y:S02]  /*9100*/  LOP3.LUT P4, RZ, R85, 0x2, RZ, 0xc0, !PT ;  /* 0x0000000255ff7812 */ /* 0x000fe4000788c0ff */
[----:B------:R-:W-:-:S11]  /*9110*/  LOP3.LUT R90, R90, 0xffefffff, RZ, 0xc0, !PT ;  /* 0xffefffff5a5a7812 */ /* 0x000fd600078ec0ff */
[----:B------:R-:W-:-:S04]  /*9120*/  @P4 LOP3.LUT R90, R90, 0x100000, RZ, 0xfc, !PT ;  /* 0x001000005a5a4812 */ /* 0x000fc800078efcff */
[----:B------:R-:W-:-:S04]  /*9130*/  LOP3.LUT R90, R90, 0xffffdfff, RZ, 0xc0, !PT ;  /* 0xffffdfff5a5a7812 */ /* 0x000fc800078ec0ff */
        /* <DEDUP_REMOVED lines=9> */
[----:B------:R-:W-:Y:S02]  /*91d0*/  LOP3.LUT R90, R90, 0xfffeffff, RZ, 0xc0, !PT ;  /* 0xfffeffff5a5a7812 */ /* 0x000fe400078ec0ff */
[----:B------:R-:W-:-:S04]  /*91e0*/  @P4 LEA R80, P0, R78, UR18, 0x2 ;  /* 0x000000124e504c11 */ /* 0x000fc8000f8010ff */
[----:B------:R-:W-:-:S05]  /*91f0*/  @P4 LEA.HI.X R81, R78, UR16, R115, 0x2, P0 ;  /* 0x000000104e514c11 */ /* 0x000fca00080f1473 */
[----:B------:R-:W-:-:S04]  /*9200*/  @P1 LOP3.LUT R90, R90, 0x10000, RZ, 0xfc, !PT ;  /* 0x000100005a5a1812 */ /* 0x000fc800078efcff */
[----:B------:R-:W-:Y:S02]  /*9210*/  LOP3.LUT P4, RZ, R90, 0x100000, RZ, 0xc0, !PT ;  /* 0x001000005aff7812 */ /* 0x000fe4000788c0ff */
[----:B------:R-:W-:-:S11]  /*9220*/  LOP3.LUT P1, RZ, R85, 0x20, RZ, 0xc0, !PT ;  /* 0x0000002055ff7812 */ /* 0x000fd6000782c0ff */
[----:B--2---:R-:W-:-:S04]  /*9230*/  @P4 LEA R78, P0, R76, UR18, 0x2 ;  /* 0x000000124c4e4c11 */ /* 0x004fc8000f8010ff */
[----:B------:R-:W-:Y:S02]  /*9240*/  @P4 LEA.HI.X R79, R76, UR16, R114, 0x2, P0 ;  /* 0x000000104c4f4c11 */ /* 0x000fe400080f1472 */
[----:B------:R-:W-:Y:S01]  /*9250*/  LOP3.LUT P4, RZ, R90, 0x80000, RZ, 0xc0, !PT ;  /* 0x000800005aff7812 */ /* 0x000fe2000788c0ff */
[----:B------:R-:W2:-:S12]  /*9260*/  LDL.64 R114, [R1+0x30] ;  /* 0x0000300001727983 */ /* 0x000e980000100a00 */
[----:B---3--:R-:W-:-:S04]  /*9270*/  @P4 LEA R76, P0, R74, UR18, 0x2 ;  /* 0x000000124a4c4c11 */ /* 0x008fc8000f8010ff */
[----:B------:R-:W-:Y:S02]  /*9280*/  @P4 LEA.HI.X R77, R74, UR16, R111, 0x2, P0 ;  /* 0x000000104a4d4c11 */ /* 0x000fe400080f146f */
[----:B------:R-:W-:-:S13]  /*9290*/  LOP3.LUT P4, RZ, R90, 0x40000, RZ, 0xc0, !PT ;  /* 0x000400005aff7812 */ /* 0x000fda000788c0ff */
[----:B----4-:R-:W-:-:S04]  /*92a0*/  @P4 LEA R74, P0, R72, UR18, 0x2 ;  /* 0x00000012484a4c11 */ /* 0x010fc8000f8010ff */
[----:B------:R-:W-:Y:S02]  /*92b0*/  @P4 LEA.HI.X R75, R72, UR16, R107, 0x2, P0 ;  /* 0x00000010484b4c11 */ /* 0x000fe400080f146b */
[----:B------:R-:W3:Y:S01]  /*92c0*/  LDL R107, [R1+0x10c] ;  /* 0x00010c00016b7983 */ /* 0x000ee20000100800 */
[----:B------:R-:W-:-:S13]  /*92d0*/  LOP3.LUT P4, RZ, R90, 0x20000, RZ, 0xc0, !PT ;  /* 0x000200005aff7812 */ /* 0x000fda000788c0ff */
[----:B-----5:R-:W-:-:S04]  /*92e0*/  @P4 LEA R72, P0, R70, UR18, 0x2 ;  /* 0x0000001246484c11 */ /* 0x020fc8000f8010ff */
[----:B------:R-:W-:Y:S02]  /*92f0*/  @P4 LEA.HI.X R73, R70, UR16, R106, 0x2, P0 ;  /* 0x0000001046494c11 */ /* 0x000fe400080f146a */
[----:B------:R-:W4:Y:S01]  /*9300*/  LDL R106, [R1+0x110] ;  /* 0x00011000016a7983 */ /* 0x000f220000100800 */
[----:B------:R-:W-:-:S04]  /*9310*/  @P1 LEA R70, P0, R124, UR18, 0x2 ;  /* 0x000000127c461c11 */ /* 0x000fc8000f8010ff */
[----:B------:R-:W-:Y:S02]  /*9320*/  @P1 LEA.HI.X R71, R124, UR16, R69, 0x2, P0 ;  /* 0x000000107c471c11 */ /* 0x000fe400080f1445 */
[----:B------:R-:W-:-:S13]  /*9330*/  LOP3.LUT P1, RZ, R90, 0x10000, RZ, 0xc0, !PT ;  /* 0x000100005aff7812 */ /* 0x000fda000782c0ff */
[----:B------:R-:W-:-:S04]  /*9340*/  @P1 LEA R68, P0, R108, UR18, 0x2 ;  /* 0x000000126c441c11 */ /* 0x000fc8000f8010ff */
[----:B------:R-:W-:Y:S02]  /*9350*/  @P1 LEA.HI.X R69, R108, UR16, R110, 0x2, P0 ;  /* 0x000000106c451c11 */ /* 0x000fe400080f146e */
[----:B------:R-:W-:Y:S01]  /*9360*/  LOP3.LUT P1, RZ, R90, 0x8000, RZ, 0xc0, !PT ;  /* 0x000080005aff7812 */ /* 0x000fe2000782c0ff */
[----:B------:R-:W5:-:S12]  /*9370*/  LDL.64 R108, [R1+0x28] ;  /* 0x00002800016c7983 */ /* 0x000f580000100a00 */
[----:B------:R-:W-:-:S04]  /*9380*/  @P1 LEA R110, P0, R112, UR18, 0x2 ;  /* 0x00000012706e1c11 */ /* 0x000fc8000f8010ff */
[----:B------:R-:W-:Y:S02]  /*9390*/  @P1 LEA.HI.X R111, R112, UR16, R91, 0x2, P0 ;  /* 0x00000010706f1c11 */ /* 0x000fe400080f145b */
[----:B------:R-:W5:Y:S01]  /*93a0*/  LDL R91, [R1+0x114] ;  /* 0x00011400015b7983 */ /* 0x000f620000100800 */
[----:B------:R-:W-:Y:S02]  /*93b0*/  LOP3.LUT P1, RZ, R90, 0x4000, RZ, 0xc0, !PT ;  /* 0x000040005aff7812 */ /* 0x000fe4000782c0ff */
[----:B------:R-:W-:-:S11]  /*93c0*/  LOP3.LUT P3, RZ, R85, 0x400, RZ, 0xc0, !PT ;  /* 0x0000040055ff7812 */ /* 0x000fd6000786c0ff */
[----:B------:R-:W-:-:S04]  /*93d0*/  @P1 LEA R112, P0, R122, UR18, 0x2 ;  /* 0x000000127a701c11 */ /* 0x000fc8000f8010ff */
[----:B------:R-:W-:Y:S02]  /*93e0*/  @P1 LEA.HI.X R113, R122, UR16, R121, 0x2, P0 ;  /* 0x000000107a711c11 */ /* 0x000fe400080f1479 */
[----:B------:R-:W-:-:S13]  /*93f0*/  LOP3.LUT P1, RZ, R90, 0x2000, RZ, 0xc0, !PT ;  /* 0x000020005aff7812 */ /* 0x000fda000782c0ff */
[----:B------:R-:W-:-:S04]  /*9400*/  @P1 LEA R126, P0, R118, UR18, 0x2 ;  /* 0x00000012767e1c11 */ /* 0x000fc8000f8010ff */
[----:B------:R-:W-:Y:S02]  /*9410*/  @P1 LEA.HI.X R127, R118, UR16, R120, 0x2, P0 ;  /* 0x00000010767f1c11 */ /* 0x000fe400080f1478 */
[----:B------:R-:W5:Y:S01]  /*9420*/  LDL.64 R120, [R1+0x18] ;  /* 0x0000180001787983 */ /* 0x000f620000100a00 */
[----:B------:R-:W-:Y:S02]  /*9430*/  @P3 LEA R118, P0, R116, UR18, 0x2 ;  /* 0x0000001274763c11 */ /* 0x000fe4000f8010ff */
[----:B------:R-:W-:Y:S02]  /*9440*/  LOP3.LUT P2, RZ, R85, 0x800, RZ, 0xc0, !PT ;  /* 0x0000080055ff7812 */ /* 0x000fe4000784c0ff */
[----:B------:R-:W-:Y:S02]  /*9450*/  LOP3.LUT P1, RZ, R90, 0x1000, RZ, 0xc0, !PT ;  /* 0x000010005aff7812 */ /* 0x000fe4000782c0ff */
[----:B------:R-:W-:-:S11]  /*9460*/  LOP3.LUT R86, R86, 0xf7ffffff, RZ, 0xc0, !PT ;  /* 0xf7ffffff56567812 */ /* 0x000fd600078ec0ff */
[----:B------:R-:W-:Y:S01]  /*9470*/  @P1 IMAD R0, R0, c[0x0][0x16c], RZ ;  /* 0x00005b0000001a24 */ /* 0x000fe200078e02ff */
[----:B------:R-:W-:-:S04]  /*9480*/  @P1 LOP3.LUT R86, R86, 0x8000000, RZ, 0xfc, !PT ;  /* 0x0800000056561812 */ /* 0x000fc800078efcff */
[----:B------:R0:W-:Y:S01]  /*9490*/  @P1 STG.E [R104.64], R0 ;  /* 0x0000000068001986 */ /* 0x0001e2000c101904 */
[----:B------:R-:W-:Y:S02]  /*94a0*/  LOP3.LUT P1, RZ, R85, 0x1000, RZ, 0xc0, !PT ;  /* 0x0000100055ff7812 */ /* 0x000fe4000782c0ff */
[----:B---3--:R-:W-:Y:S02]  /*94b0*/  @P3 LEA.HI.X R119, R116, UR16, R107, 0x2, P0 ;  /* 0x0000001074773c11 */ /* 0x008fe400080f146b */
[----:B------:R-:W3:Y:S04]  /*94c0*/  LDL.64 R116, [R1+0x10] ;  /* 0x0000100001747983 */ /* 0x000ee80000100a00 */
[----:B------:R-:W3:Y:S01]  /*94d0*/  LDL R107, [R1+0x120] ;  /* 0x00012000016b7983 */ /* 0x000ee20000100800 */
[----:B--2---:R-:W-:-:S04]  /*94e0*/  @P2 LEA R140, P0, R114, UR18, 0x2 ;  /* 0x00000012728c2c11 */ /* 0x004fc8000f8010ff */
[----:B----4-:R-:W-:Y:S02]  /*94f0*/  @P2 LEA.HI.X R141, R114, UR16, R106, 0x2, P0 ;  /* 0x00000010728d2c11 */ /* 0x010fe400080f146a */
[----:B------:R-:W2:Y:S04]  /*9500*/  LDL.64 R114, [R1+0x8] ;  /* 0x0000080001727983 */ /* 0x000ea80000100a00 */
[----:B------:R-:W4:Y:S01]  /*9510*/  LDL R106, [R1+0x124] ;  /* 0x00012400016a7983 */ /* 0x000f220000100800 */
[----:B-----5:R-:W-:-:S04]  /*9520*/  @P1 LEA R124, P0, R108, UR18, 0x2 ;  /* 0x000000126c7c1c11 */ /* 0x020fc8000f8010ff */
[----:B------:R-:W-:Y:S02]  /*9530*/  @P1 LEA.HI.X R125, R108, UR16, R91, 0x2, P0 ;  /* 0x000000106c7d1c11 */ /* 0x000fe400080f145b */
[----:B------:R-:W5:Y:S04]  /*9540*/  LDL.64 R108, [R1] ;  /* 0x00000000016c7983 */ /* 0x000f680000100a00 */
[----:B------:R-:W5:Y:S01]  /*9550*/  LDL R91, [R1+0x128] ;  /* 0x00012800015b7983 */ /* 0x000f620000100800 */
[C---:B------:R-:W-:Y:S02]  /*9560*/  LOP3.LUT P2, RZ, R90.reuse, 0x400, RZ, 0xc0, !PT ;  /* 0x000004005aff7812 */ /* 0x040fe4000784c0ff */
[----:B------:R-:W-:Y:S02]  /*9570*/  LOP3.LUT P3, RZ, R90, 0x800, RZ, 0xc0, !PT ;  /* 0x000008005aff7812 */ /* 0x000fe4000786c0ff */
[----:B------:R-:W-:-:S02]  /*9580*/  LOP3.LUT R86, R86, 0xefffffff, RZ, 0xc0, !PT ;  /* 0xefffffff56567812 */ /* 0x000fc400078ec0ff */
[----:B------:R-:W-:-:S07]  /*9590*/  LOP3.LUT P4, RZ, R85, 0x2000, RZ, 0xc0, !PT ;  /* 0x0000200055ff7812 */ /* 0x000fce000788c0ff */
[----:B------:R-:W-:Y:S01]  /*95a0*/  @P2 LOP3.LUT R86, R86, 0x10000000, RZ, 0xfc, !PT ;  /* 0x1000000056562812 */ /* 0x000fe200078efcff */
[----:B------:R-:W-:Y:S02]  /*95b0*/  @P2 IMAD R17, R17, c[0x0][0x16c], RZ ;  /* 0x00005b0011112a24 */ /* 0x000fe400078e02ff */
[----:B------:R-:W-:Y:S01]  /*95c0*/  @P3 IMAD R33, R33, c[0x0][0x16c], RZ ;  /* 0x00005b0021213a24 */ /* 0x000fe200078e02ff */
[----:B------:R-:W-:Y:S02]  /*95d0*/  LOP3.LUT R86, R86, 0xdfffffff, RZ, 0xc0, !PT ;  /* 0xdfffffff56567812 */ /* 0x000fe400078ec0ff */
[----:B------:R1:W-:Y:S02]  /*95e0*/  @P2 STG.E [R102.64], R17 ;  /* 0x0000001166002986 */ /* 0x0003e4000c101904 */
[----:B------:R-:W-:Y:S02]  /*95f0*/  @P3 LOP3.LUT R86, R86, 0x20000000, RZ, 0xfc, !PT ;  /* 0x2000000056563812 */ /* 0x000fe400078efcff */
[----:B------:R0:W-:Y:S01]  /*9600*/  @P3 STG.E [R100.64], R33 ;  /* 0x0000002164003986 */ /* 0x0001e2000c101904 */
[----:B------:R-:W-:-:S02]  /*9610*/  LOP3.LUT P3, RZ, R85, 0x4000, RZ, 0xc0, !PT ;  /* 0x0000400055ff7812 */ /* 0x000fc4000786c0ff */
[----:B------:R-:W-:Y:S02]  /*9620*/  LOP3.LUT P2, RZ, R85, 0x8000, RZ, 0xc0, !PT ;  /* 0x0000800055ff7812 */ /* 0x000fe4000784c0ff */
[----:B------:R-:W-:-:S04]  /*9630*/  @P4 LEA R122, P0, R130, UR18, 0x2 ;  /* 0x00000012827a4c11 */ /* 0x000fc8000f8010ff */
[----:B------:R-:W-:Y:S02]  /*9640*/  @P4 LEA.HI.X R123, R130, UR16, R129, 0x2, P0 ;  /* 0x00000010827b4c11 */ /* 0x000fe400080f1481 */
[----:B------:R-:W-:-:S03]  /*9650*/  LOP3.LUT P4, RZ, R90, 0x200, RZ, 0xc0, !PT ;  /* 0x000002005aff7812 */ /* 0x000fc6000788c0ff */
[----:B------:R-:W-:-:S04]  /*9660*/  @P3 LEA R138, P0, R120, UR18, 0x2 ;  /* 0x00000012788a3c11 */ /* 0x000fc8000f8010ff */
[----:B------:R-:W-:Y:S02]  /*9670*/  @P3 LEA.HI.X R139, R120, UR16, R128, 0x2, P0 ;  /* 0x00000010788b3c11 */ /* 0x000fe400080f1480 */
[----:B------:R-:W-:-:S04]  /*9680*/  LOP3.LUT R86, R86, 0xbfffffff, RZ, 0xc0, !PT ;  /* 0xbfffffff56567812 */ /* 0x000fc800078ec0ff */
[----:B------:R-:W-:Y:S01]  /*9690*/  @P4 IMAD R49, R49, c[0x0][0x16c], RZ ;  /* 0x00005b0031314a24 */ /* 0x000fe200078e02ff */
[----:B------:R-:W-:-:S04]  /*96a0*/  @P4 LOP3.LUT R86, R86, 0x40000000, RZ, 0xfc, !PT ;  /* 0x4000000056564812 */ /* 0x000fc800078efcff */
[----:B------:R0:W-:Y:S01]  /*96b0*/  @P4 STG.E [R98.64], R49 ;  /* 0x0000003162004986 */ /* 0x0001e2000c101904 */
[C---:B------:R-:W-:Y:S02]  /*96c0*/  LOP3.LUT P4, RZ, R85.reuse, 0x10000, RZ, 0xc0, !PT ;  /* 0x0001000055ff7812 */ /* 0x040fe4000788c0ff */
[----:B------:R-:W-:Y:S02]  /*96d0*/  LOP3.LUT P1, RZ, R85, 0x20000, RZ, 0xc0, !PT ;  /* 0x0002000055ff7812 */ /* 0x000fe4000782c0ff */
[----:B---3--:R-:W-:-:S04]  /*96e0*/  @P2 LEA R136, P0, R116, UR18, 0x2 ;  /* 0x0000001274882c11 */ /* 0x008fc8000f8010ff */
[----:B------:R-:W-:Y:S02]  /*96f0*/  @P2 LEA.HI.X R137, R116, UR16, R107, 0x2, P0 ;  /* 0x0000001074892c11 */ /* 0x000fe400080f146b */
[----:B------:R-:W3:Y:S03]  /*9700*/  LDL R107, [R1+0x12c] ;  /* 0x00012c00016b7983 */ /* 0x000ee60000100800 */
[C---:B--2---:R-:W-:Y:S01]  /*9710*/  @P4 LEA R120, P0, R114.reuse, UR18, 0x2 ;  /* 0x0000001272784c11 */ /* 0x044fe2000f8010ff */
[----:B------:R-:W2:Y:S03]  /*9720*/  LDL R115, [R1+0x134] ;  /* 0x0001340001737983 */ /* 0x000ea60000100800 */
[----:B----4-:R-:W-:Y:S02]  /*9730*/  @P4 LEA.HI.X R121, R114, UR16, R106, 0x2, P0 ;  /* 0x0000001072794c11 */ /* 0x010fe400080f146a */
[----:B------:R-:W4:Y:S01]  /*9740*/  LDL R106, [R1+0x130] ;  /* 0x00013000016a7983 */ /* 0x000f220000100800 */
[----:B------:R-:W-:-:S02]  /*9750*/  LOP3.LUT P3, RZ, R85, 0x100000, RZ, 0xc0, !PT ;  /* 0x0010000055ff7812 */ /* 0x000fc4000786c0ff */
[----:B------:R-:W-:Y:S01]  /*9760*/  LOP3.LUT R90, R90, 0xffffff7f, RZ, 0xc0, !PT ;  /* 0xffffff7f5a5a7812 */ /* 0x000fe200078ec0ff */
[----:B------:R-:W2:Y:S01]  /*9770*/  LDL R114, [R1+0x13c] ;  /* 0x00013c0001727983 */ /* 0x000ea20000100800 */
[----:B-----5:R-:W-:-:S03]  /*9780*/  @P1 LEA R146, P0, R108, UR18, 0x2 ;  /* 0x000000126c921c11 */ /* 0x020fc6000f8010ff */
[----:B------:R-:W5:Y:S01]  /*9790*/  LDL R109, [R1+0x140] ;  /* 0x00014000016d7983 */ /* 0x000f620000100800 */
[----:B------:R-:W-:-:S03]  /*97a0*/  @P1 LEA.HI.X R147, R108, UR16, R91, 0x2, P0 ;  /* 0x000000106c931c11 */ /* 0x000fc600080f145b */
[----:B------:R-:W5:Y:S02]  /*97b0*/  LDL R91, [R1+0x138] ;  /* 0x00013800015b7983 */ /* 0x000f640000100800 */
[----:B------:R-:W-:Y:S02]  /*97c0*/  @P3 LOP3.LUT R90, R90, 0x80, RZ, 0xfc, !PT ;  /* 0x000000805a5a3812 */ /* 0x000fe400078efcff */
[C---:B------:R-:W-:Y:S01]  /*97d0*/  LOP3.LUT P3, RZ, R85.reuse, 0x80000, RZ, 0xc0, !PT ;  /* 0x0008000055ff7812 */ /* 0x040fe2000786c0ff */
[----:B------:R0:W-:Y:S01]  /*97e0*/  @P5 STG.E [R92.64], R2 ;  /* 0x000000025c005986 */ /* 0x0001e2000c101904 */
[----:B------:R-:W-:Y:S02]  /*97f0*/  @P4 LOP3.LUT R88, R88, 0x8000000, RZ, 0xfc, !PT ;  /* 0x0800000058584812 */ /* 0x000fe400078efcff */
[----:B------:R-:W-:Y:S01]  /*9800*/  LOP3.LUT P4, RZ, R85, 0x2000000, RZ, 0xc0, !PT ;  /* 0x0200000055ff7812 */ /* 0x000fe2000788c0ff */
[----:B------:R-:W5:Y:S01]  /*9810*/  LDL R108, [R1+0x144] ;  /* 0x00014400016c7983 */ /* 0x000f620000100800 */
[----:B------:R-:W-:-:S07]  /*9820*/  LOP3.LUT R90, R90, 0xfffffeff, RZ, 0xc0, !PT ;  /* 0xfffffeff5a5a7812 */ /* 0x000fce00078ec0ff */
[----:B------:R-:W-:-:S04]  /*9830*/  @P3 LOP3.LUT R90, R90, 0x100, RZ, 0xfc, !PT ;  /* 0x000001005a5a3812 */ /* 0x000fc800078efcff */
[----:B------:R-:W-:-:S04]  /*9840*/  LOP3.LUT R90, R90, 0xffffffef, RZ, 0xc0, !PT ;  /* 0xffffffef5a5a7812 */ /* 0x000fc800078ec0ff */
[----:B------:R-:W-:Y:S02]  /*9850*/  @P4 LOP3.LUT R90, R90, 0x10, RZ, 0xfc, !PT ;  /* 0x000000105a5a4812 */ /* 0x000fe400078efcff */
[C---:B------:R-:W-:Y:S02]  /*9860*/  LOP3.LUT P4, RZ, R85.reuse, 0x1000000, RZ, 0xc0, !PT ;  /* 0x0100000055ff7812 */ /* 0x040fe4000788c0ff */
[----:B------:R-:W-:Y:S02]  /*9870*/  LOP3.LUT P3, RZ, R85, 0x40000, RZ, 0xc0, !PT ;  /* 0x0004000055ff7812 */ /* 0x000fe4000786c0ff */
[----:B------:R-:W-:-:S09]  /*9880*/  LOP3.LUT R90, R90, 0xffffffdf, RZ, 0xc0, !PT ;  /* 0xffffffdf5a5a7812 */ /* 0x000fd200078ec0ff */
[----:B------:R-:W-:Y:S02]  /*9890*/  @P4 LOP3.LUT R90, R90, 0x20, RZ, 0xfc, !PT ;  /* 0x000000205a5a4812 */ /* 0x000fe400078efcff */
[----:B------:R-:W-:Y:S02]  /*98a0*/  LOP3.LUT P4, RZ, R85, 0x800000, RZ, 0xc0, !PT ;  /* 0x0080000055ff7812 */ /* 0x000fe4000788c0ff */
[----:B------:R-:W-:Y:S02]  /*98b0*/  @P3 LEA R134, P0, R250, UR18, 0x2 ;  /* 0x00000012fa863c11 */ /* 0x000fe4000f8010ff */
[----:B------:R-:W-:-:S09]  /*98c0*/  LOP3.LUT R90, R90, 0xffffffbf, RZ, 0xc0, !PT ;  /* 0xffffffbf5a5a7812 */ /* 0x000fd200078ec0ff */
[----:B------:R-:W-:Y:S01]  /*98d0*/  @P4 LOP3.LUT R90, R90, 0x40, RZ, 0xfc, !PT ;  /* 0x000000405a5a4812 */ /* 0x000fe200078efcff */
[----:B------:R0:W-:Y:S01]  /*98e0*/  @P6 STG.E [R82.64], R18 ;  /* 0x0000001252006986 */ /* 0x0001e2000c101904 */
[C---:B------:R-:W-:Y:S02]  /*98f0*/  LOP3.LUT P2, RZ, R85.reuse, 0x200000, RZ, 0xc0, !PT ;  /* 0x0020000055ff7812 */ /* 0x040fe4000784c0ff */
[----:B---3--:R-:W-:Y:S02]  /*9900*/  @P3 LEA.HI.X R135, R250, UR16, R107, 0x2, P0 ;  /* 0x00000010fa873c11 */ /* 0x008fe400080f146b */
[----:B------:R-:W-:Y:S01]  /*9910*/  LOP3.LUT P0, RZ, R85, 0x1, RZ, 0xc0, !PT ;  /* 0x0000000155ff7812 */ /* 0x000fe2000780c0ff */
[----:B------:R-:W3:Y:S01]  /*9920*/  LDL R107, [R1+0x148] ;  /* 0x00014800016b7983 */ /* 0x000ee20000100800 */
[----:B------:R-:W-:-:S11]  /*9930*/  LOP3.LUT P3, RZ, R90, 0x100, RZ, 0xc0, !PT ;  /* 0x000001005aff7812 */ /* 0x000fd6000786c0ff */
[----:B------:R-:W-:-:S05]  /*9940*/  @P0 IMAD R34, R34, c[0x0][0x16c], RZ ;  /* 0x00005b0022220a24 */ /* 0x000fca00078e02ff */
[----:B------:R0:W-:Y:S01]  /*9950*/  @P0 STG.E [R80.64], R34 ;  /* 0x0000002250000986 */ /* 0x0001e2000c101904 */
[----:B------:R-:W-:-:S04]  /*9960*/  @P3 LEA R132, P0, R248, UR18, 0x2 ;  /* 0x00000012f8843c11 */ /* 0x000fc8000f8010ff */
[----:B----4-:R-:W-:Y:S02]  /*9970*/  @P3 LEA.HI.X R133, R248, UR16, R106, 0x2, P0 ;  /* 0x00000010f8853c11 */ /* 0x010fe400080f146a */
[----:B------:R-:W-:Y:S01]  /*9980*/  LOP3.LUT P3, RZ, R90, 0x80, RZ, 0xc0, !PT ;  /* 0x000000805aff7812 */ /* 0x000fe2000786c0ff */
[----:B------:R-:W4:-:S12]  /*9990*/  LDL R106, [R1+0x14c] ;  /* 0x00014c00016a7983 */ /* 0x000f180000100800 */
[----:B------:R-:W-:-:S04]  /*99a0*/  @P3 LEA R144, P0, R246, UR18, 0x2 ;  /* 0x00000012f6903c11 */ /* 0x000fc8000f8010ff */
[----:B--2---:R-:W-:Y:S02]  /*99b0*/  @P3 LEA.HI.X R145, R246, UR16, R115, 0x2, P0 ;  /* 0x00000010f6913c11 */ /* 0x004fe400080f1473 */
[----:B------:R-:W-:-:S13]  /*99c0*/  LOP3.LUT P0, RZ, R85, 0x2, RZ, 0xc0, !PT ;  /* 0x0000000255ff7812 */ /* 0x000fda000780c0ff */
[----:B------:R-:W-:-:S05]  /*99d0*/  @P0 IMAD R50, R50, c[0x0][0x16c], RZ ;  /* 0x00005b0032320a24 */ /* 0x000fca00078e02ff */
[----:B------:R2:W-:Y:S01]  /*99e0*/  @P0 STG.E [R78.64], R50 ;  /* 0x000000324e000986 */ /* 0x0005e2000c101904 */
[----:B------:R-:W-:-:S04]  /*99f0*/  @P2 LEA R142, P0, R244, UR18, 0x2 ;  /* 0x00000012f48e2c11 */ /* 0x000fc8000f8010ff */
[----:B-----5:R-:W-:Y:S02]  /*9a00*/  @P2 LEA.HI.X R143, R244, UR16, R91, 0x2, P0 ;  /* 0x00000010f48f2c11 */ /* 0x020fe400080f145b */
[----:B------:R-:W5:Y:S01]  /*9a10*/  LDL R91, [R1+0x150] ;  /* 0x00015000015b7983 */ /* 0x000f620000100800 */
[C---:B------:R-:W-:Y:S02]  /*9a20*/  LOP3.LUT P0, RZ, R85.reuse, 0x4, RZ, 0xc0, !PT ;  /* 0x0000000455ff7812 */ /* 0x040fe4000780c0ff */
[----:B------:R-:W-:-:S11]  /*9a30*/  LOP3.LUT P4, RZ, R85, 0x400000, RZ, 0xc0, !PT ;  /* 0x0040000055ff7812 */ /* 0x000fd6000788c0ff */
[----:B------:R-:W-:-:S05]  /*9a40*/  @P0 IMAD R3, R3, c[0x0][0x16c], RZ ;  /* 0x00005b0003030a24 */ /* 0x000fca00078e02ff */
[----:B------:R0:W-:Y:S01]  /*9a50*/  @P0 STG.E [R76.64], R3 ;  /* 0x000000034c000986 */ /* 0x0001e2000c101904 */
[----:B------:R-:W-:-:S04]  /*9a60*/  @P4 LEA R130, P0, R242, UR18, 0x2 ;  /* 0x00000012f2824c11 */ /* 0x000fc8000f8010ff */
[----:B------:R-:W-:Y:S02]  /*9a70*/  @P4 LEA.HI.X R131, R242, UR16, R114, 0x2, P0 ;  /* 0x00000010f2834c11 */ /* 0x000fe400080f1472 */
[----:B------:R-:W-:-:S13]  /*9a80*/  LOP3.LUT P4, RZ, R90, 0x40, RZ, 0xc0, !PT ;  /* 0x000000405aff7812 */ /* 0x000fda000788c0ff */
[----:B------:R-:W-:-:S04]  /*9a90*/  @P4 LEA R148, P0, R240, UR18, 0x2 ;  /* 0x00000012f0944c11 */ /* 0x000fc8000f8010ff */
[----:B------:R-:W-:Y:S02]  /*9aa0*/  @P4 LEA.HI.X R149, R240, UR16, R109, 0x2, P0 ;  /* 0x00000010f0954c11 */ /* 0x000fe400080f146d */
[----:B------:R-:W-:Y:S02]  /*9ab0*/  LOP3.LUT P0, RZ, R85, 0x8, RZ, 0xc0, !PT ;  /* 0x0000000855ff7812 */ /* 0x000fe4000780c0ff */
[----:B------:R-:W-:-:S11]  /*9ac0*/  LOP3.LUT P4, RZ, R90, 0x20, RZ, 0xc0, !PT ;  /* 0x000000205aff7812 */ /* 0x000fd6000788c0ff */
[----:B------:R-:W-:-:S05]  /*9ad0*/  @P0 IMAD R19, R19, c[0x0][0x16c], RZ ;  /* 0x00005b0013130a24 */ /* 0x000fca00078e02ff */
[----:B------:R0:W-:Y:S01]  /*9ae0*/  @P0 STG.E [R74.64], R19 ;  /* 0x000000134a000986 */ /* 0x0001e2000c101904 */
[----:B------:R-:W-:Y:S02]  /*9af0*/  @P4 LEA R128, P0, R238, UR18, 0x2 ;  /* 0x00000012ee804c11 */ /* 0x000fe4000f8010ff */
[----:B------:R-:W-:Y:S02]  /*9b00*/  LOP3.LUT R86, R86, 0x7fffffff, RZ, 0xc0, !PT ;  /* 0x7fffffff56567812 */ /* 0x000fe400078ec0ff */
[----:B------:R-:W-:Y:S02]  /*9b10*/  @P4 LEA.HI.X R129, R238, UR16, R108, 0x2, P0 ;  /* 0x00000010ee814c11 */ /* 0x000fe400080f146c */
[----:B------:R-:W-:Y:S02]  /*9b20*/  LOP3.LUT P4, RZ, R90, 0x10, RZ, 0xc0, !PT ;  /* 0x000000105aff7812 */ /* 0x000fe4000788c0ff */
[----:B------:R-:W-:Y:S02]  /*9b30*/  @P5 LOP3.LUT R86, R86, 0x80000000, RZ, 0xfc, !PT ;  /* 0x8000000056565812 */ /* 0x000fe400078efcff */
[----:B------:R-:W-:-:S02]  /*9b40*/  LOP3.LUT P5, RZ, R85, 0x4000000, RZ, 0xc0, !PT ;  /* 0x0400000055ff7812 */ /* 0x000fc400078ac0ff */
[----:B------:R-:W-:-:S07]  /*9b50*/  LOP3.LUT P3, RZ, R85, 0x8000000, RZ, 0xc0, !PT ;  /* 0x0800000055ff7812 */ /* 0x000fce000786c0ff */
[----:B------:R-:W-:-:S04]  /*9b60*/  @P4 LEA R116, P0, R236, UR18, 0x2 ;  /* 0x00000012ec744c11 */ /* 0x000fc8000f8010ff */
[----:B---3--:R-:W-:Y:S02]  /*9b70*/  @P4 LEA.HI.X R117, R236, UR16, R107, 0x2, P0 ;  /* 0x00000010ec754c11 */ /* 0x008fe400080f146b */
[----:B------:R-:W-:-:S04]  /*9b80*/  @P5 LEA R114, P0, R234, UR18, 0x2 ;  /* 0x00000012ea725c11 */ /* 0x000fc8000f8010ff */
[----:B----4-:R-:W-:Y:S02]  /*9b90*/  @P5 LEA.HI.X R115, R234, UR16, R106, 0x2, P0 ;  /* 0x00000010ea735c11 */ /* 0x010fe400080f146a */
[----:B------:R-:W-:-:S04]  /*9ba0*/  @P3 LEA R108, P0, R232, UR18, 0x2 ;  /* 0x00000012e86c3c11 */ /* 0x000fc8000f8010ff */
[----:B-----5:R-:W-:Y:S02]  /*9bb0*/  @P3 LEA.HI.X R109, R232, UR16, R91, 0x2, P0 ;  /* 0x00000010e86d3c11 */ /* 0x020fe400080f145b */
[----:B------:R-:W3:Y:S01]  /*9bc0*/  LDL R91, [R1+0x158] ;  /* 0x00015800015b7983 */ /* 0x000ee20000100800 */
[----:B------:R-:W-:Y:S02]  /*9bd0*/  LOP3.LUT P4, RZ, R86, 0x10, RZ, 0xc0, !PT ;  /* 0x0000001056ff7812 */ /* 0x000fe4000788c0ff */
[----:B------:R-:W-:Y:S02]  /*9be0*/  LOP3.LUT R88, R88, 0xfffffffe, RZ, 0xc0, !PT ;  /* 0xfffffffe58587812 */ /* 0x000fe400078ec0ff */
[C---:B------:R-:W-:Y:S02]  /*9bf0*/  LOP3.LUT P1, RZ, R85.reuse, 0x20, RZ, 0xc0, !PT ;  /* 0x0000002055ff7812 */ /* 0x040fe4000782c0ff */
[----:B------:R-:W-:Y:S02]  /*9c00*/  @P6 LOP3.LUT R88, R88, 0x1, RZ, 0xfc, !PT ;  /* 0x0000000158586812 */ /* 0x000fe400078efcff */
[----:B------:R-:W-:-:S02]  /*9c10*/  LOP3.LUT P6, RZ, R85, 0x10, RZ, 0xc0, !PT ;  /* 0x0000001055ff7812 */ /* 0x000fc400078cc0ff */
[----:B------:R-:W-:-:S04]  /*9c20*/  LOP3.LUT R88, R88, 0xefffffff, RZ, 0xc0, !PT ;  /* 0xefffffff58587812 */ /* 0x000fc800078ec0ff */
[----:B------:R-:W-:Y:S02]  /*9c30*/  @P4 LOP3.LUT R88, R88, 0x10000000, RZ, 0xfc, !PT ;  /* 0x1000000058584812 */ /* 0x000fe400078efcff */
[----:B------:R-:W-:Y:S01]  /*9c40*/  LOP3.LUT P4, RZ, R86, 0x8, RZ, 0xc0, !PT ;  /* 0x0000000856ff7812 */ /* 0x000fe2000788c0ff */
[----:B------:R-:W-:-:S04]  /*9c50*/  @P1 IMAD R51, R51, c[0x0][0x16c], RZ ;  /* 0x00005b0033331a24 */ /* 0x000fc800078e02ff */
[----:B------:R-:W-:Y:S01]  /*9c60*/  @P6 IMAD R35, R35, c[0x0][0x16c], RZ ;  /* 0x00005b0023236a24 */ /* 0x000fe200078e02ff */
[----:B------:R-:W-:-:S04]  /*9c70*/  LOP3.LUT R88, R88, 0xdfffffff, RZ, 0xc0, !PT ;  /* 0xdfffffff58587812 */ /* 0x000fc800078ec0ff */
[----:B------:R-:W-:Y:S04]  /*9c80*/  @P6 STG.E [R72.64], R35 ;  /* 0x0000002348006986 */ /* 0x000fe8000c101904 */
[----:B------:R4:W-:Y:S01]  /*9c90*/  @P1 STG.E [R70.64], R51 ;  /* 0x0000003346001986 */ /* 0x0009e2000c101904 */
[----:B------:R-:W-:Y:S02]  /*9ca0*/  LOP3.LUT P1, RZ, R85, 0x80, RZ, 0xc0, !PT ;  /* 0x0000008055ff7812 */ /* 0x000fe4000782c0ff */
[----:B------:R-:W-:Y:S02]  /*9cb0*/  @P4 LOP3.LUT R88, R88, 0x20000000, RZ, 0xfc, !PT ;  /* 0x2000000058584812 */ /* 0x000fe400078efcff */
[----:B------:R-:W-:Y:S02]  /*9cc0*/  LOP3.LUT P4, RZ, R86, 0x4, RZ, 0xc0, !PT ;  /* 0x0000000456ff7812 */ /* 0x000fe4000788c0ff */
[----:B------:R-:W-:-:S02]  /*9cd0*/  LOP3.LUT R90, R90, 0xfffffffb, RZ, 0xc0, !PT ;  /* 0xfffffffb5a5a7812 */ /* 0x000fc400078ec0ff */
[----:B------:R-:W-:-:S05]  /*9ce0*/  LOP3.LUT R88, R88, 0xbfffffff, RZ, 0xc0, !PT ;  /* 0xbfffffff58587812 */ /* 0x000fca00078ec0ff */
[----:B------:R-:W-:Y:S02]  /*9cf0*/  @P1 LOP3.LUT R90, R90, 0x4, RZ, 0xfc, !PT ;  /* 0x000000045a5a1812 */ /* 0x000fe400078efcff */
[C---:B------:R-:W-:Y:S02]  /*9d00*/  LOP3.LUT P1, RZ, R85.reuse, 0x20000000, RZ, 0xc0, !PT ;  /* 0x2000000055ff7812 */ /* 0x040fe4000782c0ff */
[----:B------:R-:W-:Y:S02]  /*9d10*/  @P4 LOP3.LUT R88, R88, 0x40000000, RZ, 0xfc, !PT ;  /* 0x4000000058584812 */ /* 0x000fe400078efcff */
[----:B------:R-:W-:Y:S02]  /*9d20*/  LOP3.LUT P4, RZ, R86, 0x2, RZ, 0xc0, !PT ;  /* 0x0000000256ff7812 */ /* 0x000fe4000788c0ff */
[----:B------:R-:W-:Y:S02]  /*9d30*/  LOP3.LUT P5, RZ, R85, 0x100, RZ, 0xc0, !PT ;  /* 0x0000010055ff7812 */ /* 0x000fe400078ac0ff */
[----:B------:R-:W-:-:S02]  /*9d40*/  LOP3.LUT R90, R90, 0xfffffff7, RZ, 0xc0, !PT ;  /* 0xfffffff75a5a7812 */ /* 0x000fc400078ec0ff */
[----:B------:R-:W-:-:S03]  /*9d50*/  LOP3.LUT R88, R88, 0x7fffffff, RZ, 0xc0, !PT ;  /* 0x7fffffff58587812 */ /* 0x000fc600078ec0ff */
[----:B------:R-:W-:Y:S02]  /*9d60*/  @P1 LOP3.LUT R90, R90, 0x8, RZ, 0xfc, !PT ;  /* 0x000000085a5a1812 */ /* 0x000fe400078efcff */
[----:B------:R-:W-:Y:S02]  /*9d70*/  LOP3.LUT P1, RZ, R85, 0x10000000, RZ, 0xc0, !PT ;  /* 0x1000000055ff7812 */ /* 0x000fe4000782c0ff */
[----:B------:R-:W-:Y:S02]  /*9d80*/  @P4 LOP3.LUT R88, R88, 0x80000000, RZ, 0xfc, !PT ;  /* 0x8000000058584812 */ /* 0x000fe400078efcff */
[----:B------:R-:W-:Y:S02]  /*9d90*/  LOP3.LUT P4, RZ, R86, 0x1, RZ, 0xc0, !PT ;  /* 0x0000000156ff7812 */ /* 0x000fe4000788c0ff */
[----:B------:R-:W-:-:S04]  /*9da0*/  LOP3.LUT R90, R90, 0xfffffffd, RZ, 0xc0, !PT ;  /* 0xfffffffd5a5a7812 */ /* 0x000fc800078ec0ff */
[----:B------:R-:W-:-:S04]  /*9db0*/  @P5 LOP3.LUT R90, R90, 0x2, RZ, 0xfc, !PT ;  /* 0x000000025a5a5812 */ /* 0x000fc800078efcff */
[----:B------:R-:W-:Y:S02]  /*9dc0*/  LOP3.LUT R90, R90, 0xfffffffe, RZ, 0xc0, !PT ;  /* 0xfffffffe5a5a7812 */ /* 0x000fe400078ec0ff */
[----:B------:R-:W-:Y:S02]  /*9dd0*/  @P1 LEA R106, P0, R230, UR18, 0x2 ;  /* 0x00000012e66a1c11 */ /* 0x000fe4000f8010ff */
[----:B------:R-:W-:Y:S02]  /*9de0*/  @P4 LOP3.LUT R90, R90, 0x1, RZ, 0xfc, !PT ;  /* 0x000000015a5a4812 */ /* 0x000fe400078efcff */
[----:B------:R-:W-:Y:S02]  /*9df0*/  @P1 LEA.HI.X R107, R230, UR16, R158, 0x2, P0 ;  /* 0x00000010e66b1c11 */ /* 0x000fe400080f149e */
[----:B------:R-:W-:Y:S01]  /*9e00*/  LOP3.LUT P1, RZ, R90, 0x8, RZ, 0xc0, !PT ;  /* 0x000000085aff7812 */ /* 0x000fe2000782c0ff */
[----:B------:R-:W5:-:S12]  /*9e10*/  LDL R158, [R1+0x16c] ;  /* 0x00016c00019e7983 */ /* 0x000f580000100800 */
[C---:B0-----:R-:W-:Y:S02]  /*9e20*/  @P1 LEA R104, P0, R228.reuse, UR18, 0x2 ;  /* 0x00000012e4681c11 */ /* 0x041fe4000f8010ff */
[C---:B------:R-:W-:Y:S02]  /*9e30*/  LOP3.LUT P5, RZ, R85.reuse, 0x40000000, RZ, 0xc0, !PT ;  /* 0x4000000055ff7812 */ /* 0x040fe400078ac0ff */
[----:B---3--:R-:W-:Y:S02]  /*9e40*/  @P1 LEA.HI.X R105, R228, UR16, R91, 0x2, P0 ;  /* 0x00000010e4691c11 */ /* 0x008fe400080f145b */
[----:B------:R-:W3:Y:S01]  /*9e50*/  LDL R91, [R1+0x170] ;  /* 0x00017000015b7983 */ /* 0x000ee20000100800 */
[----:B------:R-:W-:-:S08]  /*9e60*/  LOP3.LUT P4, RZ, R85, 0x80000000, RZ, 0xc0, !PT ;  /* 0x8000000055ff7812 */ /* 0x000fd0000788c0ff */
[----:B-1----:R-:W-:-:S04]  /*9e70*/  @P5 LEA R102, P0, R226, UR18, 0x2 ;  /* 0x00000012e2665c11 */ /* 0x002fc8000f8010ff */
[----:B------:R-:W-:Y:S02]  /*9e80*/  @P5 LEA.HI.X R103, R226, UR16, R162, 0x2, P0 ;  /* 0x00000010e2675c11 */ /* 0x000fe400080f14a2 */
[----:B------:R-:W-:Y:S01]  /*9e90*/  LOP3.LUT P2, RZ, R85, 0x40, RZ, 0xc0, !PT ;  /* 0x0000004055ff7812 */ /* 0x000fe2000784c0ff */
[----:B------:R-:W2:Y:S01]  /*9ea0*/  LDL R162, [R1+0x174] ;  /* 0x0001740001a27983 */ /* 0x000ea20000100800 */
[----:B------:R-:W-:-:S04]  /*9eb0*/  @P4 LEA R100, P0, R224, UR18, 0x2 ;  /* 0x00000012e0644c11 */ /* 0x000fc8000f8010ff */
[----:B------:R-:W-:Y:S02]  /*9ec0*/  @P4 LEA.HI.X R101, R224, UR16, R161, 0x2, P0 ;  /* 0x00000010e0654c11 */ /* 0x000fe400080f14a1 */
[C---:B------:R-:W-:Y:S01]  /*9ed0*/  LOP3.LUT P4, RZ, R90.reuse, 0x1, RZ, 0xc0, !PT ;  /* 0x000000015aff7812 */ /* 0x040fe2000788c0ff */
[----:B------:R-:W2:Y:S01]  /*9ee0*/  LDL R161, [R1+0x178] ;  /* 0x0001780001a17983 */ /* 0x000ea20000100800 */
[C---:B------:R-:W-:Y:S02]  /*9ef0*/  LOP3.LUT P1, RZ, R90.reuse, 0x4, RZ, 0xc0, !PT ;  /* 0x000000045aff7812 */ /* 0x040fe4000782c0ff */
[----:B------:R-:W-:-:S09]  /*9f00*/  LOP3.LUT P5, RZ, R90, 0x2, RZ, 0xc0, !PT ;  /* 0x000000025aff7812 */ /* 0x000fd200078ac0ff */
[----:B------:R-:W-:-:S04]  /*9f10*/  @P4 LEA R98, P0, R222, UR18, 0x2 ;  /* 0x00000012de624c11 */ /* 0x000fc8000f8010ff */
[----:B------:R-:W-:Y:S02]  /*9f20*/  @P4 LEA.HI.X R99, R222, UR16, R160, 0x2, P0 ;  /* 0x00000010de634c11 */ /* 0x000fe400080f14a0 */
[----:B------:R-:W-:Y:S01]  /*9f30*/  LOP3.LUT P0, RZ, R85, 0x200, RZ, 0xc0, !PT ;  /* 0x0000020055ff7812 */ /* 0x000fe2000780c0ff */
[----:B------:R-:W-:Y:S01]  /*9f40*/  @P2 IMAD R4, R4, c[0x0][0x16c], RZ ;  /* 0x00005b0004042a24 */ /* 0x000fe200078e02ff */
[----:B------:R-:W-:Y:S01]  /*9f50*/  LOP3.LUT P4, RZ, R88, 0x80000000, RZ, 0xc0, !PT ;  /* 0x8000000058ff7812 */ /* 0x000fe2000788c0ff */
[----:B------:R-:W-:Y:S01]  /*9f60*/  @P1 IMAD R20, R20, c[0x0][0x16c], RZ ;  /* 0x00005b0014141a24 */ /* 0x000fe200078e02ff */
[----:B------:R-:W4:Y:S01]  /*9f70*/  LDL R160, [R1+0x17c] ;  /* 0x00017c0001a07983 */ /* 0x000f220000100800 */
[----:B------:R-:W-:-:S03]  /*9f80*/  @P5 IMAD R36, R36, c[0x0][0x16c], RZ ;  /* 0x00005b0024245a24 */ /* 0x000fc600078e02ff */
[----:B------:R-:W-:Y:S05]  /*9f90*/  @P2 STG.E [R68.64], R4 ;  /* 0x0000000444002986 */ /* 0x000fea000c101904 */
[----:B------:R-:W-:Y:S01]  /*9fa0*/  @P0 IMAD R52, R52, c[0x0][0x16c], RZ ;  /* 0x00005b0034340a24 */ /* 0x000fe200078e02ff */
[----:B------:R-:W-:Y:S04]  /*9fb0*/  @P1 STG.E [R110.64], R20 ;  /* 0x000000146e001986 */ /* 0x000fe8000c101904 */
[----:B------:R-:W-:Y:S04]  /*9fc0*/  @P5 STG.E [R112.64], R36 ;  /* 0x0000002470005986 */ /* 0x000fe8000c101904 */
[----:B------:R0:W-:Y:S01]  /*9fd0*/  @P0 STG.E [R126.64], R52 ;  /* 0x000000347e000986 */ /* 0x0001e2000c101904 */
[----:B------:R-:W-:-:S04]  /*9fe0*/  @P4 LEA R92, P0, R220, UR18, 0x2 ;  /* 0x00000012dc5c4c11 */ /* 0x000fc8000f8010ff */
[----:B------:R-:W-:Y:S02]  /*9ff0*/  @P4 LEA.HI.X R93, R220, UR16, R159, 0x2, P0 ;  /* 0x00000010dc5d4c11 */ /* 0x000fe400080f149f */
[----:B------:R-:W-:Y:S01]  /*a000*/  LOP3.LUT P0, RZ, R85, 0x400, RZ, 0xc0, !PT ;  /* 0x0000040055ff7812 */ /* 0x000fe2000780c0ff */
[----:B------:R-:W4:Y:S01]  /*a010*/  LDL R159, [R1+0x180] ;  /* 0x00018000019f7983 */ /* 0x000f220000100800 */
[----:B------:R-:W-:-:S11]  /*a020*/  LOP3.LUT P4, RZ, R88, 0x40000000, RZ, 0xc0, !PT ;  /* 0x4000000058ff7812 */ /* 0x000fd6000788c0ff */
[----:B------:R-:W-:-:S05]  /*a030*/  @P0 IMAD R5, R5, c[0x0][0x16c], RZ ;  /* 0x00005b0005050a24 */ /* 0x000fca00078e02ff */
[----:B------:R-:W-:Y:S01]  /*a040*/  @P0 STG.E [R118.64], R5 ;  /* 0x0000000576000986 */ /* 0x000fe2000c101904 */
[----:B------:R-:W-:-:S04]  /*a050*/  @P4 LEA R82, P0, R218, UR18, 0x2 ;  /* 0x00000012da524c11 */ /* 0x000fc8000f8010ff */
[----:B-----5:R-:W-:Y:S02]  /*a060*/  @P4 LEA.HI.X R83, R218, UR16, R158, 0x2, P0 ;  /* 0x00000010da534c11 */ /* 0x020fe400080f149e */
[----:B------:R-:W-:Y:S01]  /*a070*/  LOP3.LUT P4, RZ, R88, 0x20000000, RZ, 0xc0, !PT ;  /* 0x2000000058ff7812 */ /* 0x000fe2000788c0ff */
[----:B------:R-:W5:-:S12]  /*a080*/  LDL R158, [R1+0x184] ;  /* 0x00018400019e7983 */ /* 0x000f580000100800 */
[----:B------:R-:W-:-:S04]  /*a090*/  @P4 LEA R80, P0, R216, UR18, 0x2 ;  /* 0x00000012d8504c11 */ /* 0x000fc8000f8010ff */
[----:B---3--:R-:W-:Y:S02]  /*a0a0*/  @P4 LEA.HI.X R81, R216, UR16, R91, 0x2, P0 ;  /* 0x00000010d8514c11 */ /* 0x008fe400080f145b */
[----:B------:R-:W3:Y:S01]  /*a0b0*/  LDL R91, [R1+0x188] ;  /* 0x00018800015b7983 */ /* 0x000ee20000100800 */
[----:B------:R-:W-:Y:S02]  /*a0c0*/  LOP3.LUT P0, RZ, R85, 0x800, RZ, 0xc0, !PT ;  /* 0x0000080055ff7812 */ /* 0x000fe4000780c0ff */
[----:B------:R-:W-:Y:S02]  /*a0d0*/  LOP3.LUT P4, RZ, R88, 0x10000000, RZ, 0xc0, !PT ;  /* 0x1000000058ff7812 */ /* 0x000fe4000788c0ff */
[C---:B------:R-:W-:Y:S02]  /*a0e0*/  LOP3.LUT P3, RZ, R86.reuse, 0x20, RZ, 0xc0, !PT ;  /* 0x0000002056ff7812 */ /* 0x040fe4000786c0ff */
[----:B------:R-:W-:-:S07]  /*a0f0*/  LOP3.LUT P2, RZ, R86, 0x40, RZ, 0xc0, !PT ;  /* 0x0000004056ff7812 */ /* 0x000fce000784c0ff */
[----:B------:R-:W-:Y:S01]  /*a100*/  @P0 IMAD R21, R21, c[0x0][0x16c], RZ ;  /* 0x00005b0015150a24 */ /* 0x000fe200078e02ff */
[----:B------:R-:W-:-:S04]  /*a110*/  LOP3.LUT P1, RZ, R86, 0x80, RZ, 0xc0, !PT ;  /* 0x0000008056ff7812 */ /* 0x000fc8000782c0ff */
[----:B------:R-:W-:Y:S01]  /*a120*/  @P0 STG.E [R140.64], R21 ;  /* 0x000000158c000986 */ /* 0x000fe2000c101904 */
[----:B--2---:R-:W-:-:S04]  /*a130*/  @P4 LEA R78, P0, R214, UR18, 0x2 ;  /* 0x00000012d64e4c11 */ /* 0x004fc8000f8010ff */
[----:B------:R-:W-:Y:S02]  /*a140*/  @P4 LEA.HI.X R79, R214, UR16, R162, 0x2, P0 ;  /* 0x00000010d64f4c11 */ /* 0x000fe400080f14a2 */
[C---:B------:R-:W-:Y:S01]  /*a150*/  @P3 LEA R76, P0, R212.reuse, UR18, 0x2 ;  /* 0x00000012d44c3c11 */ /* 0x040fe2000f8010ff */
[----:B------:R-:W2:Y:S03]  /*a160*/  LDL R162, [R1+0x198] ;  /* 0x0001980001a27983 */ /* 0x000ea60000100800 */
[----:B------:R-:W-:Y:S02]  /*a170*/  @P3 LEA.HI.X R77, R212, UR16, R161, 0x2, P0 ;  /* 0x00000010d44d3c11 */ /* 0x000fe400080f14a1 */
[----:B------:R-:W-:Y:S01]  /*a180*/  @P2 LEA R74, P0, R210, UR18, 0x2 ;  /* 0x00000012d24a2c11 */ /* 0x000fe2000f8010ff */
[----:B------:R-:W2:Y:S01]  /*a190*/  LDL R161, [R1+0x19c] ;  /* 0x00019c0001a17983 */ /* 0x000ea20000100800 */
[----:B------:R-:W-:-:S02]  /*a1a0*/  LOP3.LUT P4, RZ, R88, 0x8000000, RZ, 0xc0, !PT ;  /* 0x0800000058ff7812 */ /* 0x000fc4000788c0ff */
[----:B------:R-:W-:Y:S02]  /*a1b0*/  LOP3.LUT R88, R88, 0xffffefff, RZ, 0xc0, !PT ;  /* 0xffffefff58587812 */ /* 0x000fe400078ec0ff */
[----:B----4-:R-:W-:Y:S02]  /*a1c0*/  @P2 LEA.HI.X R75, R210, UR16, R160, 0x2, P0 ;  /* 0x00000010d24b2c11 */ /* 0x010fe400080f14a0 */
[----:B------:R-:W-:Y:S01]  /*a1d0*/  @P1 LEA R70, P0, R208, UR18, 0x2 ;  /* 0x00000012d0461c11 */ /* 0x000fe2000f8010ff */
[----:B------:R-:W4:Y:S01]  /*a1e0*/  LDL R160, [R1+0x1a0] ;  /* 0x0001a00001a07983 */ /* 0x000f220000100800 */
[----:B------:R-:W-:Y:S02]  /*a1f0*/  @P3 LOP3.LUT R88, R88, 0x1000, RZ, 0xfc, !PT ;  /* 0x0000100058583812 */ /* 0x000fe400078efcff */
[C---:B------:R-:W-:Y:S02]  /*a200*/  LOP3.LUT P6, RZ, R85.reuse, 0x1000, RZ, 0xc0, !PT ;  /* 0x0000100055ff7812 */ /* 0x040fe400078cc0ff */
[----:B------:R-:W-:-:S02]  /*a210*/  LOP3.LUT P5, RZ, R85, 0x2000, RZ, 0xc0, !PT ;  /* 0x0000200055ff7812 */ /* 0x000fc400078ac0ff */
[----:B------:R-:W-:-:S04]  /*a220*/  LOP3.LUT R88, R88, 0xffffdfff, RZ, 0xc0, !PT ;  /* 0xffffdfff58587812 */ /* 0x000fc800078ec0ff */
[----:B------:R-:W-:Y:S02]  /*a230*/  @P2 LOP3.LUT R88, R88, 0x2000, RZ, 0xfc, !PT ;  /* 0x0000200058582812 */ /* 0x000fe400078efcff */
[----:B------:R-:W-:Y:S02]  /*a240*/  LOP3.LUT P2, RZ, R86, 0x100, RZ, 0xc0, !PT ;  /* 0x0000010056ff7812 */ /* 0x000fe4000784c0ff */
[----:B------:R-:W-:Y:S02]  /*a250*/  @P1 LEA.HI.X R71, R208, UR16, R159, 0x2, P0 ;  /* 0x00000010d0471c11 */ /* 0x000fe400080f149f */
[----:B------:R-:W-:Y:S01]  /*a260*/  LOP3.LUT P0, RZ, R85, 0x4000, RZ, 0xc0, !PT ;  /* 0x0000400055ff7812 */ /* 0x000fe2000780c0ff */
[----:B------:R-:W-:Y:S01]  /*a270*/  @P6 IMAD R37, R37, c[0x0][0x16c], RZ ;  /* 0x00005b0025256a24 */ /* 0x000fe200078e02ff */
[----:B------:R-:W-:Y:S01]  /*a280*/  LOP3.LUT P3, RZ, R86, 0x200, RZ, 0xc0, !PT ;  /* 0x0000020056ff7812 */ /* 0x000fe2000786c0ff */
[----:B------:R-:W-:Y:S01]  /*a290*/  @P5 IMAD R53, R53, c[0x0][0x16c], RZ ;  /* 0x00005b0035355a24 */ /* 0x000fe200078e02ff */
[----:B------:R-:W2:Y:S04]  /*a2a0*/  LDL R159, [R1+0x1a4] ;  /* 0x0001a400019f7983 */ /* 0x000ea80000100800 */
[----:B------:R-:W-:Y:S05]  /*a2b0*/  @P6 STG.E [R124.64], R37 ;  /* 0x000000257c006986 */ /* 0x000fea000c101904 */
[----:B------:R-:W-:Y:S01]  /*a2c0*/  @P0 IMAD R6, R6, c[0x0][0x16c], RZ ;  /* 0x00005b0006060a24 */ /* 0x000fe200078e02ff */
[----:B------:R5:W-:Y:S04]  /*a2d0*/  @P5 STG.E [R122.64], R53 ;  /* 0x000000357a005986 */ /* 0x000be8000c101904 */
[----:B------:R-:W-:Y:S01]  /*a2e0*/  @P0 STG.E [R138.64], R6 ;  /* 0x000000068a000986 */ /* 0x000fe2000c101904 */
[----:B0-----:R-:W-:-:S04]  /*a2f0*/  @P2 LEA R52, P0, R206, UR18, 0x2 ;  /* 0x00000012ce342c11 */ /* 0x001fc8000f8010ff */
[----:B-----5:R-:W-:Y:S02]  /*a300*/  @P2 LEA.HI.X R53, R206, UR16, R158, 0x2, P0 ;  /* 0x00000010ce352c11 */ /* 0x020fe400080f149e */
[C---:B------:R-:W-:Y:S01]  /*a310*/  @P3 LEA R50, P0, R204.reuse, UR18, 0x2 ;  /* 0x00000012cc323c11 */ /* 0x040fe2000f8010ff */
[----:B------:R-:W5:Y:S03]  /*a320*/  LDL R158, [R1+0x18c] ;  /* 0x00018c00019e7983 */ /* 0x000f660000100800 */
[----:B---3--:R-:W-:Y:S02]  /*a330*/  @P3 LEA.HI.X R51, R204, UR16, R91, 0x2, P0 ;  /* 0x00000010cc333c11 */ /* 0x008fe400080f145b */
[----:B------:R-:W3:Y:S01]  /*a340*/  LDL R91, [R1+0x190] ;  /* 0x00019000015b7983 */ /* 0x000ee20000100800 */
[----:B------:R-:W-:-:S04]  /*a350*/  LOP3.LUT R88, R88, 0xffffbfff, RZ, 0xc0, !PT ;  /* 0xffffbfff58587812 */ /* 0x000fc800078ec0ff */
[----:B------:R-:W-:Y:S02]  /*a360*/  @P1 LOP3.LUT R88, R88, 0x4000, RZ, 0xfc, !PT ;  /* 0x0000400058581812 */ /* 0x000fe400078efcff */
[----:B------:R-:W-:Y:S02]  /*a370*/  LOP3.LUT P1, RZ, R86, 0x20000, RZ, 0xc0, !PT ;  /* 0x0002000056ff7812 */ /* 0x000fe4000782c0ff */
[----:B------:R-:W-:-:S11]  /*a380*/  LOP3.LUT R88, R88, 0xffdfffff, RZ, 0xc0, !PT ;  /* 0xffdfffff58587812 */ /* 0x000fd600078ec0ff */
        /* <DEDUP_REMOVED lines=13> */
[C---:B------:R-:W-:Y:S02]  /*a460*/  LOP3.LUT P1, RZ, R86.reuse, 0x1000, RZ, 0xc0, !PT ;  /* 0x0000100056ff7812 */ /* 0x040fe4000782c0ff */
[----:B------:R-:W-:Y:S02]  /*a470*/  LOP3.LUT P5, RZ, R86, 0x400, RZ, 0xc0, !PT ;  /* 0x0000040056ff7812 */ /* 0x000fe400078ac0ff */
[----:B------:R-:W-:-:S09]  /*a480*/  LOP3.LUT R88, R88, 0xfbffffff, RZ, 0xc0, !PT ;  /* 0xfbffffff58587812 */ /* 0x000fd200078ec0ff */
[----:B------:R-:W-:Y:S02]  /*a490*/  @P1 LOP3.LUT R88, R88, 0x4000000, RZ, 0xfc, !PT ;  /* 0x0400000058581812 */ /* 0x000fe400078efcff */
[----:B------:R-:W-:Y:S02]  /*a4a0*/  LOP3.LUT P1, RZ, R86, 0x800, RZ, 0xc0, !PT ;  /* 0x0000080056ff7812 */ /* 0x000fe4000782c0ff */
[----:B------:R-:W-:-:S04]  /*a4b0*/  @P5 LEA R34, P0, R202, UR18, 0x2 ;  /* 0x00000012ca225c11 */ /* 0x000fc8000f8010ff */
[----:B-----5:R-:W-:-:S07]  /*a4c0*/  @P5 LEA.HI.X R35, R202, UR16, R158, 0x2, P0 ;  /* 0x00000010ca235c11 */ /* 0x020fce00080f149e */
[----:B------:R-:W-:Y:S01]  /*a4d0*/  @P1 LEA R2, P0, R200, UR18, 0x2 ;  /* 0x00000012c8021c11 */ /* 0x000fe2000f8010ff */
[----:B------:R-:W5:Y:S01]  /*a4e0*/  LDL R158, [R1+0x1a8] ;  /* 0x0001a800019e7983 */ /* 0x000f620000100800 */
[----:B------:R-:W-:Y:S01]  /*a4f0*/  LOP3.LUT P6, RZ, R85, 0x8000, RZ, 0xc0, !PT ;  /* 0x0000800055ff7812 */ /* 0x000fe200078cc0ff */
[----:B------:R-:W-:-:S12]  /*a500*/  @P4 IMAD R38, R38, c[0x0][0x16c], RZ ;  /* 0x00005b0026264a24 */ /* 0x000fd800078e02ff */
[----:B------:R-:W-:-:S05]  /*a510*/  @P6 IMAD R22, R22, c[0x0][0x16c], RZ ;  /* 0x00005b0016166a24 */ /* 0x000fca00078e02ff */
[----:B------:R0:W-:Y:S04]  /*a520*/  @P6 STG.E [R136.64], R22 ;  /* 0x0000001688006986 */ /* 0x0001e8000c101904 */
[----:B------:R-:W-:Y:S01]  /*a530*/  @P4 STG.E [R120.64], R38 ;  /* 0x0000002678004986 */ /* 0x000fe2000c101904 */
[----:B---3--:R-:W-:-:S03]  /*a540*/  @P1 LEA.HI.X R3, R200, UR16, R91, 0x2, P0 ;  /* 0x00000010c8031c11 */ /* 0x008fc600080f145b */
[----:B------:R-:W3:Y:S01]  /*a550*/  LDL R91, [R1+0x1ac] ;  /* 0x0001ac00015b7983 */ /* 0x000ee20000100800 */
[----:B------:R-:W-:-:S13]  /*a560*/  LOP3.LUT P1, RZ, R88, 0x4000000, RZ, 0xc0, !PT ;  /* 0x0400000058ff7812 */ /* 0x000fda000782c0ff */
[----:B------:R-:W-:-:S04]  /*a570*/  @P1 LEA R20, P0, R198, UR18, 0x2 ;  /* 0x00000012c6141c11 */ /* 0x000fc8000f8010ff */
[----:B------:R-:W-:Y:S02]  /*a580*/  @P1 LEA.HI.X R21, R198, UR16, R163, 0x2, P0 ;  /* 0x00000010c6151c11 */ /* 0x000fe400080f14a3 */
[----:B------:R-:W-:Y:S02]  /*a590*/  LOP3.LUT P0, RZ, R85, 0x20000, RZ, 0xc0, !PT ;  /* 0x0002000055ff7812 */ /* 0x000fe4000780c0ff */
[----:B------:R-:W-:-:S11]  /*a5a0*/  LOP3.LUT P1, RZ, R88, 0x2000000, RZ, 0xc0, !PT ;  /* 0x0200000058ff7812 */ /* 0x000fd6000782c0ff */
[----:B------:R-:W-:-:S05]  /*a5b0*/  @P0 IMAD R54, R54, c[0x0][0x16c], RZ ;  /* 0x00005b0036360a24 */ /* 0x000fca00078e02ff */
[----:B------:R-:W-:Y:S01]  /*a5c0*/  @P0 STG.E [R146.64], R54 ;  /* 0x0000003692000986 */ /* 0x000fe2000c101904 */
[----:B------:R-:W-:-:S04]  /*a5d0*/  @P1 LEA R18, P0, R196, UR18, 0x2 ;  /* 0x00000012c4121c11 */ /* 0x000fc8000f8010ff */
[----:B--2---:R-:W-:Y:S02]  /*a5e0*/  @P1 LEA.HI.X R19, R196, UR16, R162, 0x2, P0 ;  /* 0x00000010c4131c11 */ /* 0x004fe400080f14a2 */
[----:B------:R-:W-:Y:S02]  /*a5f0*/  LOP3.LUT P0, RZ, R85, 0x40000, RZ, 0xc0, !PT ;  /* 0x0004000055ff7812 */ /* 0x000fe4000780c0ff */
[----:B------:R-:W-:-:S11]  /*a600*/  LOP3.LUT P1, RZ, R88, 0x1000000, RZ, 0xc0, !PT ;  /* 0x0100000058ff7812 */ /* 0x000fd6000782c0ff */
[----:B------:R-:W-:-:S05]  /*a610*/  @P0 IMAD R7, R7, c[0x0][0x16c], RZ ;  /* 0x00005b0007070a24 */ /* 0x000fca00078e02ff */
[----:B------:R-:W-:Y:S01]  /*a620*/  @P0 STG.E [R134.64], R7 ;  /* 0x0000000786000986 */ /* 0x000fe2000c101904 */
[----:B------:R-:W-:-:S04]  /*a630*/  @P1 LEA R4, P0, R194, UR18, 0x2 ;  /* 0x00000012c2041c11 */ /* 0x000fc8000f8010ff */
[----:B------:R-:W-:Y:S02]  /*a640*/  @P1 LEA.HI.X R5, R194, UR16, R161, 0x2, P0 ;  /* 0x00000010c2051c11 */ /* 0x000fe400080f14a1 */
[----:B------:R-:W-:-:S13]  /*a650*/  LOP3.LUT P1, RZ, R88, 0x800000, RZ, 0xc0, !PT ;  /* 0x0080000058ff7812 */ /* 0x000fda000782c0ff */
[----:B------:R-:W-:-:S04]  /*a660*/  @P1 LEA R36, P0, R192, UR18, 0x2 ;  /* 0x00000012c0241c11 */ /* 0x000fc8000f8010ff */
[----:B----4-:R-:W-:Y:S02]  /*a670*/  @P1 LEA.HI.X R37, R192, UR16, R160, 0x2, P0 ;  /* 0x00000010c0251c11 */ /* 0x010fe400080f14a0 */
[----:B------:R-:W-:Y:S02]  /*a680*/  LOP3.LUT P0, RZ, R85, 0x80000, RZ, 0xc0, !PT ;  /* 0x0008000055ff7812 */ /* 0x000fe4000780c0ff */
[----:B------:R-:W-:-:S11]  /*a690*/  LOP3.LUT P1, RZ, R88, 0x400000, RZ, 0xc0, !PT ;  /* 0x0040000058ff7812 */ /* 0x000fd6000782c0ff */
[----:B------:R-:W-:-:S05]  /*a6a0*/  @P0 IMAD R23, R23, c[0x0][0x16c], RZ ;  /* 0x00005b0017170a24 */ /* 0x000fca00078e02ff */
[----:B------:R1:W-:Y:S01]  /*a6b0*/  @P0 STG.E [R132.64], R23 ;  /* 0x0000001784000986 */ /* 0x0003e2000c101904 */
[----:B0-----:R-:W-:-:S04]  /*a6c0*/  @P1 LEA R22, P0, R190, UR18, 0x2 ;  /* 0x00000012be161c11 */ /* 0x001fc8000f8010ff */
[----:B-1----:R-:W-:Y:S02]  /*a6d0*/  @P1 LEA.HI.X R23, R190, UR16, R159, 0x2, P0 ;  /* 0x00000010be171c11 */ /* 0x002fe400080f149f */
[----:B------:R-:W2:Y:S01]  /*a6e0*/  LDL R159, [R1+0x1b0] ;  /* 0x0001b000019f7983 */ /* 0x000ea20000100800 */
[----:B------:R-:W-:Y:S02]  /*a6f0*/  LOP3.LUT P0, RZ, R85, 0x100000, RZ, 0xc0, !PT ;  /* 0x0010000055ff7812 */ /* 0x000fe4000780c0ff */
[----:B------:R-:W-:Y:S02]  /*a700*/  LOP3.LUT P1, RZ, R88, 0x200000, RZ, 0xc0, !PT ;  /* 0x0020000058ff7812 */ /* 0x000fe4000782c0ff */
[----:B------:R-:W-:-:S09]  /*a710*/  LOP3.LUT P2, RZ, R86, 0x40000, RZ, 0xc0, !PT ;  /* 0x0004000056ff7812 */ /* 0x000fd2000784c0ff */
[----:B------:R-:W-:-:S05]  /*a720*/  @P0 IMAD R39, R39, c[0x0][0x16c], RZ ;  /* 0x00005b0027270a24 */ /* 0x000fca00078e02ff */
[----:B------:R-:W-:Y:S01]  /*a730*/  @P0 STG.E [R144.64], R39 ;  /* 0x0000002790000986 */ /* 0x000fe2000c101904 */
[----:B------:R-:W-:-:S04]  /*a740*/  @P1 LEA R6, P0, R188, UR18, 0x2 ;  /* 0x00000012bc061c11 */ /* 0x000fc8000f8010ff */
[----:B-----5:R-:W-:Y:S02]  /*a750*/  @P1 LEA.HI.X R7, R188, UR16, R158, 0x2, P0 ;  /* 0x00000010bc071c11 */ /* 0x020fe400080f149e */
[----:B------:R-:W-:Y:S01]  /*a760*/  @P2 LEA R68, P0, R186, UR18, 0x2 ;  /* 0x00000012ba442c11 */ /* 0x000fe2000f8010ff */
[----:B------:R-:W4:Y:S01]  /*a770*/  LDL R158, [R1+0x1b4] ;  /* 0x0001b400019e7983 */ /* 0x000f220000100800 */
[----:B------:R-:W-:Y:S02]  /*a780*/  LOP3.LUT P1, RZ, R85, 0x20000000, RZ, 0xc0, !PT ;  /* 0x2000000055ff7812 */ /* 0x000fe4000782c0ff */
[----:B------:R-:W-:-:S11]  /*a790*/  LOP3.LUT R88, R88, 0xffff7fff, RZ, 0xc0, !PT ;  /* 0xffff7fff58587812 */ /* 0x000fd600078ec0ff */
[----:B------:R-:W-:Y:S02]  /*a7a0*/  @P1 LOP3.LUT R88, R88, 0x8000, RZ, 0xfc, !PT ;  /* 0x0000800058581812 */ /* 0x000fe400078efcff */
[----:B------:R-:W-:Y:S02]  /*a7b0*/  LOP3.LUT P1, RZ, R85, 0x10000000, RZ, 0xc0, !PT ;  /* 0x1000000055ff7812 */ /* 0x000fe4000782c0ff */
[----:B------:R-:W-:Y:S02]  /*a7c0*/  LOP3.LUT R88, R88, 0xfffeffff, RZ, 0xc0, !PT ;  /* 0xfffeffff58587812 */ /* 0x000fe400078ec0ff */
[----:B---3--:R-:W-:Y:S02]  /*a7d0*/  @P2 LEA.HI.X R69, R186, UR16, R91, 0x2, P0 ;  /* 0x00000010ba452c11 */ /* 0x008fe400080f145b */
[----:B------:R-:W3:Y:S07]  /*a7e0*/  LDL R91, [R1+0x1b8] ;  /* 0x0001b800015b7983 */ /* 0x000eee0000100800 */
[----:B------:R-:W-:-:S02]  /*a7f0*/  @P1 LOP3.LUT R88, R88, 0x10000, RZ, 0xfc, !PT ;  /* 0x0001000058581812 */ /* 0x000fc400078efcff */
[----:B------:R-:W-:Y:S02]  /*a800*/  LOP3.LUT P1, RZ, R85, 0x8000000, RZ, 0xc0, !PT ;  /* 0x0800000055ff7812 */ /* 0x000fe4000782c0ff */
[----:B------:R-:W-:-:S11]  /*a810*/  LOP3.LUT R88, R88, 0xfffdffff, RZ, 0xc0, !PT ;  /* 0xfffdffff58587812 */ /* 0x000fd600078ec0ff */
[----:B------:R-:W-:Y:S02]  /*a820*/  @P1 LOP3.LUT R88, R88, 0x20000, RZ, 0xfc, !PT ;  /* 0x0002000058581812 */ /* 0x000fe400078efcff */
[----:B------:R-:W-:Y:S02]  /*a830*/  LOP3.LUT P1, RZ, R85, 0x4000000, RZ, 0xc0, !PT ;  /* 0x0400000055ff7812 */ /* 0x000fe4000782c0ff */
[----:B------:R-:W-:-:S11]  /*a840*/  LOP3.LUT R88, R88, 0xfffbffff, RZ, 0xc0, !PT ;  /* 0xfffbffff58587812 */ /* 0x000fd600078ec0ff */
[----:B------:R-:W-:Y:S02]  /*a850*/  @P1 LOP3.LUT R88, R88, 0x40000, RZ, 0xfc, !PT ;  /* 0x0004000058581812 */ /* 0x000fe400078efcff */
[C---:B------:R-:W-:Y:S02]  /*a860*/  LOP3.LUT P1, RZ, R85.reuse, 0x2000000, RZ, 0xc0, !PT ;  /* 0x0200000055ff7812 */ /* 0x040fe4000782c0ff */
[----:B------:R-:W-:Y:S02]  /*a870*/  LOP3.LUT R88, R88, 0xfff7ffff, RZ, 0xc0, !PT ;  /* 0xfff7ffff58587812 */ /* 0x000fe400078ec0ff */
[----:B------:R-:W-:Y:S02]  /*a880*/  LOP3.LUT P3, RZ, R85, 0x200000, RZ, 0xc0, !PT ;  /* 0x0020000055ff7812 */ /* 0x000fe4000786c0ff */
[----:B------:R-:W-:-:S07]  /*a890*/  LOP3.LUT P6, RZ, R86, 0x80000, RZ, 0xc0, !PT ;  /* 0x0008000056ff7812 */ /* 0x000fce00078cc0ff */
[----:B------:R-:W-:Y:S02]  /*a8a0*/  @P1 LOP3.LUT R88, R88, 0x80000, RZ, 0xfc, !PT ;  /* 0x0008000058581812 */ /* 0x000fe400078efcff */
[----:B------:R-:W-:Y:S02]  /*a8b0*/  LOP3.LUT P1, RZ, R85, 0x1000000, RZ, 0xc0, !PT ;  /* 0x0100000055ff7812 */ /* 0x000fe4000782c0ff */
[----:B------:R-:W-:Y:S01]  /*a8c0*/  LOP3.LUT R88, R88, 0xffefffff, RZ, 0xc0, !PT ;  /* 0xffefffff58587812 */ /* 0x000fe200078ec0ff */
[----:B------:R-:W-:Y:S01]  /*a8d0*/  @P3 IMAD R55, R55, c[0x0][0x16c], RZ ;  /* 0x00005b0037373a24 */ /* 0x000fe200078e02ff */
[----:B------:R-:W-:Y:S02]  /*a8e0*/  LOP3.LUT P5, RZ, R86, 0x100000, RZ, 0xc0, !PT ;  /* 0x0010000056ff7812 */ /* 0x000fe400078ac0ff */
[----:B------:R-:W-:-:S07]  /*a8f0*/  @P6 LEA R54, P0, R184, UR18, 0x2 ;  /* 0x00000012b8366c11 */ /* 0x000fce000f8010ff */
[----:B------:R-:W-:Y:S01]  /*a900*/  @P1 LOP3.LUT R88, R88, 0x100000, RZ, 0xfc, !PT ;  /* 0x0010000058581812 */ /* 0x000fe200078efcff */
[----:B------:R2:W-:Y:S03]  /*a910*/  @P3 STG.E [R142.64], R55 ;  /* 0x000000378e003986 */ /* 0x0005e6000c101904 */
[----:B------:R-:W-:Y:S02]  /*a920*/  LOP3.LUT R88, R88, 0xfffffffb, RZ, 0xc0, !PT ;  /* 0xfffffffb58587812 */ /* 0x000fe400078ec0ff */
[----:B------:R-:W-:Y:S02]  /*a930*/  LOP3.LUT P1, RZ, R85, 0x800000, RZ, 0xc0, !PT ;  /* 0x0080000055ff7812 */ /* 0x000fe4000782c0ff */
[----:B------:R-:W-:Y:S02]  /*a940*/  @P6 LOP3.LUT R88, R88, 0x4, RZ, 0xfc, !PT ;  /* 0x0000000458586812 */ /* 0x000fe400078efcff */
[----:B------:R-:W-:-:S02]  /*a950*/  LOP3.LUT P4, RZ, R86, 0x200000, RZ, 0xc0, !PT ;  /* 0x0020000056ff7812 */ /* 0x000fc4000788c0ff */
[----:B------:R-:W-:-:S04]  /*a960*/  LOP3.LUT R88, R88, 0xfffffffd, RZ, 0xc0, !PT ;  /* 0xfffffffd58587812 */ /* 0x000fc800078ec0ff */
[----:B------:R-:W-:-:S04]  /*a970*/  @P5 LOP3.LUT R88, R88, 0x2, RZ, 0xfc, !PT ;  /* 0x0000000258585812 */ /* 0x000fc800078efcff */
[----:B------:R-:W-:Y:S01]  /*a980*/  LOP3.LUT R88, R88, 0xfffffff7, RZ, 0xc0, !PT ;  /* 0xfffffff758587812 */ /* 0x000fe200078ec0ff */
[----:B------:R-:W-:-:S03]  /*a990*/  @P1 IMAD R24, R24, c[0x0][0x16c], RZ ;  /* 0x00005b0018181a24 */ /* 0x000fc600078e02ff */
[----:B------:R-:W-:Y:S02]  /*a9a0*/  @P4 LOP3.LUT R88, R88, 0x8, RZ, 0xfc, !PT ;  /* 0x0000000858584812 */ /* 0x000fe400078efcff */
[----:B--2---:R-:W-:Y:S02]  /*a9b0*/  @P6 LEA.HI.X R55, R184, UR16, R159, 0x2, P0 ;  /* 0x00000010b8376c11 */ /* 0x004fe400080f149f */
[----:B------:R-:W-:-:S13]  /*a9c0*/  LOP3.LUT P0, RZ, R85, 0x400000, RZ, 0xc0, !PT ;  /* 0x0040000055ff7812 */ /* 0x000fda000780c0ff */
[----:B------:R-:W-:-:S05]  /*a9d0*/  @P0 IMAD R8, R8, c[0x0][0x16c], RZ ;  /* 0x00005b0008080a24 */ /* 0x000fca00078e02ff */
[----:B------:R0:W-:Y:S04]  /*a9e0*/  @P0 STG.E [R130.64], R8 ;  /* 0x0000000882000986 */ /* 0x0001e8000c101904 */
[----:B------:R0:W-:Y:S01]  /*a9f0*/  @P1 STG.E [R148.64], R24 ;  /* 0x0000001894001986 */ /* 0x0001e2000c101904 */
[----:B------:R-:W-:-:S13]  /*aa00*/  LOP3.LUT P1, RZ, R88, 0x100000, RZ, 0xc0, !PT ;  /* 0x0010000058ff7812 */ /* 0x000fda000782c0ff */
[----:B------:R-:W-:-:S05]  /*aa10*/  @P1 IMAD R40, R40, c[0x0][0x16c], RZ ;  /* 0x00005b0028281a24 */ /* 0x000fca00078e02ff */
        /* <DEDUP_REMOVED lines=10> */
[----:B------:R-:W-:Y:S02]  /*aac0*/  LOP3.LUT P1, RZ, R88, 0x10000, RZ, 0xc0, !PT ;  /* 0x0001000058ff7812 */ /* 0x000fe4000782c0ff */
[----:B------:R-:W-:-:S04]  /*aad0*/  @P5 LEA R38, P0, R182, UR18, 0x2 ;  /* 0x00000012b6265c11 */ /* 0x000fc8000f8010ff */
[----:B----4-:R-:W-:Y:S02]  /*aae0*/  @P5 LEA.HI.X R39, R182, UR16, R158, 0x2, P0 ;  /* 0x00000010b6275c11 */ /* 0x010fe400080f149e */
[----:B------:R-:W-:-:S05]  /*aaf0*/  @P4 LEA R72, P0, R180, UR18, 0x2 ;  /* 0x00000012b4484c11 */ /* 0x000fca000f8010ff */
[----:B------:R-:W-:Y:S01]  /*ab00*/  @P1 IMAD R41, R41, c[0x0][0x16c], RZ ;  /* 0x00005b0029291a24 */ /* 0x000fe200078e02ff */
[----:B------:R-:W-:-:S04]  /*ab10*/  LOP3.LUT P2, RZ, R85, 0x40000000, RZ, 0xc0, !PT ;  /* 0x4000000055ff7812 */ /* 0x000fc8000784c0ff */
[----:B------:R0:W-:Y:S01]  /*ab20*/  @P1 STG.E [R106.64], R41 ;  /* 0x000000296a001986 */ /* 0x0001e2000c101904 */
[----:B------:R-:W-:Y:S02]  /*ab30*/  LOP3.LUT P1, RZ, R88, 0x8000, RZ, 0xc0, !PT ;  /* 0x0000800058ff7812 */ /* 0x000fe4000782c0ff */
[----:B------:R-:W-:-:S06]  /*ab40*/  LOP3.LUT P3, RZ, R85, 0x80000000, RZ, 0xc0, !PT ;  /* 0x8000000055ff7812 */ /* 0x000fcc000786c0ff */
[----:B------:R-:W-:-:S05]  /*ab50*/  @P2 IMAD R10, R10, c[0x0][0x16c], RZ ;  /* 0x00005b000a0a2a24 */ /* 0x000fca00078e02ff */
[----:B------:R-:W-:Y:S02]  /*ab60*/  @P1 IMAD R57, R57, c[0x0][0x16c], RZ ;  /* 0x00005b0039391a24 */ /* 0x000fe400078e02ff */
[----:B------:R-:W-:-:S03]  /*ab70*/  @P3 IMAD R26, R26, c[0x0][0x16c], RZ ;  /* 0x00005b001a1a3a24 */ /* 0x000fc600078e02ff */
[----:B------:R0:W-:Y:S04]  /*ab80*/  @P1 STG.E [R104.64], R57 ;  /* 0x0000003968001986 */ /* 0x0001e8000c101904 */
[----:B------:R0:W-:Y:S04]  /*ab90*/  @P2 STG.E [R102.64], R10 ;  /* 0x0000000a66002986 */ /* 0x0001e8000c101904 */
[----:B------:R0:W-:Y:S01]  /*aba0*/  @P3 STG.E [R100.64], R26 ;  /* 0x0000001a64003986 */ /* 0x0001e2000c101904 */
[----:B---3--:R-:W-:Y:S02]  /*abb0*/  @P4 LEA.HI.X R73, R180, UR16, R91, 0x2, P0 ;  /* 0x00000010b4494c11 */ /* 0x008fe400080f145b */
[----:B------:R-:W-:-:S02]  /*abc0*/  LOP3.LUT P0, RZ, R86, 0x1, RZ, 0xc0, !PT ;  /* 0x0000000156ff7812 */ /* 0x000fc4000780c0ff */
[----:B------:R-:W-:-:S11]  /*abd0*/  LOP3.LUT P4, RZ, R86, 0x2, RZ, 0xc0, !PT ;  /* 0x0000000256ff7812 */ /* 0x000fd6000788c0ff */
[----:B------:R-:W-:Y:S02]  /*abe0*/  @P0 IMAD R42, R42, c[0x0][0x16c], RZ ;  /* 0x00005b002a2a0a24 */ /* 0x000fe400078e02ff */
[----:B------:R-:W-:-:S03]  /*abf0*/  @P4 IMAD R58, R58, c[0x0][0x16c], RZ ;  /* 0x00005b003a3a4a24 */ /* 0x000fc600078e02ff */
[----:B------:R0:W-:Y:S04]  /*ac00*/  @P0 STG.E [R98.64], R42 ;  /* 0x0000002a62000986 */ /* 0x0001e8000c101904 */
[----:B------:R0:W-:Y:S01]  /*ac10*/  @P4 STG.E [R92.64], R58 ;  /* 0x0000003a5c004986 */ /* 0x0001e2000c101904 */
[----:B------:R-:W-:Y:S02]  /*ac20*/  LOP3.LUT P4, RZ, R86, 0x10000, RZ, 0xc0, !PT ;  /* 0x0001000056ff7812 */ /* 0x000fe4000788c0ff */
[C---:B------:R-:W-:Y:S02]  /*ac30*/  LOP3.LUT P1, RZ, R88.reuse, 0x4000, RZ, 0xc0, !PT ;  /* 0x0000400058ff7812 */ /* 0x040fe4000782c0ff */
[C---:B------:R-:W-:Y:S02]  /*ac40*/  LOP3.LUT P2, RZ, R88.reuse, 0x2000, RZ, 0xc0, !PT ;  /* 0x0000200058ff7812 */ /* 0x040fe4000784c0ff */
[----:B------:R-:W-:-:S02]  /*ac50*/  LOP3.LUT P3, RZ, R88, 0x1000, RZ, 0xc0, !PT ;  /* 0x0000100058ff7812 */ /* 0x000fc4000786c0ff */
[----:B------:R-:W-:-:S05]  /*ac60*/  LOP3.LUT R88, R88, 0xffffffdf, RZ, 0xc0, !PT ;  /* 0xffffffdf58587812 */ /* 0x000fca00078ec0ff */
[----:B------:R-:W-:Y:S02]  /*ac70*/  @P4 LOP3.LUT R88, R88, 0x20, RZ, 0xfc, !PT ;  /* 0x0000002058584812 */ /* 0x000fe400078efcff */
[----:B------:R-:W-:Y:S02]  /*ac80*/  LOP3.LUT P4, RZ, R86, 0x4000, RZ, 0xc0, !PT ;  /* 0x0000400056ff7812 */ /* 0x000fe4000788c0ff */
[----:B------:R-:W-:Y:S02]  /*ac90*/  LOP3.LUT R88, R88, 0xffffff7f, RZ, 0xc0, !PT ;  /* 0xffffff7f58587812 */ /* 0x000fe400078ec0ff */
[----:B------:R-:W-:-:S09]  /*aca0*/  LOP3.LUT P6, RZ, R86, 0x4, RZ, 0xc0, !PT ;  /* 0x0000000456ff7812 */ /* 0x000fd200078cc0ff */
[----:B------:R-:W-:Y:S02]  /*acb0*/  @P4 LOP3.LUT R88, R88, 0x80, RZ, 0xfc, !PT ;  /* 0x0000008058584812 */ /* 0x000fe400078efcff */
[----:B------:R-:W-:Y:S02]  /*acc0*/  LOP3.LUT P4, RZ, R86, 0x1000, RZ, 0xc0, !PT ;  /* 0x0000100056ff7812 */ /* 0x000fe4000788c0ff */
[----:B------:R-:W-:Y:S01]  /*acd0*/  LOP3.LUT R88, R88, 0xfffffdff, RZ, 0xc0, !PT ;  /* 0xfffffdff58587812 */ /* 0x000fe200078ec0ff */
[----:B------:R-:W-:-:S10]  /*ace0*/  @P6 IMAD R11, R11, c[0x0][0x16c], RZ ;  /* 0x00005b000b0b6a24 */ /* 0x000fd400078e02ff */
[----:B------:R-:W-:Y:S02]  /*acf0*/  @P4 LOP3.LUT R88, R88, 0x200, RZ, 0xfc, !PT ;  /* 0x0000020058584812 */ /* 0x000fe400078efcff */
[C---:B------:R-:W-:Y:S01]  /*ad00*/  LOP3.LUT P4, RZ, R86.reuse, 0x400, RZ, 0xc0, !PT ;  /* 0x0000040056ff7812 */ /* 0x040fe2000788c0ff */
[----:B------:R0:W-:Y:S01]  /*ad10*/  @P6 STG.E [R82.64], R11 ;  /* 0x0000000b52006986 */ /* 0x0001e2000c101904 */
[----:B------:R-:W-:Y:S02]  /*ad20*/  LOP3.LUT P6, RZ, R86, 0x20000, RZ, 0xc0, !PT ;  /* 0x0002000056ff7812 */ /* 0x000fe400078cc0ff */
[----:B------:R-:W-:-:S09]  /*ad30*/  LOP3.LUT R88, R88, 0xfffff7ff, RZ, 0xc0, !PT ;  /* 0xfffff7ff58587812 */ /* 0x000fd200078ec0ff */
[----:B------:R-:W-:-:S04]  /*ad40*/  @P4 LOP3.LUT R88, R88, 0x800, RZ, 0xfc, !PT ;  /* 0x0000080058584812 */ /* 0x000fc800078efcff */
[----:B------:R-:W-:-:S04]  /*ad50*/  LOP3.LUT R88, R88, 0xffffffef, RZ, 0xc0, !PT ;  /* 0xffffffef58587812 */ /* 0x000fc800078ec0ff */
[----:B------:R-:W-:Y:S02]  /*ad60*/  @P6 LOP3.LUT R88, R88, 0x10, RZ, 0xfc, !PT ;  /* 0x0000001058586812 */ /* 0x000fe400078efcff */
[----:B------:R-:W-:Y:S02]  /*ad70*/  LOP3.LUT P6, RZ, R86, 0x8000, RZ, 0xc0, !PT ;  /* 0x0000800056ff7812 */ /* 0x000fe400078cc0ff */
[----:B------:R-:W-:-:S11]  /*ad80*/  LOP3.LUT R88, R88, 0xffffffbf, RZ, 0xc0, !PT ;  /* 0xffffffbf58587812 */ /* 0x000fd600078ec0ff */
[----:B------:R-:W-:Y:S02]  /*ad90*/  @P6 LOP3.LUT R88, R88, 0x40, RZ, 0xfc, !PT ;  /* 0x0000004058586812 */ /* 0x000fe400078efcff */
[----:B------:R-:W-:Y:S02]  /*ada0*/  LOP3.LUT P6, RZ, R86, 0x2000, RZ, 0xc0, !PT ;  /* 0x0000200056ff7812 */ /* 0x000fe400078cc0ff */
[----:B------:R-:W-:Y:S02]  /*adb0*/  LOP3.LUT R88, R88, 0xfffffeff, RZ, 0xc0, !PT ;  /* 0xfffffeff58587812 */ /* 0x000fe400078ec0ff */
[----:B------:R-:W-:-:S09]  /*adc0*/  LOP3.LUT P5, RZ, R86, 0x8, RZ, 0xc0, !PT ;  /* 0x0000000856ff7812 */ /* 0x000fd200078ac0ff */
[----:B------:R-:W-:Y:S02]  /*add0*/  @P6 LOP3.LUT R88, R88, 0x100, RZ, 0xfc, !PT ;  /* 0x0000010058586812 */ /* 0x000fe400078efcff */
[C---:B------:R-:W-:Y:S02]  /*ade0*/  LOP3.LUT P6, RZ, R86.reuse, 0x800, RZ, 0xc0, !PT ;  /* 0x0000080056ff7812 */ /* 0x040fe400078cc0ff */
[----:B------:R-:W-:Y:S02]  /*adf0*/  LOP3.LUT P0, RZ, R86, 0x10, RZ, 0xc0, !PT ;  /* 0x0000001056ff7812 */ /* 0x000fe4000780c0ff */
[----:B------:R-:W-:Y:S02]  /*ae00*/  LOP3.LUT R88, R88, 0xfffffbff, RZ, 0xc0, !PT ;  /* 0xfffffbff58587812 */ /* 0x000fe400078ec0ff */
[----:B------:R-:W-:-:S07]  /*ae10*/  LOP3.LUT P4, RZ, R86, 0x100, RZ, 0xc0, !PT ;  /* 0x0000010056ff7812 */ /* 0x000fce000788c0ff */
[----:B------:R-:W-:Y:S02]  /*ae20*/  @P6 LOP3.LUT R88, R88, 0x400, RZ, 0xfc, !PT ;  /* 0x0000040058586812 */ /* 0x000fe400078efcff */
[----:B------:R-:W-:Y:S01]  /*ae30*/  LOP3.LUT P6, RZ, R86, 0x200, RZ, 0xc0, !PT ;  /* 0x0000020056ff7812 */ /* 0x000fe200078cc0ff */
[----:B------:R-:W-:Y:S02]  /*ae40*/  @P5 IMAD R27, R27, c[0x0][0x16c], RZ ;  /* 0x00005b001b1b5a24 */ /* 0x000fe400078e02ff */
[----:B------:R-:W-:Y:S02]  /*ae50*/  @P0 IMAD R43, R43, c[0x0][0x16c], RZ ;  /* 0x00005b002b2b0a24 */ /* 0x000fe400078e02ff */
[----:B------:R-:W-:Y:S02]  /*ae60*/  @P3 IMAD R59, R59, c[0x0][0x16c], RZ ;  /* 0x00005b003b3b3a24 */ /* 0x000fe400078e02ff */
[----:B------:R-:W-:Y:S01]  /*ae70*/  @P2 IMAD R12, R12, c[0x0][0x16c], RZ ;  /* 0x00005b000c0c2a24 */ /* 0x000fe200078e02ff */
[----:B------:R0:W-:Y:S01]  /*ae80*/  @P5 STG.E [R80.64], R27 ;  /* 0x0000001b50005986 */ /* 0x0001e2000c101904 */
[----:B------:R-:W-:-:S02]  /*ae90*/  @P1 IMAD R28, R28, c[0x0][0x16c], RZ ;  /* 0x00005b001c1c1a24 */ /* 0x000fc400078e02ff */
[----:B------:R-:W-:Y:S01]  /*aea0*/  @P4 IMAD R44, R44, c[0x0][0x16c], RZ ;  /* 0x00005b002c2c4a24 */ /* 0x000fe200078e02ff */
[----:B------:R0:W-:Y:S01]  /*aeb0*/  @P0 STG.E [R78.64], R43 ;  /* 0x0000002b4e000986 */ /* 0x0001e2000c101904 */
[----:B------:R-:W-:-:S03]  /*aec0*/  @P6 IMAD R60, R60, c[0x0][0x16c], RZ ;  /* 0x00005b003c3c6a24 */ /* 0x000fc600078e02ff */
[----:B------:R0:W-:Y:S04]  /*aed0*/  @P3 STG.E [R76.64], R59 ;  /* 0x0000003b4c003986 */ /* 0x0001e8000c101904 */
[----:B------:R0:W-:Y:S04]  /*aee0*/  @P2 STG.E [R74.64], R12 ;  /* 0x0000000c4a002986 */ /* 0x0001e8000c101904 */
[----:B------:R0:W-:Y:S04]  /*aef0*/  @P1 STG.E [R70.64], R28 ;  /* 0x0000001c46001986 */ /* 0x0001e8000c101904 */
[----:B------:R0:W-:Y:S01]  /*af00*/  @P4 STG.E [R52.64], R44 ;  /* 0x0000002c34004986 */ /* 0x0001e2000c101904 */
[----:B------:R-:W-:-:S03]  /*af10*/  LOP3.LUT P4, RZ, R88, 0x800, RZ, 0xc0, !PT ;  /* 0x0000080058ff7812 */ /* 0x000fc6000788c0ff */
[----:B------:R0:W-:Y:S01]  /*af20*/  @P6 STG.E [R50.64], R60 ;  /* 0x0000003c32006986 */ /* 0x0001e2000c101904 */
[----:B------:R-:W-:-:S09]  /*af30*/  LOP3.LUT P6, RZ, R88, 0x400, RZ, 0xc0, !PT ;  /* 0x0000040058ff7812 */ /* 0x000fd200078cc0ff */
[----:B------:R-:W-:-:S04]  /*af40*/  @P4 IMAD R13, R13, c[0x0][0x16c], RZ ;  /* 0x00005b000d0d4a24 */ /* 0x000fc800078e02ff */
[----:B------:R-:W-:Y:S01]  /*af50*/  @P6 IMAD R29, R29, c[0x0][0x16c], RZ ;  /* 0x00005b001d1d6a24 */ /* 0x000fe200078e02ff */
        /* <DEDUP_REMOVED lines=15> */
[----:B------:R-:W-:Y:S02]  /*b050*/  LOP3.LUT P6, RZ, R88, 0x10, RZ, 0xc0, !PT ;  /* 0x0000001058ff7812 */ /* 0x000fe400078cc0ff */
[----:B------:R-:W-:-:S07]  /*b060*/  LOP3.LUT P5, RZ, R86, 0x40000, RZ, 0xc0, !PT ;  /* 0x0004000056ff7812 */ /* 0x000fce00078ac0ff */
[----:B------:R-:W-:-:S04]  /*b070*/  @P4 IMAD R46, R46, c[0x0][0x16c], RZ ;  /* 0x00005b002e2e4a24 */ /* 0x000fc800078e02ff */
[----:B------:R-:W-:Y:S02]  /*b080*/  @P6 IMAD R62, R62, c[0x0][0x16c], RZ ;  /* 0x00005b003e3e6a24 */ /* 0x000fe400078e02ff */
[----:B------:R-:W-:Y:S01]  /*b090*/  @P5 IMAD R15, R15, c[0x0][0x16c], RZ ;  /* 0x00005b000f0f5a24 */ /* 0x000fe200078e02ff */
[----:B------:R0:W-:Y:S01]  /*b0a0*/  @P4 STG.E [R22.64], R46 ;  /* 0x0000002e16004986 */ /* 0x0001e2000c101904 */
[----:B------:R-:W-:-:S03]  /*b0b0*/  LOP3.LUT P4, RZ, R88, 0x8, RZ, 0xc0, !PT ;  /* 0x0000000858ff7812 */ /* 0x000fc6000788c0ff */
[----:B------:R0:W-:Y:S01]  /*b0c0*/  @P6 STG.E [R6.64], R62 ;  /* 0x0000003e06006986 */ /* 0x0001e2000c101904 */
[----:B------:R-:W-:-:S03]  /*b0d0*/  LOP3.LUT P6, RZ, R88, 0x4, RZ, 0xc0, !PT ;  /* 0x0000000458ff7812 */ /* 0x000fc600078cc0ff */
[----:B------:R0:W-:Y:S01]  /*b0e0*/  @P5 STG.E [R68.64], R15 ;  /* 0x0000000f44005986 */ /* 0x0001e2000c101904 */
[----:B------:R-:W-:Y:S02]  /*b0f0*/  LOP3.LUT P5, RZ, R88, 0x2, RZ, 0xc0, !PT ;  /* 0x0000000258ff7812 */ /* 0x000fe400078ac0ff */
[C---:B------:R-:W-:Y:S02]  /*b100*/  LOP3.LUT P3, RZ, R86.reuse, 0x400000, RZ, 0xc0, !PT ;  /* 0x0040000056ff7812 */ /* 0x040fe4000786c0ff */
[C---:B------:R-:W-:Y:S02]  /*b110*/  LOP3.LUT P2, RZ, R86.reuse, 0x800000, RZ, 0xc0, !PT ;  /* 0x0080000056ff7812 */ /* 0x040fe4000784c0ff */
[C---:B------:R-:W-:Y:S02]  /*b120*/  LOP3.LUT P1, RZ, R86.reuse, 0x1000000, RZ, 0xc0, !PT ;  /* 0x0100000056ff7812 */ /* 0x040fe4000782c0ff */
[----:B------:R-:W-:Y:S01]  /*b130*/  LOP3.LUT P0, RZ, R86, 0x2000000, RZ, 0xc0, !PT ;  /* 0x0200000056ff7812 */ /* 0x000fe2000780c0ff */
[----:B------:R-:W-:-:S02]  /*b140*/  @P6 IMAD R31, R31, c[0x0][0x16c], RZ ;  /* 0x00005b001f1f6a24 */ /* 0x000fc400078e02ff */
[----:B------:R-:W-:Y:S02]  /*b150*/  @P4 IMAD R63, R63, c[0x0][0x16c], RZ ;  /* 0x00005b003f3f4a24 */ /* 0x000fe400078e02ff */
[----:B------:R-:W-:Y:S02]  /*b160*/  @P5 IMAD R47, R47, c[0x0][0x16c], RZ ;  /* 0x00005b002f2f5a24 */ /* 0x000fe400078e02ff */
[----:B------:R-:W-:Y:S01]  /*b170*/  @P3 IMAD R16, R16, c[0x0][0x16c], RZ ;  /* 0x00005b0010103a24 */ /* 0x000fe200078e02ff */
[----:B------:R0:W-:Y:S01]  /*b180*/  @P6 STG.E [R54.64], R31 ;  /* 0x0000001f36006986 */ /* 0x0001e2000c101904 */
[----:B------:R-:W-:Y:S02]  /*b190*/  @P2 IMAD R32, R32, c[0x0][0x16c], RZ ;  /* 0x00005b0020202a24 */ /* 0x000fe400078e02ff */
[----:B------:R-:W-:Y:S01]  /*b1a0*/  @P1 IMAD R48, R48, c[0x0][0x16c], RZ ;  /* 0x00005b0030301a24 */ /* 0x000fe200078e02ff */
[----:B------:R0:W-:Y:S01]  /*b1b0*/  @P5 STG.E [R38.64], R47 ;  /* 0x0000002f26005986 */ /* 0x0001e2000c101904 */
[----:B------:R-:W-:-:S03]  /*b1c0*/  @P0 IMAD R64, R64, c[0x0][0x16c], RZ ;  /* 0x00005b0040400a24 */ /* 0x000fc600078e02ff */
[----:B------:R0:W-:Y:S04]  /*b1d0*/  @P4 STG.E [R72.64], R63 ;  /* 0x0000003f48004986 */ /* 0x0001e8000c101904 */
[----:B------:R0:W-:Y:S04]  /*b1e0*/  @P3 STG.E [R154.64], R16 ;  /* 0x000000109a003986 */ /* 0x0001e8000c101904 */
[----:B------:R0:W-:Y:S04]  /*b1f0*/  @P2 STG.E [R156.64], R32 ;  /* 0x000000209c002986 */ /* 0x0001e8000c101904 */
[----:B------:R0:W-:Y:S04]  /*b200*/  @P1 STG.E [R152.64], R48 ;  /* 0x0000003098001986 */ /* 0x0001e8000c101904 */
[----:B------:R0:W-:Y:S01]  /*b210*/  @P0 STG.E [R150.64], R64 ;  /* 0x0000004096000986 */ /* 0x0001e2000c101904 */
[----:B------:R-:W-:-:S02]  /*b220*/  LOP3.LUT P6, RZ, R88, 0x1, RZ, 0xc0, !PT ;  /* 0x0000000158ff7812 */ /* 0x000fc400078cc0ff */
[C---:B------:R-:W-:Y:S02]  /*b230*/  LOP3.LUT P5, RZ, R86.reuse, 0x80000000, RZ, 0xc0, !PT ;  /* 0x8000000056ff7812 */ /* 0x040fe400078ac0ff */
[C---:B------:R-:W-:Y:S02]  /*b240*/  LOP3.LUT P4, RZ, R86.reuse, 0x40000000, RZ, 0xc0, !PT ;  /* 0x4000000056ff7812 */ /* 0x040fe4000788c0ff */
[C---:B------:R-:W-:Y:S02]  /*b250*/  LOP3.LUT P3, RZ, R86.reuse, 0x20000000, RZ, 0xc0, !PT ;  /* 0x2000000056ff7812 */ /* 0x040fe4000786c0ff */
[C---:B------:R-:W-:Y:S02]  /*b260*/  LOP3.LUT P2, RZ, R86.reuse, 0x10000000, RZ, 0xc0, !PT ;  /* 0x1000000056ff7812 */ /* 0x040fe4000784c0ff */
[----:B------:R-:W-:-:S08]  /*b270*/  LOP3.LUT P1, RZ, R86, 0x8000000, RZ, 0xc0, !PT ;  /* 0x0800000056ff7812 */ /* 0x000fd0000782c0ff */
.L_x_270:
[----:B------:R-:W-:Y:S05]  /*b280*/  BSYNC B1 ;  /* 0x0000000000017941 */ /* 0x000fea0003800000 */
.L_x_266:
[----:B------:R-:W-:Y:S02]  /*b290*/  ULDC.64 UR8, c[0x0][0x1c8] ;  /* 0x0000720000087ab9 */ /* 0x000fe40000000a00 */
[----:B------:R-:W-:-:S02]  /*b2a0*/  UMOV UR11, UR17 ;  /* 0x00000011000b7c82 */ /* 0x000fc40008000000 */
[----:B------:R-:W-:Y:S02]  /*b2b0*/  ULDC.64 UR6, c[0x0][0x1d0] ;  /* 0x0000740000067ab9 */ /* 0x000fe40000000a00 */
[----:B------:R-:W-:Y:S02]  /*b2c0*/  UIMAD.WIDE.U32 UR28, UR15, UR8, UR10 ;  /* 0x000000080f1c72a5 */ /* 0x000fe4000f8e000a */
[----:B------:R-:W-:Y:S02]  /*b2d0*/  UMOV UR27, UR19 ;  /* 0x00000013001b7c82 */ /* 0x000fe40008000000 */
[----:B------:R-:W-:Y:S02]  /*b2e0*/  UIADD3 UR24, UR24, UR13, URZ ;  /* 0x0000000d18187290 */ /* 0x000fe4000fffe03f */
[----:B------:R-:W-:Y:S02]  /*b2f0*/  UIMAD.WIDE.U32 UR26, UR15, UR6, UR26 ;  /* 0x000000060f1a72a5 */ /* 0x000fe4000f8e001a */
[----:B------:R-:W-:-:S02]  /*b300*/  ULDC.64 UR10, c[0x0][0x1d8] ;  /* 0x00007600000a7ab9 */ /* 0x000fc40000000a00 */
[----:B------:R-:W-:Y:S02]  /*b310*/  UIMAD UR17, UR15, UR9, UR29 ;  /* 0x000000090f1172a4 */ /* 0x000fe4000f8e021d */
[----:B------:R-:W-:Y:S02]  /*b320*/  UISETP.GE.AND UP4, UPT, UR24, UR12, UPT ;  /* 0x0000000c1800728c */ /* 0x000fe4000bf86270 */
[----:B------:R-:W-:Y:S02]  /*b330*/  UIMAD.WIDE.U32 UR8, UR15, UR10, URZ ;  /* 0x0000000a0f0872a5 */ /* 0x000fe4000f8e003f */
[----:B------:R-:W-:Y:S02]  /*b340*/  UIMAD UR19, UR15, UR7, UR27 ;  /* 0x000000070f1372a4 */ /* 0x000fe4000f8e021b */
[----:B------:R-:W-:Y:S01]  /*b350*/  UIMAD UR11, UR15, UR11, UR9 ;  /* 0x0000000b0f0b72a4 */ /* 0x000fe2000f8e0209 */
[----:B------:R-:W-:Y:S01]  /*b360*/  PLOP3.LUT P0, PT, PT, PT, UP4, 0x40, 0x0 ;  /* 0x000000000000781c */ /* 0x000fe20003f0e848 */
[----:B------:R-:W-:-:S02]  /*b370*/  ULDC.64 UR6, c[0x0][0x1e0] ;  /* 0x0000780000067ab9 */ /* 0x000fc40000000a00 */
[----:B------:R-:W-:Y:S02]  /*b380*/  UIMAD.WIDE.U32 UR30, UR15, UR6, URZ ;  /* 0x000000060f1e72a5 */ /* 0x000fe4000f8e003f */
[----:B------:R-:W-:Y:S02]  /*b390*/  USHF.L.U32 UR6, UR8, 0x2, URZ ;  /* 0x0000000208067899 */ /* 0x000fe4000800063f */
[----:B------:R-:W-:Y:S02]  /*b3a0*/  USHF.L.U64.HI UR11, UR8, 0x2, UR11 ;  /* 0x00000002080b7899 */ /* 0x000fe4000801020b */
[----:B------:R-:W-:Y:S02]  /*b3b0*/  UIADD3 UR8, UP3, UR23, UR6, URZ ;  /* 0x0000000617087290 */ /* 0x000fe4000ff7e03f */
[----:B------:R-:W-:Y:S02]  /*b3c0*/  UIADD3 UR21, UP2, UR21, UR6, URZ ;  /* 0x0000000615157290 */ /* 0x000fe4000ff5e03f */
[----:B------:R-:W-:-:S02]  /*b3d0*/  UIMAD UR7, UR15, UR7, UR31 ;  /* 0x000000070f0772a4 */ /* 0x000fc4000f8e021f */
[----:B------:R-:W-:Y:S02]  /*b3e0*/  ULEA UR18, UP1, UR30, UR18, 0x2 ;  /* 0x000000121e127291 */ /* 0x000fe4000f82103f */
[----:B------:R-:W-:Y:S02]  /*b3f0*/  UIADD3.X UR6, UR22, UR11, URZ, UP3, !UPT ;  /* 0x0000000b16067290 */ /* 0x000fe40009ffe43f */
[----:B------:R-:W-:Y:S02]  /*b400*/  UIADD3.X UR20, UR20, UR11, URZ, UP2, !UPT ;  /* 0x0000000b14147290 */ /* 0x000fe400097fe43f */
[----:B------:R-:W-:Y:S02]  /*b410*/  UMOV UR10, UR28 ;  /* 0x0000001c000a7c82 */ /* 0x000fe40008000000 */
[----:B------:R-:W-:Y:S02]  /*b420*/  ULEA.HI.X UR16, UR30, UR16, UR7, 0x2, UP1 ;  /* 0x000000101e107291 */ /* 0x000fe400088f1407 */
[----:B------:R-:W-:-:S02]  /*b430*/  USEL UR23, UR23, UR8, !UP0 ;  /* 0x0000000817177287 */ /* 0x000fc4000c000000 */
[----:B------:R-:W-:Y:S02]  /*b440*/  USEL UR21, UR21, URZ, UP0 ;  /* 0x0000003f15157287 */ /* 0x000fe40008000000 */
[----:B------:R-:W-:Y:S02]  /*b450*/  USEL UR22, UR22, UR6, !UP0 ;  /* 0x0000000616167287 */ /* 0x000fe4000c000000 */
[----:B------:R-:W-:Y:S01]  /*b460*/  USEL UR20, UR20, URZ, UP0 ;  /* 0x0000003f14147287 */ /* 0x000fe20008000000 */
[----:B------:R-:W-:Y:S01]  /*b470*/  @!P0 CALL.REL.NOINC `(.L_x_271) ;  /* 0x0000001000008944 */ /* 0x000fe20003c00000 */
[----:B------:R-:W-:Y:S05]  /*b480*/  BRA `(.L_x_272) ;  /* 0xffff833000007947 */ /* 0x000fea000383ffff */
.L_x_271:
[----:B------:R-:W-:-:S01]  /*b490*/  NOP ;  /* 0x0000000000007918 */ /* 0x000fc20000000000 */
[----:B------:R-:W-:Y:S05]  /*b4a0*/  EXIT ;  /* 0x000000000000794d */ /* 0x000fea0003800000 */
.L_x_273:
        /* <DEDUP_REMOVED lines=13> */
.L_x_380:


//--------------------- .text._ZN7cutlass9reference6device6kernel11GemmComplexIaNS_6layout22ColumnMajorInterleavedILi32EEEaNS4_19RowMajorInterleavedILi32EEEiS6_iiiNS_16NumericConverterIiiLNS_15FloatRoundStyleE2EEENS_12multiply_addIiiiEELi4ELi4EEEvNS_4gemm9GemmCoordET5_NS_9TensorRefIT_T0_EENS_16ComplexTransformENSH_IT1_T2_EESL_SG_NSH_IT3_T4_EENSH_IT7_SQ_EET6_illll --------------------------
	.section	.text._ZN7cutlass9reference6device6kernel11GemmComplexIaNS_6layout22ColumnMajorInterleavedILi32EEEaNS4_19RowMajorInterleavedILi32EEEiS6_iiiNS_16NumericConverterIiiLNS_15FloatRoundStyleE2EEENS_12multiply_addIiiiEELi4ELi4EEEvNS_4gemm9GemmCoordET5_NS_9TensorRefIT_T0_EENS_16ComplexTransformENSH_IT1_T2_EESL_SG_NSH_IT3_T4_EENSH_IT7_SQ_EET6_illll,"ax",@progbits
	.sectioninfo	@"SHI_REGISTERS=152"
	.align	128
        .global         _ZN7cutlass9reference6device6kernel11GemmComplexIaNS_6layout22ColumnMajorInterleavedILi32EEEaNS4_19RowMajorInterleavedILi32EEEiS6_iiiNS_16NumericConverterIiiLNS_15FloatRoundStyleE2EEENS_12multiply_addIiiiEELi4ELi4EEEvNS_4gemm9GemmCoordET5_NS_9TensorRefIT_T0_EENS_16ComplexTransformENSH_IT1_T2_EESL_SG_NSH_IT3_T4_EENSH_IT7_SQ_EET6_illll
        .type           _ZN7cutlass9reference6device6kernel11GemmComplexIaNS_6layout22ColumnMajorInterleavedILi32EEEaNS4_19RowMajorInterleavedILi32EEEiS6_iiiNS_16NumericConverterIiiLNS_15FloatRoundStyleE2EEENS_12multiply_addIiiiEELi4ELi4EEEvNS_4gemm9GemmCoordET5_NS_9TensorRefIT_T0_EENS_16ComplexTransformENSH_IT1_T2_EESL_SG_NSH_IT3_T4_EENSH_IT7_SQ_EET6_illll,@function
        .size           _ZN7cutlass9reference6device6kernel11GemmComplexIaNS_6layout22ColumnMajorInterleavedILi32EEEaNS4_19RowMajorInterleavedILi32EEEiS6_iiiNS_16NumericConverterIiiLNS_15FloatRoundStyleE2EEENS_12multiply_addIiiiEELi4ELi4EEEvNS_4gemm9GemmCoordET5_NS_9TensorRefIT_T0_EENS_16ComplexTransformENSH_IT1_T2_EESL_SG_NSH_IT3_T4_EENSH_IT7_SQ_EET6_illll,(.L_x_381 - _ZN7cutlass9reference6device6kernel11GemmComplexIaNS_6layout22ColumnMajorInterleavedILi32EEEaNS4_19RowMajorInterleavedILi32EEEiS6_iiiNS_16NumericConverterIiiLNS_15FloatRoundStyleE2EEENS_12multiply_addIiiiEELi4ELi4EEEvNS_4gemm9GemmCoordET5_NS_9TensorRefIT_T0_EENS_16ComplexTransformENSH_IT1_T2_EESL_SG_NSH_IT3_T4_EENSH_IT7_SQ_EET6_illll)
        .other          _ZN7cutlass9reference6device6kernel11GemmComplexIaNS_6layout22ColumnMajorInterleavedILi32EEEaNS4_19RowMajorInterleavedILi32EEEiS6_iiiNS_16NumericConverterIiiLNS_15FloatRoundStyleE2EEENS_12multiply_addIiiiEELi4ELi4EEEvNS_4gemm9GemmCoordET5_NS_9TensorRefIT_T0_EENS_16ComplexTransformENSH_IT1_T2_EESL_SG_NSH_IT3_T4_EENSH_IT7_SQ_EET6_illll,@"STO_CUDA_ENTRY STV_DEFAULT"
_ZN7cutlass9reference6device6kernel11GemmComplexIaNS_6layout22ColumnMajorInterleavedILi32EEEaNS4_19RowMajorInterleavedILi32EEEiS6_iiiNS_16NumericConverterIiiLNS_15FloatRoundStyleE2EEENS_12multiply_addIiiiEELi4ELi4EEEvNS_4gemm9GemmCoordET5_NS_9TensorRefIT_T0_EENS_16ComplexTransformENSH_IT1_T2_EESL_SG_NSH_IT3_T4_EENSH_IT7_SQ_EET6_illll:
.text._ZN7cutlass9reference6device6kernel11GemmComplexIaNS_6layout22ColumnMajorInterleavedILi32EEEaNS4_19RowMajorInterleavedILi32EEEiS6_iiiNS_16NumericConverterIiiLNS_15FloatRoundStyleE2EEENS_12multiply_addIiiiEELi4ELi4EEEvNS_4gemm9GemmCoordET5_NS_9TensorRefIT_T0_EENS_16ComplexTransformENSH_IT1_T2_EESL_SG_NSH_IT3_T4_EENSH_IT7_SQ_EET6_illll:
[----:B------:R-:W-:Y:S02]  /*0000*/  MOV R1, c[0x0][0x28] ;  /* 0x00000a0000017a02 */ /* 0x000fe40000000f00 */
[----:B------:R-:W0:Y:S01]  /*0010*/  S2UR UR10, SR_CTAID.Z ;  /* 0x00000000000a79c3 */ /* 0x000e220000002700 */
[----:B------:R-:W-:Y:S02]  /*0020*/  ULDC UR6, c[0x0][0x1c4] ;  /* 0x0000710000067ab9 */ /* 0x000fe40000000800 */
        /* <DEDUP_REMOVED lines=12> */
[----:B------:R-:W0:Y:S01]  /*00f0*/  S2R R3, SR_TID.X ;  /* 0x0000000000037919 */ /* 0x000e220000002100 */
[----:B------:R-:W-:Y:S02]  /*0100*/  ULDC.64 UR16, c[0x0][0x1c8] ;  /* 0x0000720000107ab9 */ /* 0x000fe40000000a00 */
[----:B------:R-:W-:Y:S01]  /*0110*/  UIMAD UR4, UR11, UR16, URZ ;  /* 0x000000100b0472a4 */ /* 0x000fe2000f8e023f */
[----:B------:R-:W0:Y:S01]  /*0120*/  S2R R2, SR_CTAID.X ;  /* 0x0000000000027919 */ /* 0x000e220000002500 */
[----:B------:R-:W-:Y:S02]  /*0130*/  ULDC.64 UR18, c[0x0][0x1d0] ;  /* 0x0000740000127ab9 */ /* 0x000fe40000000a00 */
[----:B------:R-:W-:Y:S01]  /*0140*/  UIMAD UR17, UR10, UR17, UR4 ;  /* 0x000000110a1172a4 */ /* 0x000fe2000f8e0204 */
[----:B------:R-:W1:Y:S01]  /*0150*/  S2R R0, SR_TID.Y ;  /* 0x0000000000007919 */ /* 0x000e620000002200 */
[----:B------:R-:W-:-:S02]  /*0160*/  UIMAD UR4, UR11, UR18, URZ ;  /* 0x000000120b0472a4 */ /* 0x000fc4000f8e023f */
[----:B------:R-:W-:Y:S01]  /*0170*/  ULDC.64 UR26, c[0x0][0x1a0] ;  /* 0x00006800001a7ab9 */ /* 0x000fe20000000a00 */
[----:B------:R-:W1:Y:S01]  /*0180*/  S2R R53, SR_CTAID.Y ;  /* 0x0000000000357919 */ /* 0x000e620000002600 */
[----:B------:R-:W-:Y:S02]  /*0190*/  UIMAD UR19, UR10, UR19, UR4 ;  /* 0x000000130a1372a4 */ /* 0x000fe4000f8e0204 */
[----:B------:R-:W-:Y:S02]  /*01a0*/  ULDC.64 UR8, c[0x0][0x170] ;  /* 0x00005c0000087ab9 */ /* 0x000fe40000000a00 */
[----:B------:R-:W-:Y:S02]  /*01b0*/  ULDC.64 UR4, c[0x0][0x1d8] ;  /* 0x0000760000047ab9 */ /* 0x000fe40000000a00 */
[----:B------:R-:W-:Y:S02]  /*01c0*/  UIMAD UR11, UR11, UR4, URZ ;  /* 0x000000040b0b72a4 */ /* 0x000fe4000f8e023f */
[----:B------:R-:W-:-:S02]  /*01d0*/  UIMAD.WIDE.U32 UR12, UR10, UR4, URZ ;  /* 0x000000040a0c72a5 */ /* 0x000fc4000f8e003f */
[----:B------:R-:W-:Y:S02]  /*01e0*/  UIMAD UR5, UR10, UR5, UR11 ;  /* 0x000000050a0572a4 */ /* 0x000fe4000f8e020b */
[----:B------:R-:W-:Y:S02]  /*01f0*/  ULDC.64 UR6, c[0x0][0x188] ;  /* 0x0000620000067ab9 */ /* 0x000fe40000000a00 */
[----:B------:R-:W-:Y:S01]  /*0200*/  UIADD3 UR5, UR13, UR5, URZ ;  /* 0x000000050d057290 */ /* 0x000fe2000fffe03f */
[----:B0-----:R-:W-:Y:S01]  /*0210*/  IMAD R2, R2, c[0x0][0x0], R3 ;  /* 0x0000000002027a24 */ /* 0x001fe200078e0203 */
[----:B------:R-:W-:Y:S02]  /*0220*/  UISETP.NE.U32.AND UP1, UPT, URZ, UR26, UPT ;  /* 0x0000001a3f00728c */ /* 0x000fe4000bf25070 */
[----:B------:R-:W-:Y:S01]  /*0230*/  ULEA UR24, UP0, UR12, UR26, 0x2 ;  /* 0x0000001a0c187291 */ /* 0x000fe2000f80103f */
[----:B------:R-:W-:Y:S01]  /*0240*/  IMAD.SHL.U32 R140, R2, 0x4, RZ ;  /* 0x00000004028c7824 */ /* 0x000fe200078e00ff */
[----:B------:R-:W-:-:S02]  /*0250*/  USHF.L.U64.HI UR5, UR12, 0x2, UR5 ;  /* 0x000000020c057899 */ /* 0x000fc40008010205 */
[----:B------:R-:W-:Y:S01]  /*0260*/  UIMAD.WIDE.U32 UR8, UR10, UR16, UR8 ;  /* 0x000000100a0872a5 */ /* 0x000fe2000f8e0008 */
[----:B-1----:R-:W-:Y:S01]  /*0270*/  IMAD R0, R53, c[0x0][0x4], R0 ;  /* 0x0000010035007a24 */ /* 0x002fe200078e0200 */
[C---:B------:R-:W-:Y:S01]  /*0280*/  IADD3 R136, R140.reuse, 0x1, RZ ;  /* 0x000000018c887810 */ /* 0x040fe20007ffe0ff */
[----:B------:R-:W-:Y:S01]  /*0290*/  UIMAD.WIDE.U32 UR6, UR10, UR18, UR6 ;  /* 0x000000120a0672a5 */ /* 0x000fe2000f8e0006 */
[----:B------:R-:W-:Y:S01]  /*02a0*/  ISETP.GE.AND P0, PT, R140, c[0x0][0x160], PT ;  /* 0x000058008c007a0c */ /* 0x000fe20003f06270 */
[----:B------:R-:W-:Y:S01]  /*02b0*/  IMAD.SHL.U32 R2, R0, 0x4, RZ ;  /* 0x0000000400027824 */ /* 0x000fe200078e00ff */
[C---:B------:R-:W-:Y:S01]  /*02c0*/  IADD3 R14, R140.reuse, 0x2, RZ ;  /* 0x000000028c0e7810 */ /* 0x040fe20007ffe0ff */
[----:B------:R-:W-:Y:S01]  /*02d0*/  UISETP.NE.AND.EX UP1, UPT, URZ, UR27, UPT, UP1 ;  /* 0x0000001b3f00728c */ /* 0x000fe2000bf25310 */
[C---:B------:R-:W-:Y:S01]  /*02e0*/  IADD3 R12, R140.reuse, 0x3, RZ ;  /* 0x000000038c0c7810 */ /* 0x040fe20007ffe0ff */
[----:B------:R-:W-:Y:S01]  /*02f0*/  IMAD.WIDE R140, R140, 0x20, RZ ;  /* 0x000000208c8c7825 */ /* 0x000fe200078e02ff */
[----:B------:R-:W-:Y:S01]  /*0300*/  SHF.R.S32.HI R3, RZ, 0x1f, R2 ;  /* 0x0000001fff037819 */ /* 0x000fe20000011402 */
[----:B------:R-:W-:Y:S01]  /*0310*/  UIADD3.X UR23, UR5, UR27, URZ, UP0, !UPT ;  /* 0x0000001b05177290 */ /* 0x000fe200087fe43f */
[C---:B------:R-:W-:Y:S01]  /*0320*/  IADD3 R8, R2.reuse, 0x3, RZ ;  /* 0x0000000302087810 */ /* 0x040fe20007ffe0ff */
[----:B------:R-:W-:Y:S01]  /*0330*/  IMAD.WIDE R138, R2, 0x20, RZ ;  /* 0x00000020028a7825 */ /* 0x000fe200078e02ff */
[----:B------:R-:W-:Y:S01]  /*0340*/  LEA.HI R124, R3, R2, RZ, 0x5 ;  /* 0x00000002037c7211 */ /* 0x000fe200078f28ff */
[----:B------:R-:W-:Y:S01]  /*0350*/  USEL UR26, UR24, UR26, UP1 ;  /* 0x0000001a181a7287 */ /* 0x000fe20008800000 */
[----:B------:R-:W-:Y:S01]  /*0360*/  SHF.R.S32.HI R3, RZ, 0x1f, R8 ;  /* 0x0000001fff037819 */ /* 0x000fe20000011408 */
[----:B------:R-:W-:Y:S01]  /*0370*/  USEL UR25, UR23, UR27, UP1 ;  /* 0x0000001b17197287 */ /* 0x000fe20008800000 */
[----:B------:R-:W-:Y:S01]  /*0380*/  LOP3.LUT R5, R124, 0xffffffe0, RZ, 0xc0, !PT ;  /* 0xffffffe07c057812 */ /* 0x000fe200078ec0ff */
[----:B------:R-:W-:Y:S01]  /*0390*/  ULDC.64 UR4, c[0x0][0x118] ;  /* 0x0000460000047ab9 */ /* 0x000fe20000000a00 */
[C---:B------:R-:W-:Y:S01]  /*03a0*/  ISETP.GE.AND P3, PT, R136.reuse, c[0x0][0x160], PT ;  /* 0x0000580088007a0c */ /* 0x040fe20003f66270 */
[----:B------:R-:W-:Y:S01]  /*03b0*/  IMAD.WIDE R136, R136, 0x20, RZ ;  /* 0x0000002088887825 */ /* 0x000fe200078e02ff */
[----:B------:R-:W-:Y:S01]  /*03c0*/  SHF.R.S32.HI R124, RZ, 0x5, R124 ;  /* 0x00000005ff7c7819 */ /* 0x000fe2000001147c */
[----:B------:R-:W-:Y:S01]  /*03d0*/  UMOV UR27, UR10 ;  /* 0x0000000a001b7c82 */ /* 0x000fe20008000000 */
[----:B------:R-:W-:Y:S01]  /*03e0*/  LEA.HI R86, R3, R8, RZ, 0x5 ;  /* 0x0000000803567211 */ /* 0x000fe200078f28ff */
[----:B------:R-:W-:Y:S01]  /*03f0*/  IMAD.IADD R4, R2, 0x1, -R5 ;  /* 0x0000000102047824 */ /* 0x000fe200078e0a05 */
[----:B------:R-:W-:Y:S01]  /*0400*/  SHF.R.S32.HI R13, RZ, 0x1f, R124 ;  /* 0x0000001fff0d7819 */ /* 0x000fe2000001147c */
[----:B------:R-:W-:Y:S01]  /*0410*/  ULDC UR14, c[0x0][0x168] ;  /* 0x00005a00000e7ab9 */ /* 0x000fe20000000800 */
[----:B------:R-:W-:Y:S01]  /*0420*/  LOP3.LUT R7, R86, 0xffffffe0, RZ, 0xc0, !PT ;  /* 0xffffffe056077812 */ /* 0x000fe200078ec0ff */
[----:B------:R-:W-:Y:S01]  /*0430*/  ULDC UR15, c[0x0][0x14] ;  /* 0x00000500000f7ab9 */ /* 0x000fe20000000800 */
[--C-:B------:R-:W-:Y:S01]  /*0440*/  SHF.R.S32.HI R5, RZ, 0x1f, R4.reuse ;  /* 0x0000001fff057819 */ /* 0x100fe20000011404 */
[C---:B------:R-:W-:Y:S01]  /*0450*/  IMAD R15, R13.reuse, c[0x0][0x1b8], RZ ;  /* 0x00006e000d0f7a24 */ /* 0x040fe200078e02ff */
[-C--:B------:R-:W-:Y:S01]  /*0460*/  IADD3 R132, P2, R140, R4.reuse, RZ ;  /* 0x000000048c847210 */ /* 0x080fe20007f5e0ff */
[----:B------:R-:W-:Y:S01]  /*0470*/  IMAD R13, R13, c[0x0][0x1a8], RZ ;  /* 0x00006a000d0d7a24 */ /* 0x000fe200078e02ff */
[----:B------:R-:W-:Y:S01]  /*0480*/  IADD3 R128, P1, R136, R4, RZ ;  /* 0x0000000488807210 */ /* 0x000fe20007f3e0ff */
[----:B------:R-:W-:Y:S01]  /*0490*/  IMAD.WIDE R126, R14, 0x20, R4 ;  /* 0x000000200e7e7825 */ /* 0x000fe200078e0204 */
[----:B------:R-:W-:Y:S01]  /*04a0*/  IADD3 R0, R2, 0x1, RZ ;  /* 0x0000000102007810 */ /* 0x000fe20007ffe0ff */
[----:B------:R-:W-:Y:S01]  /*04b0*/  ULDC UR16, c[0x0][0x14] ;  /* 0x0000050000107ab9 */ /* 0x000fe20000000800 */
[----:B------:R-:W-:Y:S01]  /*04c0*/  IADD3.X R129, R137, R5, RZ, P1, !PT ;  /* 0x0000000589817210 */ /* 0x000fe20000ffe4ff */
[--C-:B------:R-:W-:Y:S01]  /*04d0*/  IMAD.X R133, R141, 0x1, R5.reuse, P2 ;  /* 0x000000018d857824 */ /* 0x100fe200010e0605 */
[----:B------:R-:W-:Y:S01]  /*04e0*/  SHF.R.S32.HI R86, RZ, 0x5, R86 ;  /* 0x00000005ff567819 */ /* 0x000fe20000011456 */
[----:B------:R-:W-:Y:S01]  /*04f0*/  IMAD.WIDE R4, R12, 0x20, R4 ;  /* 0x000000200c047825 */ /* 0x000fe200078e0204 */
[----:B------:R-:W-:Y:S01]  /*0500*/  IADD3 R10, R2, 0x2, RZ ;  /* 0x00000002020a7810 */ /* 0x000fe20007ffe0ff */
[----:B------:R-:W-:Y:S01]  /*0510*/  ULDC UR13, c[0x0][0x14] ;  /* 0x00000500000d7ab9 */ /* 0x000fe20000000800 */
[----:B------:R-:W-:Y:S01]  /*0520*/  SHF.R.S32.HI R3, RZ, 0x1f, R86 ;  /* 0x0000001fff037819 */ /* 0x000fe20000011456 */
[----:B------:R-:W-:Y:S01]  /*0530*/  IMAD.IADD R6, R8, 0x1, -R7 ;  /* 0x0000000108067824 */ /* 0x000fe200078e0a07 */
[----:B------:R-:W-:Y:S01]  /*0540*/  ISETP.LT.AND P5, PT, R0, c[0x0][0x164], !P0 ;  /* 0x0000590000007a0c */ /* 0x000fe200047a1270 */
[----:B------:R-:W-:Y:S01]  /*0550*/  IMAD.WIDE.U32 R134, R124, c[0x0][0x1b8], R132 ;  /* 0x00006e007c867a25 */ /* 0x000fe200078e0084 */
[----:B------:R-:W-:Y:S01]  /*0560*/  ISETP.LT.AND P4, PT, R10, c[0x0][0x164], !P3 ;  /* 0x000059000a007a0c */ /* 0x000fe20005f81270 */
[----:B------:R-:W-:Y:S01]  /*0570*/  ULDC UR12, c[0x0][0x1c4] ;  /* 0x00007100000c7ab9 */ /* 0x000fe20000000800 */
[----:B------:R-:W-:Y:S01]  /*0580*/  SHF.R.S32.HI R7, RZ, 0x1f, R6 ;  /* 0x0000001fff077819 */ /* 0x000fe20000011406 */
[----:B------:R-:W-:Y:S01]  /*0590*/  IMAD.WIDE.U32 R130, R124, c[0x0][0x1b8], R128 ;  /* 0x00006e007c827a25 */ /* 0x000fe200078e0080 */
[-C--:B------:R-:W-:Y:S01]  /*05a0*/  IADD3 R18, P2, R140, R6.reuse, RZ ;  /* 0x000000068c127210 */ /* 0x080fe20007f5e0ff */
[----:B------:R-:W-:Y:S01]  /*05b0*/  UMOV UR18, UR8 ;  /* 0x0000000800127c82 */ /* 0x000fe20008000000 */
[----:B------:R-:W-:Y:S01]  /*05c0*/  IADD3 R16, P1, R136, R6, RZ ;  /* 0x0000000688107210 */ /* 0x000fe20007f3e0ff */
[----:B------:R-:W-:Y:S01]  /*05d0*/  IMAD R15, R124, c[0x0][0x1bc], R15 ;  /* 0x00006f007c0f7a24 */ /* 0x000fe200078e020f */
[----:B------:R-:W-:Y:S01]  /*05e0*/  ISETP.LT.AND P6, PT, R0, c[0x0][0x164], !P3 ;  /* 0x0000590000007a0c */ /* 0x000fe20005fc1270 */
[C---:B------:R-:W-:Y:S01]  /*05f0*/  IMAD R13, R124.reuse, c[0x0][0x1ac], R13 ;  /* 0x00006b007c0d7a24 */ /* 0x040fe200078e020d */
[----:B------:R-:W-:Y:S01]  /*0600*/  P2R R57, PR, RZ, 0x10 ;  /* 0x00000010ff397803 */ /* 0x000fe20000000000 */
[----:B------:R-:W-:Y:S01]  /*0610*/  IMAD.WIDE.U32 R126, R124, c[0x0][0x1b8], R126 ;  /* 0x00006e007c7e7a25 */ /* 0x000fe200078e007e */
[----:B------:R-:W-:Y:S01]  /*0620*/  IADD3 R64, R15, R131, RZ ;  /* 0x000000830f407210 */ /* 0x000fe20007ffe0ff */
[----:B------:R-:W-:-:S02]  /*0630*/  UIADD3 UR17, UR9, UR17, URZ ;  /* 0x0000001109117290 */ /* 0x000fc4000fffe03f */
[C---:B------:R-:W-:Y:S01]  /*0640*/  IMAD.WIDE.U32 R132, R124.reuse, c[0x0][0x1a8], R132 ;  /* 0x00006a007c847a25 */ /* 0x040fe200078e0084 */
[----:B------:R-:W-:Y:S02]  /*0650*/  UIADD3 UR19, UR7, UR19, URZ ;  /* 0x0000001307137290 */ /* 0x000fe4000fffe03f */
[----:B------:R-:W-:Y:S01]  /*0660*/  USEL UR24, UR24, URZ, UP1 ;  /* 0x0000003f18187287 */ /* 0x000fe20008800000 */
[C---:B------:R-:W-:Y:S01]  /*0670*/  IMAD.WIDE.U32 R128, R124.reuse, c[0x0][0x1a8], R128 ;  /* 0x00006a007c807a25 */ /* 0x040fe200078e0080 */
[----:B------:R-:W-:Y:S02]  /*0680*/  USEL UR23, UR23, URZ, UP1 ;  /* 0x0000003f17177287 */ /* 0x000fe40008800000 */
[----:B------:R-:W-:Y:S01]  /*0690*/  UMOV UR20, UR6 ;  /* 0x0000000600147c82 */ /* 0x000fe20008000000 */
[----:B------:R-:W-:Y:S01]  /*06a0*/  IMAD.WIDE.U32 R124, R124, c[0x0][0x1b8], R4 ;  /* 0x00006e007c7c7a25 */ /* 0x000fe200078e0004 */
[----:B------:R-:W-:-:S03]  /*06b0*/  SHF.R.S32.HI R5, RZ, 0x1f, R0 ;  /* 0x0000001fff057819 */ /* 0x000fc60000011400 */
[--C-:B------:R-:W-:Y:S01]  /*06c0*/  IMAD.X R19, R141, 0x1, R7.reuse, P2 ;  /* 0x000000018d137824 */ /* 0x100fe200010e0607 */
[----:B------:R-:W-:Y:S01]  /*06d0*/  LEA.HI R112, R5, R0, RZ, 0x5 ;  /* 0x0000000005707211 */ /* 0x000fe200078f28ff */
[--C-:B------:R-:W-:Y:S02]  /*06e0*/  IMAD.X R17, R137, 0x1, R7.reuse, P1 ;  /* 0x0000000189117824 */ /* 0x100fe400008e0607 */
[----:B------:R-:W-:-:S04]  /*06f0*/  IMAD.WIDE R88, R14, 0x20, R6 ;  /* 0x000000200e587825 */ /* 0x000fc800078e0206 */
[----:B------:R-:W-:Y:S02]  /*0700*/  IMAD R5, R3, c[0x0][0x1b8], RZ ;  /* 0x00006e0003057a24 */ /* 0x000fe400078e02ff */
[----:B------:R-:W-:-:S04]  /*0710*/  IMAD.WIDE R6, R12, 0x20, R6 ;  /* 0x000000200c067825 */ /* 0x000fc800078e0206 */
[----:B------:R-:W-:Y:S02]  /*0720*/  IMAD R3, R3, c[0x0][0x1a8], RZ ;  /* 0x00006a0003037a24 */ /* 0x000fe400078e02ff */
[----:B------:R-:W-:-:S04]  /*0730*/  IMAD.HI.U32 R4, R86, c[0x0][0x1b8], R18 ;  /* 0x00006e0056047a27 */ /* 0x000fc800078e0012 */
[----:B------:R-:W-:-:S04]  /*0740*/  IMAD.HI.U32 R76, R86, c[0x0][0x1b8], R16 ;  /* 0x00006e00564c7a27 */ /* 0x000fc800078e0010 */
[C---:B------:R-:W-:Y:S02]  /*0750*/  IMAD R5, R86.reuse, c[0x0][0x1bc], R5 ;  /* 0x00006f0056057a24 */ /* 0x040fe400078e0205 */
[C---:B------:R-:W-:Y:S01]  /*0760*/  IMAD R52, R86.reuse, c[0x0][0x1ac], R3 ;  /* 0x00006b0056347a24 */ /* 0x040fe200078e0203 */
[----:B------:R-:W-:Y:S01]  /*0770*/  SHF.R.S32.HI R3, RZ, 0x1f, R10 ;  /* 0x0000001fff037819 */ /* 0x000fe2000001140a */
[C---:B------:R-:W-:Y:S01]  /*0780*/  IMAD.WIDE.U32 R18, R86.reuse, c[0x0][0x1a8], R18 ;  /* 0x00006a0056127a25 */ /* 0x040fe200078e0012 */
[----:B------:R-:W-:Y:S02]  /*0790*/  IADD3 R76, R5, R76, RZ ;  /* 0x0000004c054c7210 */ /* 0x000fe40007ffe0ff */
[----:B------:R-:W-:Y:S01]  /*07a0*/  LEA.HI R90, R3, R10, RZ, 0x5 ;  /* 0x0000000a035a7211 */ /* 0x000fe200078f28ff */
[----:B------:R-:W-:Y:S01]  /*07b0*/  IMAD.WIDE.U32 R16, R86, c[0x0][0x1a8], R16 ;  /* 0x00006a0056107a25 */ /* 0x000fe200078e0010 */
[----:B------:R-:W-:Y:S02]  /*07c0*/  IADD3 R47, R19, R52, RZ ;  /* 0x00000034132f7210 */ /* 0x000fe40007ffe0ff */
[----:B------:R-:W-:Y:S01]  /*07d0*/  LOP3.LUT R3, R90, 0xffffffe0, RZ, 0xc0, !PT ;  /* 0xffffffe05a037812 */ /* 0x000fe200078ec0ff */
[----:B------:R-:W-:Y:S01]  /*07e0*/  IMAD.WIDE.U32 R88, R86, c[0x0][0x1b8], R88 ;  /* 0x00006e0056587a25 */ /* 0x000fe200078e0058 */
[----:B------:R-:W-:-:S02]  /*07f0*/  SHF.R.S32.HI R90, RZ, 0x5, R90 ;  /* 0x00000005ff5a7819 */ /* 0x000fc4000001145a */
[----:B------:R-:W-:Y:S01]  /*0800*/  SHF.L.U64.HI R47, R18, 0x2, R47 ;  /* 0x00000002122f7819 */ /* 0x000fe2000001022f */
[----:B------:R-:W-:Y:S01]  /*0810*/  IMAD.WIDE.U32 R86, R86, c[0x0][0x1b8], R6 ;  /* 0x00006e0056567a25 */ /* 0x000fe200078e0006 */
[----:B------:R-:W-:Y:S02]  /*0820*/  LOP3.LUT R7, R112, 0xffffffe0, RZ, 0xc0, !PT ;  /* 0xffffffe070077812 */ /* 0x000fe400078ec0ff */
[----:B------:R-:W-:Y:S01]  /*0830*/  SHF.R.S32.HI R112, RZ, 0x5, R112 ;  /* 0x00000005ff707819 */ /* 0x000fe20000011470 */
[----:B------:R-:W-:Y:S02]  /*0840*/  IMAD.IADD R79, R133, 0x1, R13 ;  /* 0x00000001854f7824 */ /* 0x000fe400078e020d */
[----:B------:R-:W-:Y:S01]  /*0850*/  IMAD.IADD R20, R0, 0x1, -R7 ;  /* 0x0000000100147824 */ /* 0x000fe200078e0a07 */
[----:B------:R-:W-:Y:S01]  /*0860*/  SHF.R.S32.HI R7, RZ, 0x1f, R112 ;  /* 0x0000001fff077819 */ /* 0x000fe20000011470 */
[----:B------:R-:W-:Y:S01]  /*0870*/  IMAD.IADD R52, R52, 0x1, R17 ;  /* 0x0000000134347824 */ /* 0x000fe200078e0211 */
[----:B------:R-:W-:Y:S01]  /*0880*/  SHF.L.U64.HI R79, R132, 0x2, R79 ;  /* 0x00000002844f7819 */ /* 0x000fe2000001024f */
[----:B------:R-:W-:Y:S01]  /*0890*/  IMAD.IADD R13, R13, 0x1, R129 ;  /* 0x000000010d0d7824 */ /* 0x000fe200078e0281 */
[--C-:B------:R-:W-:Y:S01]  /*08a0*/  SHF.R.S32.HI R21, RZ, 0x1f, R20.reuse ;  /* 0x0000001fff157819 */ /* 0x100fe20000011414 */
[C---:B------:R-:W-:Y:S01]  /*08b0*/  IMAD R11, R7.reuse, c[0x0][0x1b8], RZ ;  /* 0x00006e00070b7a24 */ /* 0x040fe200078e02ff */
[-C--:B------:R-:W-:Y:S01]  /*08c0*/  IADD3 R116, P1, R136, R20.reuse, RZ ;  /* 0x0000001488747210 */ /* 0x080fe20007f3e0ff */
[----:B------:R-:W-:Y:S01]  /*08d0*/  IMAD R7, R7, c[0x0][0x1a8], RZ ;  /* 0x00006a0007077a24 */ /* 0x000fe200078e02ff */
[----:B------:R-:W-:Y:S01]  /*08e0*/  IADD3 R120, P2, R140, R20, RZ ;  /* 0x000000148c787210 */ /* 0x000fe20007f5e0ff */
[----:B------:R-:W-:Y:S01]  /*08f0*/  IMAD.WIDE R114, R14, 0x20, R20 ;  /* 0x000000200e727825 */ /* 0x000fe200078e0214 */
[----:B------:R-:W-:-:S02]  /*0900*/  SHF.L.U64.HI R52, R16, 0x2, R52 ;  /* 0x0000000210347819 */ /* 0x000fc40000010234 */
[----:B------:R-:W-:Y:S01]  /*0910*/  IADD3.X R121, R141, R21, RZ, P2, !PT ;  /* 0x000000158d797210 */ /* 0x000fe200017fe4ff */
[----:B------:R-:W-:Y:S01]  /*0920*/  IMAD.X R117, R137, 0x1, R21, P1 ;  /* 0x0000000189757824 */ /* 0x000fe200008e0615 */
[----:B------:R-:W-:Y:S01]  /*0930*/  SHF.L.U64.HI R80, R128, 0x2, R13 ;  /* 0x0000000280507819 */ /* 0x000fe2000001020d */
[----:B------:R-:W-:-:S04]  /*0940*/  IMAD.WIDE R20, R12, 0x20, R20 ;  /* 0x000000200c147825 */ /* 0x000fc800078e0214 */
[----:B------:R-:W-:-:S04]  /*0950*/  IMAD.WIDE.U32 R122, R112, c[0x0][0x1b8], R120 ;  /* 0x00006e00707a7a25 */ /* 0x000fc800078e0078 */
[----:B------:R-:W-:-:S04]  /*0960*/  IMAD.WIDE.U32 R118, R112, c[0x0][0x1b8], R116 ;  /* 0x00006e0070767a25 */ /* 0x000fc800078e0074 */
[C---:B------:R-:W-:Y:S02]  /*0970*/  IMAD R11, R112.reuse, c[0x0][0x1bc], R11 ;  /* 0x00006f00700b7a24 */ /* 0x040fe400078e020b */
[C---:B------:R-:W-:Y:S02]  /*0980*/  IMAD R7, R112.reuse, c[0x0][0x1ac], R7 ;  /* 0x00006b0070077a24 */ /* 0x040fe400078e0207 */
[----:B------:R-:W-:Y:S01]  /*0990*/  IMAD.WIDE.U32 R114, R112, c[0x0][0x1b8], R114 ;  /* 0x00006e0070727a25 */ /* 0x000fe200078e0072 */
[----:B------:R-:W-:-:S03]  /*09a0*/  IADD3 R68, R11, R119, RZ ;  /* 0x000000770b447210 */ /* 0x000fc60007ffe0ff */
[----:B------:R-:W-:-:S04]  /*09b0*/  IMAD.WIDE.U32 R120, R112, c[0x0][0x1a8], R120 ;  /* 0x00006a0070787a25 */ /* 0x000fc800078e0078 */
[----:B------:R-:W-:-:S04]  /*09c0*/  IMAD.WIDE.U32 R116, R112, c[0x0][0x1a8], R116 ;  /* 0x00006a0070747a25 */ /* 0x000fc800078e0074 */
[----:B------:R-:W-:-:S04]  /*09d0*/  IMAD.WIDE.U32 R112, R112, c[0x0][0x1b8], R20 ;  /* 0x00006e0070707a25 */ /* 0x000fc800078e0014 */
[----:B------:R-:W-:Y:S01]  /*09e0*/  IMAD.IADD R20, R10, 0x1, -R3 ;  /* 0x000000010a147824 */ /* 0x000fe200078e0a03 */
[----:B------:R-:W-:Y:S01]  /*09f0*/  SHF.R.S32.HI R3, RZ, 0x1f, R90 ;  /* 0x0000001fff037819 */ /* 0x000fe2000001145a */
[----:B------:R-:W-:Y:S02]  /*0a00*/  IMAD.IADD R81, R121, 0x1, R7 ;  /* 0x0000000179517824 */ /* 0x000fe400078e0207 */
        /* <DEDUP_REMOVED lines=8> */
[----:B------:R-:W-:Y:S01]  /*0a90*/  SHF.L.U64.HI R82, R116, 0x2, R7 ;  /* 0x0000000274527819 */ /* 0x000fe20000010207 */
[--C-:B------:R-:W-:Y:S01]  /*0aa0*/  IMAD.X R95, R137, 0x1, R21.reuse, P1 ;  /* 0x00000001895f7824 */ /* 0x100fe200008e0615 */
[C---:B------:R-:W-:Y:S01]  /*0ab0*/  ISETP.LT.AND P1, PT, R2.reuse, c[0x0][0x164], !P0 ;  /* 0x0000590002007a0c */ /* 0x040fe20004721270 */
[--C-:B------:R-:W-:Y:S01]  /*0ac0*/  IMAD.X R109, R141, 0x1, R21.reuse, P2 ;  /* 0x000000018d6d7824 */ /* 0x100fe200010e0615 */
[----:B------:R-:W-:Y:S01]  /*0ad0*/  ISETP.LT.AND P2, PT, R2, c[0x0][0x164], !P3 ;  /* 0x0000590002007a0c */ /* 0x000fe20005f41270 */
[----:B------:R-:W-:Y:S01]  /*0ae0*/  IMAD.WIDE R20, R12, 0x20, R20 ;  /* 0x000000200c147825 */ /* 0x000fe200078e0214 */
[----:B------:R-:W-:Y:S02]  /*0af0*/  P2R R6, PR, RZ, 0x2 ;  /* 0x00000002ff067803 */ /* 0x000fe40000000000 */
[----:B------:R-:W-:Y:S01]  /*0b00*/  ISETP.LT.AND P1, PT, R10, c[0x0][0x164], !P0 ;  /* 0x000059000a007a0c */ /* 0x000fe20004721270 */
[----:B------:R-:W-:Y:S01]  /*0b10*/  IMAD.WIDE.U32 R110, R90, c[0x0][0x1b8], R108 ;  /* 0x00006e005a6e7a25 */ /* 0x000fe200078e006c */
[----:B------:R-:W-:-:S02]  /*0b20*/  ISETP.LT.AND P0, PT, R8, c[0x0][0x164], !P0 ;  /* 0x0000590008007a0c */ /* 0x000fc40004701270 */
[----:B------:R-:W-:Y:S01]  /*0b30*/  P2R R58, PR, RZ, 0x2 ;  /* 0x00000002ff3a7803 */ /* 0x000fe20000000000 */
[----:B------:R-:W-:Y:S01]  /*0b40*/  IMAD.WIDE.U32 R96, R90, c[0x0][0x1b8], R94 ;  /* 0x00006e005a607a25 */ /* 0x000fe200078e005e */
[----:B------:R-:W-:Y:S02]  /*0b50*/  P2R R55, PR, RZ, 0x1 ;  /* 0x00000001ff377803 */ /* 0x000fe40000000000 */
[----:B------:R-:W-:Y:S01]  /*0b60*/  ISETP.LT.AND P1, PT, R8, c[0x0][0x164], !P3 ;  /* 0x0000590008007a0c */ /* 0x000fe20005f21270 */
[----:B------:R-:W-:Y:S01]  /*0b70*/  IMAD R3, R90, c[0x0][0x1ac], R3 ;  /* 0x00006b005a037a24 */ /* 0x000fe200078e0203 */
[----:B------:R-:W-:Y:S01]  /*0b80*/  ISETP.GE.AND P0, PT, R14, c[0x0][0x160], PT ;  /* 0x000058000e007a0c */ /* 0x000fe20003f06270 */
[----:B------:R-:W-:Y:S01]  /*0b90*/  IMAD.WIDE.U32 R108, R90, c[0x0][0x1a8], R108 ;  /* 0x00006a005a6c7a25 */ /* 0x000fe200078e006c */
[----:B------:R-:W-:Y:S02]  /*0ba0*/  P2R R54, PR, RZ, 0x2 ;  /* 0x00000002ff367803 */ /* 0x000fe40000000000 */
[----:B------:R-:W-:Y:S01]  /*0bb0*/  ISETP.LT.AND P1, PT, R0, c[0x0][0x164], !P0 ;  /* 0x0000590000007a0c */ /* 0x000fe20004721270 */
[----:B------:R-:W-:Y:S01]  /*0bc0*/  IMAD.WIDE.U32 R94, R90, c[0x0][0x1a8], R94 ;  /* 0x00006a005a5e7a25 */ /* 0x000fe200078e005e */
[----:B------:R-:W-:-:S02]  /*0bd0*/  ISETP.LT.AND P3, PT, R2, c[0x0][0x164], !P0 ;  /* 0x0000590002007a0c */ /* 0x000fc40004761270 */
[----:B------:R-:W-:Y:S01]  /*0be0*/  P2R R59, PR, RZ, 0x2 ;  /* 0x00000002ff3b7803 */ /* 0x000fe20000000000 */
[----:B------:R-:W-:Y:S01]  /*0bf0*/  IMAD R9, R90, c[0x0][0x1bc], R9 ;  /* 0x00006f005a097a24 */ /* 0x000fe200078e0209 */
[----:B------:R-:W-:Y:S01]  /*0c00*/  ISETP.LT.AND P4, PT, R10, c[0x0][0x164], !P0 ;  /* 0x000059000a007a0c */ /* 0x000fe20004781270 */
[----:B------:R-:W-:Y:S01]  /*0c10*/  IMAD.WIDE.U32 R92, R90, c[0x0][0x1b8], R92 ;  /* 0x00006e005a5c7a25 */ /* 0x000fe200078e005c */
[----:B------:R-:W-:Y:S02]  /*0c20*/  ISETP.LT.AND P1, PT, R8, c[0x0][0x164], !P0 ;  /* 0x0000590008007a0c */ /* 0x000fe40004721270 */
[----:B------:R-:W-:Y:S01]  /*0c30*/  ISETP.GE.AND P0, PT, R12, c[0x0][0x160], PT ;  /* 0x000058000c007a0c */ /* 0x000fe20003f06270 */
[----:B------:R-:W-:Y:S01]  /*0c40*/  IMAD.WIDE.U32 R90, R90, c[0x0][0x1b8], R20 ;  /* 0x00006e005a5a7a25 */ /* 0x000fe200078e0014 */
[----:B------:R-:W-:Y:S02]  /*0c50*/  P2R R61, PR, RZ, 0x2 ;  /* 0x00000002ff3d7803 */ /* 0x000fe40000000000 */
[----:B------:R-:W-:Y:S01]  /*0c60*/  ISETP.LT.AND P1, PT, R10, c[0x0][0x164], !P0 ;  /* 0x000059000a007a0c */ /* 0x000fe20004721270 */
[----:B------:R-:W-:Y:S01]  /*0c70*/  IMAD.IADD R83, R109, 0x1, R3 ;  /* 0x000000016d537824 */ /* 0x000fe200078e0203 */
[----:B------:R-:W-:Y:S01]  /*0c80*/  P2R R56, PR, RZ, 0x10 ;  /* 0x00000010ff387803 */ /* 0x000fe20000000000 */
[----:B------:R-:W-:Y:S01]  /*0c90*/  IMAD.WIDE R142, R0, 0x20, RZ ;  /* 0x00000020008e7825 */ /* 0x000fe200078e02ff */
[----:B------:R-:W-:-:S02]  /*0ca0*/  P2R R62, PR, RZ, 0x2 ;  /* 0x00000002ff3e7803 */ /* 0x000fc40000000000 */
[----:B------:R-:W-:Y:S01]  /*0cb0*/  ISETP.LT.AND P4, PT, R2, c[0x0][0x164], !P0 ;  /* 0x0000590002007a0c */ /* 0x000fe20004781270 */
[----:B------:R-:W-:Y:S01]  /*0cc0*/  IMAD.IADD R63, R135, 0x1, R15 ;  /* 0x00000001873f7824 */ /* 0x000fe200078e020f */
[----:B------:R-:W-:Y:S01]  /*0cd0*/  ISETP.LT.AND P1, PT, R8, c[0x0][0x164], !P0 ;  /* 0x0000590008007a0c */ /* 0x000fe20004721270 */
[C---:B------:R-:W-:Y:S01]  /*0ce0*/  IMAD.IADD R65, R15.reuse, 0x1, R127 ;  /* 0x000000010f417824 */ /* 0x040fe200078e027f */
[----:B------:R-:W-:Y:S01]  /*0cf0*/  ISETP.LT.AND P0, PT, R0, c[0x0][0x164], !P0 ;  /* 0x0000590000007a0c */ /* 0x000fe20004701270 */
[----:B------:R-:W-:Y:S01]  /*0d00*/  IMAD.IADD R66, R15, 0x1, R125 ;  /* 0x000000010f427824 */ /* 0x000fe200078e027d */
[----:B------:R-:W-:Y:S01]  /*0d10*/  IADD3 R3, R3, R95, RZ ;  /* 0x0000005f03037210 */ /* 0x000fe20007ffe0ff */
[----:B------:R-:W-:Y:S01]  /*0d20*/  IMAD.IADD R75, R4, 0x1, R5 ;  /* 0x00000001044b7824 */ /* 0x000fe200078e0205 */
[----:B------:R-:W-:Y:S01]  /*0d30*/  P2R R60, PR, RZ, 0x2 ;  /* 0x00000002ff3c7803 */ /* 0x000fe20000000000 */
[----:B------:R-:W-:Y:S01]  /*0d40*/  IMAD.IADD R67, R123, 0x1, R11 ;  /* 0x000000017b437824 */ /* 0x000fe200078e020b */
[----:B------:R-:W-:Y:S01]  /*0d50*/  ISETP.NE.AND P1, PT, R6, RZ, PT ;  /* 0x000000ff0600720c */ /* 0x000fe20003f25270 */
[C---:B------:R-:W-:Y:S01]  /*0d60*/  IMAD.IADD R69, R11.reuse, 0x1, R115 ;  /* 0x000000010b457824 */ /* 0x040fe200078e0273 */
[----:B------:R-:W-:Y:S01]  /*0d70*/  P2R R85, PR, RZ, 0x1 ;  /* 0x00000001ff557803 */ /* 0x000fe20000000000 */
[----:B------:R-:W-:Y:S01]  /*0d80*/  IMAD.IADD R70, R11, 0x1, R113 ;  /* 0x000000010b467824 */ /* 0x000fe200078e0271 */
[----:B------:R-:W-:Y:S01]  /*0d90*/  IADD3 R74, R9, R91, RZ ;  /* 0x0000005b094a7210 */ /* 0x000fe20007ffe0ff */
[----:B------:R-:W-:Y:S01]  /*0da0*/  IMAD.IADD R71, R111, 0x1, R9 ;  /* 0x000000016f477824 */ /* 0x000fe200078e0209 */
[----:B------:R-:W-:Y:S01]  /*0db0*/  SHF.L.U64.HI R83, R108, 0x2, R83 ;  /* 0x000000026c537819 */ /* 0x000fe20000010253 */
[C---:B------:R-:W-:Y:S01]  /*0dc0*/  IMAD.IADD R72, R9.reuse, 0x1, R97 ;  /* 0x0000000109487824 */ /* 0x040fe200078e0261 */
[----:B------:R-:W-:Y:S01]  /*0dd0*/  SHF.L.U64.HI R84, R94, 0x2, R3 ;  /* 0x000000025e547819 */ /* 0x000fe20000010203 */
[----:B------:R-:W-:-:S02]  /*0de0*/  IMAD.IADD R73, R9, 0x1, R93 ;  /* 0x0000000109497824 */ /* 0x000fc400078e025d */
[C---:B------:R-:W-:Y:S02]  /*0df0*/  IMAD.IADD R77, R5.reuse, 0x1, R89 ;  /* 0x00000001054d7824 */ /* 0x040fe400078e0259 */
[----:B------:R-:W-:Y:S02]  /*0e00*/  IMAD.IADD R78, R5, 0x1, R87 ;  /* 0x00000001054e7824 */ /* 0x000fe400078e0257 */
.L_x_282:
[----:B---3--:R-:W-:Y:S01]  /*0e10*/  IMAD.MOV.U32 R17, RZ, RZ, c[0x0][0x168] ;  /* 0x00005a00ff117624 */ /* 0x008fe200078e00ff */
[----:B------:R-:W-:Y:S01]  /*0e20*/  MOV R16, c[0x0][0x1c0] ;  /* 0x0000700000107a02 */ /* 0x000fe20000000f00 */
[----:B-1----:R-:W-:Y:S01]  /*0e30*/  IMAD.MOV.U32 R15, RZ, RZ, c[0x0][0x1c0] ;  /* 0x00007000ff0f7624 */ /* 0x002fe200078e00ff */
        /* <DEDUP_REMOVED lines=35> */
.L_x_275:
[----:B------:R-:W-:Y:S01]  /*1070*/  P2R R106, PR, RZ, 0x40 ;  /* 0x00000040ff6a7803 */ /* 0x000fe20000000000 */
[----:B------:R-:W-:Y:S02]  /*1080*/  USHF.R.U32.HI UR10, URZ, 0x5, UR29 ;  /* 0x000000053f0a7899 */ /* 0x000fe4000801161d */
        /* <DEDUP_REMOVED lines=9> */
[----:B------:R-:W-:Y:S02]  /*1120*/  IADD3 R105, P6, P0, R105, UR28, R140 ;  /* 0x0000001c69697c10 */ /* 0x000fe4000f8de08c */
[----:B------:R-:W-:Y:S02]  /*1130*/  UISETP.GE.AND UP0, UPT, UR29, UR14, UPT ;  /* 0x0000000e1d00728c */ /* 0x000fe4000bf06270 */
[----:B------:R-:W-:Y:S02]  /*1140*/  IADD3.X R103, R141, UR11, RZ, P6, P0 ;  /* 0x0000000b8d677c10 */ /* 0x000fe4000b7e04ff */
[----:B------:R-:W-:Y:S01]  /*1150*/  IADD3 R104, P6, P0, R99, UR28, R138 ;  /* 0x0000001c63687c10 */ /* 0x000fe2000f8de08a */
[----:B------:R-:W-:Y:S03]  /*1160*/  IMAD.U32 R99, RZ, RZ, UR32 ;  /* 0x00000020ff637e24 */ /* 0x000fe6000f8e00ff */
        /* <DEDUP_REMOVED lines=8> */
[----:B------:R-:W-:Y:S02]  /*11f0*/  IADD3 R36, P0, R104, UR20, RZ ;  /* 0x0000001468247c10 */ /* 0x000fe4000ff1e0ff */
[----:B------:R-:W-:Y:S01]  /*1200*/  P2R R104, PR, RZ, 0x20 ;  /* 0x00000020ff687803 */ /* 0x000fe20000000000 */
[----:B------:R0:W2:Y:S01]  /*1210*/  @P1 LDG.E.S8 R18, [R34.64] ;  /* 0x0000000422121981 */ /* 0x0000a2000c1e1300 */
[----:B------:R-:W-:Y:S02]  /*1220*/  IADD3.X R37, R101, UR19, RZ, P0, !PT ;  /* 0x0000001365257c10 */ /* 0x000fe400087fe4ff */
[----:B------:R-:W-:Y:S01]  /*1230*/  IADD3 R50, P0, R102, UR18, RZ ;  /* 0x0000001266327c10 */ /* 0x000fe2000ff1e0ff */
[----:B------:R0:W3:Y:S01]  /*1240*/  @P5 LDG.E.S8 R26, [R34.64] ;  /* 0x00000004221a5981 */ /* 0x0000e2000c1e1300 */
[----:B------:R-:W-:Y:S02]  /*1250*/  P2R R103, PR, RZ, 0x10 ;  /* 0x00000010ff677803 */ /* 0x000fe40000000000 */
[----:B------:R-:W-:Y:S01]  /*1260*/  IADD3.X R51, R99, UR17, RZ, P0, !PT ;  /* 0x0000001163337c10 */ /* 0x000fe200087fe4ff */
[----:B------:R1:W2:Y:S01]  /*1270*/  @P1 LDG.E.S8 R17, [R36.64] ;  /* 0x0000000424111981 */ /* 0x0002a2000c1e1300 */
[----:B------:R-:W-:Y:S02]  /*1280*/  IADD3 R48, P0, R100, UR20, RZ ;  /* 0x0000001464307c10 */ /* 0x000fe4000ff1e0ff */
[----:B------:R-:W-:Y:S01]  /*1290*/  P2R R99, PR, RZ, 0x4 ;  /* 0x00000004ff637803 */ /* 0x000fe20000000000 */
[----:B------:R1:W4:Y:S01]  /*12a0*/  @P2 LDG.E.S8 R20, [R36.64] ;  /* 0x0000000424142981 */ /* 0x000322000c1e1300 */
[----:B------:R-:W-:Y:S02]  /*12b0*/  IADD3.X R49, R98, UR19, RZ, P0, !PT ;  /* 0x0000001362317c10 */ /* 0x000fe400087fe4ff */
[----:B------:R-:W-:Y:S01]  /*12c0*/  ISETP.NE.AND P0, PT, R60, RZ, PT ;  /* 0x000000ff3c00720c */ /* 0x000fe20003f05270 */
[----:B------:R-:W4:Y:S01]  /*12d0*/  @P2 LDG.E.S8 R19, [R50.64] ;  /* 0x0000000432132981 */ /* 0x000f22000c1e1300 */
[----:B------:R-:W-:Y:S02]  /*12e0*/  P2R R98, PR, RZ, 0x2 ;  /* 0x00000002ff627803 */ /* 0x000fe40000000000 */
[----:B------:R-:W-:Y:S01]  /*12f0*/  P2R R102, PR, RZ, 0x1 ;  /* 0x00000001ff667803 */ /* 0x000fe20000000000 */
[----:B------:R1:W5:Y:S01]  /*1300*/  @P3 LDG.E.S8 R22, [R36.64] ;  /* 0x0000000424163981 */ /* 0x000362000c1e1300 */
[C---:B------:R-:W-:Y:S02]  /*1310*/  ISETP.NE.AND P0, PT, R55.reuse, RZ, PT ;  /* 0x000000ff3700720c */ /* 0x040fe40003f05270 */
[----:B------:R-:W-:Y:S01]  /*1320*/  ISETP.NE.AND P1, PT, R58, RZ, PT ;  /* 0x000000ff3a00720c */ /* 0x000fe20003f25270 */
[----:B------:R-:W5:Y:S01]  /*1330*/  @P3 LDG.E.S8 R21, [R50.64+0x20] ;  /* 0x0000200432153981 */ /* 0x000f62000c1e1300 */
[----:B------:R-:W-:Y:S02]  /*1340*/  ISETP.NE.AND P2, PT, R54, RZ, PT ;  /* 0x000000ff3600720c */ /* 0x000fe40003f45270 */
[----:B------:R-:W-:Y:S01]  /*1350*/  P2R R100, PR, RZ, 0x8 ;  /* 0x00000008ff647803 */ /* 0x000fe20000000000 */
[----:B------:R1:W3:Y:S01]  /*1360*/  @P4 LDG.E.S8 R24, [R36.64] ;  /* 0x0000000424184981 */ /* 0x0002e2000c1e1300 */
[----:B------:R-:W-:Y:S03]  /*1370*/  ISETP.NE.AND P3, PT, R55, RZ, PT ;  /* 0x000000ff3700720c */ /* 0x000fe60003f65270 */
[----:B------:R-:W3:Y:S01]  /*1380*/  @P4 LDG.E.S8 R23, [R50.64+0x40] ;  /* 0x0000400432174981 */ /* 0x000ee2000c1e1300 */
[----:B------:R-:W-:Y:S02]  /*1390*/  ISETP.NE.AND P4, PT, R57, RZ, PT ;  /* 0x000000ff3900720c */ /* 0x000fe40003f85270 */
[----:B------:R-:W-:Y:S01]  /*13a0*/  P2R R101, PR, RZ, 0x8 ;  /* 0x00000008ff657803 */ /* 0x000fe20000000000 */
[----:B------:R0:W3:Y:S01]  /*13b0*/  @P0 LDG.E.S8 R40, [R34.64] ;  /* 0x0000000422280981 */ /* 0x0000e2000c1e1300 */
[----:B------:R-:W-:Y:S02]  /*13c0*/  ISETP.NE.AND P0, PT, R61, RZ, PT ;  /* 0x000000ff3d00720c */ /* 0x000fe40003f05270 */
[----:B------:R-:W-:Y:S01]  /*13d0*/  ISETP.NE.AND P3, PT, R62, RZ, PT ;  /* 0x000000ff3e00720c */ /* 0x000fe20003f65270 */
[----:B------:R-:W3:Y:S01]  /*13e0*/  @P5 LDG.E.S8 R25, [R48.64] ;  /* 0x0000000430195981 */ /* 0x000ee2000c1e1300 */
[----:B------:R-:W-:Y:S02]  /*13f0*/  P2R R105, PR, RZ, 0x1 ;  /* 0x00000001ff697803 */ /* 0x000fe40000000000 */
[----:B------:R-:W-:Y:S01]  /*1400*/  ISETP.NE.AND P0, PT, R85, RZ, PT ;  /* 0x000000ff5500720c */ /* 0x000fe20003f05270 */
[----:B------:R-:W3:Y:S01]  /*1410*/  @P6 LDG.E.S8 R28, [R50.64] ;  /* 0x00000004321c6981 */ /* 0x000ee2000c1e1300 */
[----:B------:R-:W-:Y:S02]  /*1420*/  ISETP.NE.AND P5, PT, R58, RZ, PT ;  /* 0x000000ff3a00720c */ /* 0x000fe40003fa5270 */
[----:B------:R-:W-:Y:S01]  /*1430*/  P2R R106, PR, RZ, 0x1 ;  /* 0x00000001ff6a7803 */ /* 0x000fe20000000000 */
[----:B------:R-:W3:Y:S01]  /*1440*/  @P6 LDG.E.S8 R27, [R48.64] ;  /* 0x00000004301b6981 */ /* 0x000ee2000c1e1300 */
[----:B------:R-:W-:Y:S03]  /*1450*/  ISETP.NE.AND P0, PT, R59, RZ, PT ;  /* 0x000000ff3b00720c */ /* 0x000fe60003f05270 */
[----:B------:R0:W3:Y:S01]  /*1460*/  @P1 LDG.E.S8 R33, [R34.64] ;  /* 0x0000000422211981 */ /* 0x0000e2000c1e1300 */
[----:B------:R-:W-:Y:S03]  /*1470*/  ISETP.NE.AND P1, PT, R56, RZ, PT ;  /* 0x000000ff3800720c */ /* 0x000fe60003f25270 */
[----:B-1----:R-:W3:Y:S04]  /*1480*/  @P4 LDG.E.S8 R36, [R48.64+0x20] ;  /* 0x0000200430244981 */ /* 0x002ee8000c1e1300 */
[----:B------:R-:W3:Y:S04]  /*1490*/  @P3 LDG.E.S8 R39, [R50.64+0x40] ;  /* 0x0000400432273981 */ /* 0x000ee8000c1e1300 */
[----:B------:R-:W3:Y:S04]  /*14a0*/  @P0 LDG.E.S8 R30, [R50.64+0x20] ;  /* 0x00002004321e0981 */ /* 0x000ee8000c1e1300 */
[----:B------:R-:W3:Y:S01]  /*14b0*/  @P0 LDG.E.S8 R29, [R48.64] ;  /* 0x00000004301d0981 */ /* 0x000ee2000c1e1300 */
[----:B------:R-:W-:Y:S03]  /*14c0*/  ISETP.NE.AND P0, PT, R106, RZ, PT ;  /* 0x000000ff6a00720c */ /* 0x000fe60003f05270 */
[----:B------:R-:W3:Y:S04]  /*14d0*/  @P1 LDG.E.S8 R37, [R50.64+0x20] ;  /* 0x0000200432251981 */ /* 0x000ee8000c1e1300 */
[----:B------:R-:W3:Y:S01]  /*14e0*/  @P1 LDG.E.S8 R38, [R48.64+0x20] ;  /* 0x0000200430261981 */ /* 0x000ee2000c1e1300 */
[----:B------:R-:W-:Y:S03]  /*14f0*/  ISETP.NE.AND P1, PT, R98, RZ, PT ;  /* 0x000000ff6200720c */ /* 0x000fe60003f25270 */
[----:B0-----:R-:W3:Y:S01]  /*1500*/  @P5 LDG.E.S8 R34, [R48.64+0x20] ;  /* 0x0000200430225981 */ /* 0x001ee2000c1e1300 */
[----:B------:R-:W-:Y:S02]  /*1510*/  P2R R98, PR, RZ, 0x2 ;  /* 0x00000002ff627803 */ /* 0x000fe40000000000 */
[----:B------:R-:W-:Y:S01]  /*1520*/  ISETP.NE.AND P5, PT, R104, RZ, PT ;  /* 0x000000ff6800720c */ /* 0x000fe20003fa5270 */
[----:B------:R-:W3:Y:S04]  /*1530*/  @P0 LDG.E.S8 R32, [R50.64+0x40] ;  /* 0x0000400432200981 */ /* 0x000ee8000c1e1300 */
[----:B------:R-:W3:Y:S01]  /*1540*/  @P0 LDG.E.S8 R31, [R48.64] ;  /* 0x00000004301f0981 */ /* 0x000ee2000c1e1300 */
[----:B------:R-:W-:Y:S03]  /*1550*/  ISETP.NE.AND P0, PT, R105, RZ, PT ;  /* 0x000000ff6900720c */ /* 0x000fe60003f05270 */
[----:B------:R-:W3:Y:S01]  /*1560*/  @P4 LDG.E.S8 R35, [R50.64] ;  /* 0x0000000432234981 */ /* 0x000ee2000c1e1300 */
[----:B------:R-:W-:Y:S03]  /*1570*/  ISETP.NE.AND P4, PT, R103, RZ, PT ;  /* 0x000000ff6700720c */ /* 0x000fe60003f85270 */
[----:B------:R-:W3:Y:S04]  /*1580*/  @P2 LDG.E.S8 R42, [R50.64] ;  /* 0x00000004322a2981 */ /* 0x000ee8000c1e1300 */
[----:B------:R-:W3:Y:S01]  /*1590*/  @P2 LDG.E.S8 R41, [R48.64+0x40] ;  /* 0x0000400430292981 */ /* 0x000ee2000c1e1300 */
[----:B------:R-:W-:Y:S03]  /*15a0*/  ISETP.NE.AND P2, PT, R99, RZ, PT ;  /* 0x000000ff6300720c */ /* 0x000fe60003f45270 */
[----:B------:R-:W3:Y:S01]  /*15b0*/  @P0 LDG.E.S8 R44, [R50.64+0x20] ;  /* 0x00002004322c0981 */ /* 0x000ee2000c1e1300 */
[----:B------:R-:W-:-:S13]  /*15c0*/  ISETP.NE.AND P0, PT, R102, RZ, PT ;  /* 0x000000ff6600720c */ /* 0x000fda0003f05270 */
[----:B------:R-:W3:Y:S04]  /*15d0*/  @P0 LDG.E.S8 R46, [R50.64+0x40] ;  /* 0x00004004322e0981 */ /* 0x000ee8000c1e1300 */
[----:B------:R-:W3:Y:S01]  /*15e0*/  @P0 LDG.E.S8 R45, [R48.64+0x40] ;  /* 0x00004004302d0981 */ /* 0x000ee2000c1e1300 */
[----:B--2---:R-:W-:Y:S01]  /*15f0*/  @P1 IMAD R0, R17, R18, R0 ;  /* 0x0000001211001224 */ /* 0x004fe200078e0200 */
[----:B------:R-:W-:Y:S02]  /*1600*/  ISETP.NE.AND P1, PT, R61, RZ, PT ;  /* 0x000000ff3d00720c */ /* 0x000fe40003f25270 */
[----:B------:R-:W2:Y:S01]  /*1610*/  @P3 LDG.E.S8 R18, [R48.64+0x20] ;  /* 0x0000200430123981 */ /* 0x000ea2000c1e1300 */
[----:B------:R-:W-:Y:S02]  /*1620*/  ISETP.NE.AND P3, PT, R101, RZ, PT ;  /* 0x000000ff6500720c */ /* 0x000fe40003f65270 */
[----:B------:R-:W-:Y:S01]  /*1630*/  P2R R99, PR, RZ, 0x2 ;  /* 0x00000002ff637803 */ /* 0x000fe20000000000 */
[----:B----4-:R-:W-:Y:S07]  /*1640*/  @P2 IMAD R5, R20, R19, R5 ;  /* 0x0000001314052224 */ /* 0x010fee00078e0205 */
[----:B------:R-:W4:Y:S01]  /*1650*/  @P1 LDG.E.S8 R43, [R48.64+0x40] ;  /* 0x00004004302b1981 */ /* 0x000f22000c1e1300 */
[----:B------:R-:W-:Y:S03]  /*1660*/  ISETP.NE.AND P1, PT, R54, RZ, PT ;  /* 0x000000ff3600720c */ /* 0x000fe60003f25270 */
[----:B------:R-:W4:Y:S01]  /*1670*/  @P3 LDG.E.S8 R17, [R48.64+0x40] ;  /* 0x0000400430113981 */ /* 0x000f22000c1e1300 */
[----:B------:R-:W-:Y:S02]  /*1680*/  ISETP.NE.AND P3, PT, R100, RZ, PT ;  /* 0x000000ff6400720c */ /* 0x000fe40003f65270 */
[----:B------:R-:W-:Y:S02]  /*1690*/  P2R R100, PR, RZ, 0x2 ;  /* 0x00000002ff647803 */ /* 0x000fe40000000000 */
[----:B------:R-:W-:Y:S04]  /*16a0*/  ISETP.NE.AND P1, PT, R55, RZ, PT ;  /* 0x000000ff3700720c */ /* 0x000fe80003f25270 */
[----:B------:R-:W-:Y:S02]  /*16b0*/  P2R R101, PR, RZ, 0x2 ;  /* 0x00000002ff657803 */ /* 0x000fe40000000000 */
[----:B------:R-:W-:Y:S03]  /*16c0*/  ISETP.NE.AND P1, PT, R62, RZ, PT ;  /* 0x000000ff3e00720c */ /* 0x000fe60003f25270 */
[----:B-----5:R-:W-:Y:S01]  /*16d0*/  @P3 IMAD R9, R22, R21, R9 ;  /* 0x0000001516093224 */ /* 0x020fe200078e0209 */
[----:B------:R-:W-:Y:S01]  /*16e0*/  P2R R102, PR, RZ, 0x2 ;  /* 0x00000002ff667803 */ /* 0x000fe20000000000 */
[----:B---3--:R-:W-:Y:S01]  /*16f0*/  @P4 IMAD R13, R24, R23, R13 ;  /* 0x00000017180d4224 */ /* 0x008fe200078e020d */
[----:B------:R-:W-:Y:S01]  /*1700*/  ISETP.NE.AND P1, PT, R56, RZ, PT ;  /* 0x000000ff3800720c */ /* 0x000fe20003f25270 */
[----:B------:R-:W-:Y:S03]  /*1710*/  @P5 IMAD R2, R25, R26, R2 ;  /* 0x0000001a19025224 */ /* 0x000fe600078e0202 */
[----:B------:R-:W-:Y:S01]  /*1720*/  P2R R103, PR, RZ, 0x2 ;  /* 0x00000002ff677803 */ /* 0x000fe20000000000 */
[----:B------:R-:W-:Y:S01]  /*1730*/  @P6 IMAD R6, R27, R28, R6 ;  /* 0x0000001c1b066224 */ /* 0x000fe200078e0206 */
[----:B------:R-:W-:Y:S04]  /*1740*/  ISETP.NE.AND P1, PT, R57, RZ, PT ;  /* 0x000000ff3900720c */ /* 0x000fe80003f25270 */
[----:B------:R-:W-:Y:S02]  /*1750*/  P2R R104, PR, RZ, 0x2 ;  /* 0x00000002ff687803 */ /* 0x000fe40000000000 */
[----:B------:R-:W-:Y:S04]  /*1760*/  ISETP.NE.AND P1, PT, R58, RZ, PT ;  /* 0x000000ff3a00720c */ /* 0x000fe80003f25270 */
[----:B------:R-:W-:Y:S02]  /*1770*/  P2R R105, PR, RZ, 0x2 ;  /* 0x00000002ff697803 */ /* 0x000fe40000000000 */
[----:B------:R-:W-:Y:S04]  /*1780*/  ISETP.NE.AND P1, PT, R85, RZ, PT ;  /* 0x000000ff5500720c */ /* 0x000fe80003f25270 */
[----:B------:R-:W-:Y:S02]  /*1790*/  P2R R106, PR, RZ, 0x2 ;  /* 0x00000002ff6a7803 */ /* 0x000fe40000000000 */
[----:B------:R-:W-:-:S13]  /*17a0*/  ISETP.NE.AND P1, PT, R59, RZ, PT ;  /* 0x000000ff3b00720c */ /* 0x000fda0003f25270 */
[----:B------:R-:W-:Y:S01]  /*17b0*/  @P1 IMAD R10, R29, R30, R10 ;  /* 0x0000001e1d0a1224 */ /* 0x000fe200078e020a */
        /* <DEDUP_REMOVED lines=9> */
[----:B--2---:R-:W-:Y:S01]  /*1850*/  @P1 IMAD R15, R18, R39, R15 ;  /* 0x00000027120f1224 */ /* 0x004fe200078e020f */
[----:B------:R-:W-:-:S13]  /*1860*/  ISETP.NE.AND P1, PT, R101, RZ, PT ;  /* 0x000000ff6500720c */ /* 0x000fda0003f25270 */
[----:B----4-:R-:W-:Y:S01]  /*1870*/  @P1 IMAD R4, R17, R40, R4 ;  /* 0x0000002811041224 */ /* 0x010fe200078e0204 */
[----:B------:R-:W-:-:S13]  /*1880*/  ISETP.NE.AND P1, PT, R100, RZ, PT ;  /* 0x000000ff6400720c */ /* 0x000fda0003f25270 */
[----:B------:R-:W-:Y:S01]  /*1890*/  @P1 IMAD R8, R41, R42, R8 ;  /* 0x0000002a29081224 */ /* 0x000fe200078e0208 */
[----:B------:R-:W-:-:S13]  /*18a0*/  ISETP.NE.AND P1, PT, R99, RZ, PT ;  /* 0x000000ff6300720c */ /* 0x000fda0003f25270 */
[----:B------:R-:W-:Y:S01]  /*18b0*/  @P1 IMAD R12, R43, R44, R12 ;  /* 0x0000002c2b0c1224 */ /* 0x000fe200078e020c */
[----:B------:R-:W-:Y:S01]  /*18c0*/  ISETP.NE.AND P1, PT, R98, RZ, PT ;  /* 0x000000ff6200720c */ /* 0x000fe20003f25270 */
[----:B------:R-:W-:Y:S01]  /*18d0*/  @P0 IMAD R16, R45, R46, R16 ;  /* 0x0000002e2d100224 */ /* 0x000fe200078e0210 */
[----:B------:R-:W-:-:S13]  /*18e0*/  PLOP3.LUT P0, PT, PT, PT, UP0, 0x40, 0x0 ;  /* 0x000000000000781c */ /* 0x000fda0003f0e808 */
[----:B------:R-:W-:-:S05]  /*18f0*/  @P0 BRA `(.L_x_275) ;  /* 0xfffff77000000947 */ /* 0x000fca000383ffff */
.L_x_274:
[----:B------:R-:W-:Y:S01]  /*1900*/  UISETP.NE.U32.AND UP0, UPT, UR24, URZ, UPT ;  /* 0x0000003f1800728c */ /* 0x000fe2000bf05070 */
[----:B------:R-:W-:Y:S03]  /*1910*/  BSSY B1, `(.L_x_276) ;  /* 0x000013c000017945 */ /* 0x000fe60003800000 */
[----:B------:R-:W-:-:S06]  /*1920*/  UISETP.NE.AND.EX UP0, UPT, UR23, URZ, UPT, UP0 ;  /* 0x0000003f1700728c */ /* 0x000fcc000bf05300 */
[----:B------:R-:W-:-:S13]  /*1930*/  PLOP3.LUT P0, PT, PT, PT, UP0, 0x40, 0x0 ;  /* 0x000000000000781c */ /* 0x000fda0003f0e808 */
[----:B------:R-:W-:Y:S05]  /*1940*/  @P0 BRA `(.L_x_277) ;  /* 0x00000b1000000947 */ /* 0x000fea0003800000 */
[----:B------:R-:W0:Y:S01]  /*1950*/  S2R R18, SR_TID.Y ;  /* 0x0000000000127919 */ /* 0x000e220000002200 */
[----:B------:R-:W-:Y:S02]  /*1960*/  @P1 LEA R104, P0, R132, UR26, 0x2 ;  /* 0x0000001a84681c11 */ /* 0x000fe4000f8010ff */
[----:B------:R-:W-:Y:S02]  /*1970*/  P2R R21, PR, RZ, 0x8 ;  /* 0x00000008ff157803 */ /* 0x000fe40000000000 */
[----:B------:R-:W-:Y:S02]  /*1980*/  @P1 IADD3.X R105, R79, UR25, RZ, P0, !PT ;  /* 0x000000194f691c10 */ /* 0x000fe400087fe4ff */
[C---:B------:R-:W-:Y:S02]  /*1990*/  @P1 LEA R146, P0, R134.reuse, UR22, 0x2 ;  /* 0x0000001686921c11 */ /* 0x040fe4000f8010ff */
[----:B------:R-:W-:Y:S02]  /*19a0*/  P2R R26, PR, RZ, 0x40 ;  /* 0x00000040ff1a7803 */ /* 0x000fe40000000000 */
[----:B------:R-:W-:-:S02]  /*19b0*/  @P1 LEA.HI.X R147, R134, UR21, R63, 0x2, P0 ;  /* 0x0000001586931c11 */ /* 0x000fc400080f143f */
[----:B------:R-:W-:Y:S02]  /*19c0*/  LEA R48, P0, R128, UR26, 0x2 ;  /* 0x0000001a80307c11 */ /* 0x000fe4000f8010ff */
[----:B------:R-:W-:Y:S02]  /*19d0*/  ISETP.NE.AND P6, PT, R54, RZ, PT ;  /* 0x000000ff3600720c */ /* 0x000fe40003fc5270 */
[----:B------:R-:W-:Y:S02]  /*19e0*/  IADD3.X R49, R80, UR25, RZ, P0, !PT ;  /* 0x0000001950317c10 */ /* 0x000fe400087fe4ff */
[C---:B------:R-:W-:Y:S02]  /*19f0*/  @P2 LEA R106, P0, R130.reuse, UR22, 0x2 ;  /* 0x00000016826a2c11 */ /* 0x040fe4000f8010ff */
[----:B------:R-:W-:Y:S02]  /*1a00*/  P2R R24, PR, RZ, 0x2 ;  /* 0x00000002ff187803 */ /* 0x000fe40000000000 */
[----:B------:R-:W-:Y:S01]  /*1a10*/  @P2 LEA.HI.X R107, R130, UR21, R64, 0x2, P0 ;  /* 0x00000015826b2c11 */ /* 0x000fe200080f1440 */
[----:B0-----:R-:W-:Y:S01]  /*1a20*/  IMAD R18, R53, c[0x0][0x4], R18 ;  /* 0x0000010035127a24 */ /* 0x001fe200078e0212 */
[----:B------:R-:W-:-:S02]  /*1a30*/  @P3 LEA R100, P0, R126, UR22, 0x2 ;  /* 0x000000167e643c11 */ /* 0x000fc4000f8010ff */
[----:B------:R-:W-:Y:S01]  /*1a40*/  ISETP.NE.AND P1, PT, R85, RZ, PT ;  /* 0x000000ff5500720c */ /* 0x000fe20003f25270 */
[----:B------:R-:W-:Y:S01]  /*1a50*/  IMAD.SHL.U32 R18, R18, 0x4, RZ ;  /* 0x0000000412127824 */ /* 0x000fe200078e00ff */
[----:B------:R-:W-:Y:S02]  /*1a60*/  @P3 LEA.HI.X R101, R126, UR21, R65, 0x2, P0 ;  /* 0x000000157e653c11 */ /* 0x000fe400080f1441 */
[----:B------:R-:W-:Y:S02]  /*1a70*/  @P4 LEA R36, P0, R124, UR22, 0x2 ;  /* 0x000000167c244c11 */ /* 0x000fe4000f8010ff */
[----:B------:R-:W-:Y:S02]  /*1a80*/  IADD3 R18, R18, 0x3, RZ ;  /* 0x0000000312127810 */ /* 0x000fe40007ffe0ff */
[----:B------:R-:W-:Y:S02]  /*1a90*/  ISETP.NE.AND P3, PT, R55, RZ, PT ;  /* 0x000000ff3700720c */ /* 0x000fe40003f65270 */
[----:B------:R-:W-:-:S02]  /*1aa0*/  SHF.R.S32.HI R17, RZ, 0x1f, R18 ;  /* 0x0000001fff117819 */ /* 0x000fc40000011412 */
[----:B------:R-:W-:Y:S02]  /*1ab0*/  @P4 LEA.HI.X R37, R124, UR21, R66, 0x2, P0 ;  /* 0x000000157c254c11 */ /* 0x000fe400080f1442 */
[----:B------:R-:W-:Y:S02]  /*1ac0*/  LEA.HI R20, R17, R18, RZ, 0x5 ;  /* 0x0000001211147211 */ /* 0x000fe400078f28ff */
[----:B------:R-:W-:Y:S02]  /*1ad0*/  @P5 LEA R34, P0, R120, UR26, 0x2 ;  /* 0x0000001a78225c11 */ /* 0x000fe4000f8010ff */
[----:B------:R-:W-:Y:S02]  /*1ae0*/  LOP3.LUT R19, R20, 0xffffffe0, RZ, 0xc0, !PT ;  /* 0xffffffe014137812 */ /* 0x000fe400078ec0ff */
[----:B------:R-:W-:Y:S02]  /*1af0*/  SHF.R.S32.HI R20, RZ, 0x5, R20 ;  /* 0x00000005ff147819 */ /* 0x000fe40000011414 */
[----:B------:R-:W-:Y:S01]  /*1b00*/  @P5 IADD3.X R35, R81, UR25, RZ, P0, !PT ;  /* 0x0000001951235c10 */ /* 0x000fe200087fe4ff */
[----:B------:R-:W-:Y:S01]  /*1b10*/  IMAD.IADD R19, R18, 0x1, -R19 ;  /* 0x0000000112137824 */ /* 0x000fe200078e0a13 */
[----:B------:R-:W-:-:S02]  /*1b20*/  @P5 LEA R32, P0, R122, UR22, 0x2 ;  /* 0x000000167a205c11 */ /* 0x000fc4000f8010ff */
[----:B------:R-:W-:Y:S01]  /*1b30*/  P2R R25, PR, RZ, 0x2 ;  /* 0x00000002ff197803 */ /* 0x000fe20000000000 */
[----:B------:R-:W-:Y:S01]  /*1b40*/  IMAD.IADD R18, R140, 0x1, R19 ;  /* 0x000000018c127824 */ /* 0x000fe200078e0213 */
[----:B------:R-:W-:Y:S01]  /*1b50*/  @P5 LEA.HI.X R33, R122, UR21, R67, 0x2, P0 ;  /* 0x000000157a215c11 */ /* 0x000fe200080f1443 */
[----:B------:R-:W-:Y:S01]  /*1b60*/  IMAD.IADD R19, R136, 0x1, R19 ;  /* 0x0000000188137824 */ /* 0x000fe200078e0213 */
[----:B------:R-:W-:Y:S01]  /*1b70*/  ISETP.NE.AND P1, PT, R59, RZ, PT ;  /* 0x000000ff3b00720c */ /* 0x000fe20003f25270 */
[C---:B------:R-:W-:Y:S01]  /*1b80*/  IMAD R28, R20.reuse, c[0x0][0x1b8], R18 ;  /* 0x00006e00141c7a24 */ /* 0x040fe200078e0212 */
[----:B------:R-:W-:Y:S01]  /*1b90*/  P2R R22, PR, RZ, 0x4 ;  /* 0x00000004ff167803 */ /* 0x000fe20000000000 */
[----:B------:R-:W-:Y:S01]  /*1ba0*/  IMAD R17, R20, c[0x0][0x1b8], R19 ;  /* 0x00006e0014117a24 */ /* 0x000fe200078e0213 */
[----:B------:R-:W-:Y:S02]  /*1bb0*/  ISETP.NE.AND P2, PT, R57, RZ, PT ;  /* 0x000000ff3900720c */ /* 0x000fe40003f45270 */
[----:B------:R-:W-:-:S02]  /*1bc0*/  @P3 LEA R30, P0, R28, UR22, 0x2 ;  /* 0x000000161c1e3c11 */ /* 0x000fc4000f8010ff */
[----:B------:R-:W-:Y:S02]  /*1bd0*/  P2R R23, PR, RZ, 0x4 ;  /* 0x00000004ff177803 */ /* 0x000fe40000000000 */
[----:B------:R-:W-:Y:S02]  /*1be0*/  @P3 LEA.HI.X R31, R28, UR21, R75, 0x2, P0 ;  /* 0x000000151c1f3c11 */ /* 0x000fe400080f144b */
[C---:B------:R-:W-:Y:S02]  /*1bf0*/  @P6 LEA R28, P0, R17.reuse, UR22, 0x2 ;  /* 0x00000016111c6c11 */ /* 0x040fe4000f8010ff */
[----:B------:R-:W-:Y:S02]  /*1c00*/  ISETP.NE.AND P2, PT, R58, RZ, PT ;  /* 0x000000ff3a00720c */ /* 0x000fe40003f45270 */
[----:B------:R-:W-:Y:S02]  /*1c10*/  @P6 LEA.HI.X R29, R17, UR21, R76, 0x2, P0 ;  /* 0x00000015111d6c11 */ /* 0x000fe400080f144c */
[----:B------:R-:W-:-:S02]  /*1c20*/  ISETP.NE.AND P6, PT, R26, RZ, PT ;  /* 0x000000ff1a00720c */ /* 0x000fc40003fc5270 */
[----:B------:R-:W-:Y:S01]  /*1c30*/  LEA R38, P0, R116, UR26, 0x2 ;  /* 0x0000001a74267c11 */ /* 0x000fe2000f8010ff */
[----:B------:R-:W-:Y:S01]  /*1c40*/  IMAD R18, R20, c[0x0][0x1a8], R18 ;  /* 0x00006a0014127a24 */ /* 0x000fe200078e0212 */
[----:B------:R-:W-:Y:S02]  /*1c50*/  ISETP.NE.AND P3, PT, R56, RZ, PT ;  /* 0x000000ff3800720c */ /* 0x000fe40003f65270 */
[----:B------:R-:W-:-:S07]  /*1c60*/  IADD3.X R39, R82, UR25, RZ, P0, !PT ;  /* 0x0000001952277c10 */ /* 0x000fce00087fe4ff */
[----:B------:R-:W-:-:S04]  /*1c70*/  @P6 LEA R42, P0, R118, UR22, 0x2 ;  /* 0x00000016762a6c11 */ /* 0x000fc8000f8010ff */
[----:B------:R-:W-:Y:S02]  /*1c80*/  @P6 LEA.HI.X R43, R118, UR21, R68, 0x2, P0 ;  /* 0x00000015762b6c11 */ /* 0x000fe400080f1444 */
[----:B------:R-:W-:-:S04]  /*1c90*/  @P1 LEA R40, P0, R114, UR22, 0x2 ;  /* 0x0000001672281c11 */ /* 0x000fc8000f8010ff */
[----:B------:R-:W-:Y:S02]  /*1ca0*/  @P1 LEA.HI.X R41, R114, UR21, R69, 0x2, P0 ;  /* 0x0000001572291c11 */ /* 0x000fe400080f1445 */
[----:B------:R-:W-:-:S13]  /*1cb0*/  ISETP.NE.AND P1, PT, R25, RZ, PT ;  /* 0x000000ff1900720c */ /* 0x000fda0003f25270 */
[----:B------:R-:W-:-:S04]  /*1cc0*/  @P1 LEA R44, P0, R112, UR22, 0x2 ;  /* 0x00000016702c1c11 */ /* 0x000fc8000f8010ff */
[----:B------:R-:W-:Y:S02]  /*1cd0*/  @P1 LEA.HI.X R45, R112, UR21, R70, 0x2, P0 ;  /* 0x00000015702d1c11 */ /* 0x000fe400080f1446 */
[----:B------:R-:W-:-:S13]  /*1ce0*/  ISETP.NE.AND P1, PT, R24, RZ, PT ;  /* 0x000000ff1800720c */ /* 0x000fda0003f25270 */
[----:B------:R0:W2:Y:S01]  /*1cf0*/  @P1 LDG.E R17, [R104.64] ;  /* 0x0000000468111981 */ /* 0x0000a2000c1e1900 */
[----:B------:R-:W-:Y:S01]  /*1d00*/  @P2 LEA R98, P0, R108, UR26, 0x2 ;  /* 0x0000001a6c622c11 */ /* 0x000fe2000f8010ff */
[----:B------:R-:W-:Y:S02]  /*1d10*/  @P1 IMAD R0, R0, c[0x0][0x16c], RZ ;  /* 0x00005b0000001a24 */ /* 0x000fe400078e02ff */
[----:B------:R-:W-:Y:S01]  /*1d20*/  IMAD R19, R20, c[0x0][0x1a8], R19 ;  /* 0x00006a0014137a24 */ /* 0x000fe200078e0213 */
[----:B------:R-:W-:Y:S02]  /*1d30*/  @P2 IADD3.X R99, R83, UR25, RZ, P0, !PT ;  /* 0x0000001953632c10 */ /* 0x000fe400087fe4ff */
[----:B------:R-:W-:-:S04]  /*1d40*/  @P2 LEA R50, P0, R110, UR22, 0x2 ;  /* 0x000000166e322c11 */ /* 0x000fc8000f8010ff */
[----:B------:R-:W-:Y:S02]  /*1d50*/  @P2 LEA.HI.X R51, R110, UR21, R71, 0x2, P0 ;  /* 0x000000156e332c11 */ /* 0x000fe400080f1447 */
[----:B------:R-:W-:Y:S02]  /*1d60*/  ISETP.NE.AND P2, PT, R23, RZ, PT ;  /* 0x000000ff1700720c */ /* 0x000fe40003f45270 */
[----:B------:R-:W-:-:S04]  /*1d70*/  LEA R102, P0, R94, UR26, 0x2 ;  /* 0x0000001a5e667c11 */ /* 0x000fc8000f8010ff */
[----:B------:R-:W-:-:S07]  /*1d80*/  IADD3.X R103, R84, UR25, RZ, P0, !PT ;  /* 0x0000001954677c10 */ /* 0x000fce00087fe4ff */
[----:B0-----:R-:W-:-:S04]  /*1d90*/  @P2 LEA R104, P0, R96, UR22, 0x2 ;  /* 0x0000001660682c11 */ /* 0x001fc8000f8010ff */
[----:B------:R-:W-:Y:S02]  /*1da0*/  @P2 LEA.HI.X R105, R96, UR21, R72, 0x2, P0 ;  /* 0x0000001560692c11 */ /* 0x000fe400080f1448 */
[----:B------:R-:W-:Y:S01]  /*1db0*/  ISETP.NE.AND P2, PT, R22, RZ, PT ;  /* 0x000000ff1600720c */ /* 0x000fe20003f45270 */
[----:B--2---:R-:W-:-:S05]  /*1dc0*/  @P1 IMAD R0, R17, c[0x0][0x19c], R0 ;  /* 0x0000670011001a24 */ /* 0x004fca00078e0200 */
[----:B------:R0:W-:Y:S07]  /*1dd0*/  @P1 STG.E [R146.64], R0 ;  /* 0x0000000092001986 */ /* 0x0001ee000c101904 */
[----:B------:R-:W2:Y:S01]  /*1de0*/  @P2 LDG.E R20, [R48.64] ;  /* 0x0000000430142981 */ /* 0x000ea2000c1e1900 */
[----:B------:R-:W-:-:S04]  /*1df0*/  @P3 LEA R144, P0, R92, UR22, 0x2 ;  /* 0x000000165c903c11 */ /* 0x000fc8000f8010ff */
[----:B------:R-:W-:Y:S02]  /*1e00*/  @P3 LEA.HI.X R145, R92, UR21, R73, 0x2, P0 ;  /* 0x000000155c913c11 */ /* 0x000fe400080f1449 */
[----:B------:R-:W-:Y:S01]  /*1e10*/  ISETP.NE.AND P3, PT, R21, RZ, PT ;  /* 0x000000ff1500720c */ /* 0x000fe20003f65270 */
[----:B------:R-:W-:Y:S01]  /*1e20*/  @P2 IMAD R5, R5, c[0x0][0x16c], RZ ;  /* 0x00005b0005052a24 */ /* 0x000fe200078e02ff */
[----:B0-----:R-:W-:-:S11]  /*1e30*/  P2R R0, PR, RZ, 0x2 ;  /* 0x00000002ff007803 */ /* 0x001fd60000000000 */
[----:B------:R-:W-:Y:S01]  /*1e40*/  @P3 IMAD R26, R9, c[0x0][0x16c], RZ ;  /* 0x00005b00091a3a24 */ /* 0x000fe200078e02ff */
[----:B------:R-:W-:-:S04]  /*1e50*/  ISETP.NE.AND P1, PT, R54, RZ, PT ;  /* 0x000000ff3600720c */ /* 0x000fc80003f25270 */
[----:B------:R-:W-:Y:S02]  /*1e60*/  P2R R17, PR, RZ, 0x2 ;  /* 0x00000002ff117803 */ /* 0x000fe40000000000 */
[----:B------:R-:W-:Y:S01]  /*1e70*/  ISETP.NE.AND P1, PT, R55, RZ, PT ;  /* 0x000000ff3700720c */ /* 0x000fe20003f25270 */
[----:B--2---:R-:W-:-:S05]  /*1e80*/  @P2 IMAD R20, R20, c[0x0][0x19c], R5 ;  /* 0x0000670014142a24 */ /* 0x004fca00078e0205 */
[----:B------:R0:W-:Y:S04]  /*1e90*/  @P2 STG.E [R106.64], R20 ;  /* 0x000000146a002986 */ /* 0x0001e8000c101904 */
[----:B------:R-:W2:Y:S02]  /*1ea0*/  @P3 LDG.E R5, [R48.64+0x80] ;  /* 0x0000800430053981 */ /* 0x000ea4000c1e1900 */
[----:B--2---:R-:W-:-:S05]  /*1eb0*/  @P3 IMAD R5, R5, c[0x0][0x19c], R26 ;  /* 0x0000670005053a24 */ /* 0x004fca00078e021a */
[----:B------:R1:W-:Y:S04]  /*1ec0*/  @P3 STG.E [R100.64], R5 ;  /* 0x0000000564003986 */ /* 0x0003e8000c101904 */
[----:B------:R-:W2:Y:S01]  /*1ed0*/  @P4 LDG.E R9, [R48.64+0x100] ;  /* 0x0001000430094981 */ /* 0x000ea2000c1e1900 */
[----:B0-----:R-:W-:Y:S02]  /*1ee0*/  P2R R20, PR, RZ, 0x4 ;  /* 0x00000004ff147803 */ /* 0x001fe40000000000 */
[----:B------:R-:W-:-:S13]  /*1ef0*/  ISETP.NE.AND P2, PT, R62, RZ, PT ;  /* 0x000000ff3e00720c */ /* 0x000fda0003f45270 */
[----:B------:R-:W-:-:S04]  /*1f00*/  @P2 LEA R146, P0, R90, UR22, 0x2 ;  /* 0x000000165a922c11 */ /* 0x000fc8000f8010ff */
[----:B------:R-:W-:Y:S02]  /*1f10*/  @P2 LEA.HI.X R147, R90, UR21, R74, 0x2, P0 ;  /* 0x000000155a932c11 */ /* 0x000fe400080f144a */
[----:B------:R-:W-:Y:S01]  /*1f20*/  @P1 LEA R26, P0, R18, UR26, 0x2 ;  /* 0x0000001a121a1c11 */ /* 0x000fe2000f8010ff */
[----:B------:R-:W-:-:S04]  /*1f30*/  @P4 IMAD R18, R13, c[0x0][0x16c], RZ ;  /* 0x00005b000d124a24 */ /* 0x000fc800078e02ff */
[----:B--2---:R-:W-:-:S05]  /*1f40*/  @P4 IMAD R9, R9, c[0x0][0x19c], R18 ;  /* 0x0000670009094a24 */ /* 0x004fca00078e0212 */
[----:B------:R0:W-:Y:S04]  /*1f50*/  @P4 STG.E [R36.64], R9 ;  /* 0x0000000924004986 */ /* 0x0001e8000c101904 */
[----:B------:R-:W2:Y:S01]  /*1f60*/  @P5 LDG.E R34, [R34.64] ;  /* 0x0000000422225981 */ /* 0x000ea2000c1e1900 */
[----:B------:R-:W-:Y:S01]  /*1f70*/  @P5 IMAD R13, R2, c[0x0][0x16c], RZ ;  /* 0x00005b00020d5a24 */ /* 0x000fe200078e02ff */
[----:B------:R-:W-:Y:S02]  /*1f80*/  P2R R21, PR, RZ, 0x4 ;  /* 0x00000004ff157803 */ /* 0x000fe40000000000 */
[----:B------:R-:W-:-:S04]  /*1f90*/  ISETP.NE.AND P2, PT, R56, RZ, PT ;  /* 0x000000ff3800720c */ /* 0x000fc80003f45270 */
[----:B------:R-:W-:Y:S02]  /*1fa0*/  P2R R22, PR, RZ, 0x4 ;  /* 0x00000004ff167803 */ /* 0x000fe40000000000 */
[----:B------:R-:W-:Y:S01]  /*1fb0*/  ISETP.NE.AND P2, PT, R57, RZ, PT ;  /* 0x000000ff3900720c */ /* 0x000fe20003f45270 */
[----:B--2---:R-:W-:-:S05]  /*1fc0*/  @P5 IMAD R13, R34, c[0x0][0x19c], R13 ;  /* 0x00006700220d5a24 */ /* 0x004fca00078e020d */
[----:B------:R-:W-:Y:S04]  /*1fd0*/  @P5 STG.E [R32.64], R13 ;  /* 0x0000000d20005986 */ /* 0x000fe8000c101904 */
[----:B------:R-:W2:Y:S01]  /*1fe0*/  @P6 LDG.E R2, [R38.64] ;  /* 0x0000000426026981 */ /* 0x000ea2000c1e1900 */
[----:B------:R-:W-:Y:S02]  /*1ff0*/  P2R R23, PR, RZ, 0x4 ;  /* 0x00000004ff177803 */ /* 0x000fe40000000000 */
[----:B------:R-:W-:-:S04]  /*2000*/  ISETP.NE.AND P2, PT, R58, RZ, PT ;  /* 0x000000ff3a00720c */ /* 0x000fc80003f45270 */
[----:B------:R-:W-:Y:S02]  /*2010*/  P2R R24, PR, RZ, 0x4 ;  /* 0x00000004ff187803 */ /* 0x000fe40000000000 */
[----:B------:R-:W-:-:S04]  /*2020*/  ISETP.NE.AND P2, PT, R85, RZ, PT ;  /* 0x000000ff5500720c */ /* 0x000fc80003f45270 */
[----:B------:R-:W-:Y:S02]  /*2030*/  P2R R25, PR, RZ, 0x4 ;  /* 0x00000004ff197803 */ /* 0x000fe40000000000 */
[----:B------:R-:W-:Y:S01]  /*2040*/  ISETP.NE.AND P2, PT, R59, RZ, PT ;  /* 0x000000ff3b00720c */ /* 0x000fe20003f45270 */
[----:B-1----:R-:W-:-:S04]  /*2050*/  @P6 IMAD R5, R6, c[0x0][0x16c], RZ ;  /* 0x00005b0006056a24 */ /* 0x002fc800078e02ff */
[----:B--2---:R-:W-:-:S05]  /*2060*/  @P6 IMAD R5, R2, c[0x0][0x19c], R5 ;  /* 0x0000670002056a24 */ /* 0x004fca00078e0205 */
[----:B------:R-:W-:Y:S04]  /*2070*/  @P6 STG.E [R42.64], R5 ;  /* 0x000000052a006986 */ /* 0x000fe8000c101904 */
[----:B------:R-:W2:Y:S01]  /*2080*/  @P2 LDG.E R2, [R38.64+0x80] ;  /* 0x0000800426022981 */ /* 0x000ea2000c1e1900 */
[----:B------:R-:W-:Y:S02]  /*2090*/  @P1 IADD3.X R27, R47, UR25, RZ, P0, !PT ;  /* 0x000000192f1b1c10 */ /* 0x000fe400087fe4ff */
[----:B------:R-:W-:Y:S01]  /*20a0*/  LEA R148, P0, R19, UR26, 0x2 ;  /* 0x0000001a13947c11 */ /* 0x000fe2000f8010ff */
[----:B------:R-:W-:-:S04]  /*20b0*/  @P2 IMAD R19, R10, c[0x0][0x16c], RZ ;  /* 0x00005b000a132a24 */ /* 0x000fc800078e02ff */
[----:B--2---:R-:W-:-:S05]  /*20c0*/  @P2 IMAD R19, R2, c[0x0][0x19c], R19 ;  /* 0x0000670002132a24 */ /* 0x004fca00078e0213 */
[----:B------:R-:W-:Y:S01]  /*20d0*/  @P2 STG.E [R40.64], R19 ;  /* 0x0000001328002986 */ /* 0x000fe2000c101904 */
[----:B------:R-:W-:-:S13]  /*20e0*/  ISETP.NE.AND P2, PT, R25, RZ, PT ;  /* 0x000000ff1900720c */ /* 0x000fda0003f45270 */
[----:B------:R-:W2:Y:S01]  /*20f0*/  @P2 LDG.E R2, [R38.64+0x100] ;  /* 0x0001000426022981 */ /* 0x000ea2000c1e1900 */
[----:B0-----:R-:W-:-:S04]  /*2100*/  @P2 IMAD R9, R14, c[0x0][0x16c], RZ ;  /* 0x00005b000e092a24 */ /* 0x001fc800078e02ff */
[----:B--2---:R-:W-:-:S05]  /*2110*/  @P2 IMAD R9, R2, c[0x0][0x19c], R9 ;  /* 0x0000670002092a24 */ /* 0x004fca00078e0209 */
[----:B------:R-:W-:Y:S01]  /*2120*/  @P2 STG.E [R44.64], R9 ;  /* 0x000000092c002986 */ /* 0x000fe2000c101904 */
[----:B------:R-:W-:-:S13]  /*2130*/  ISETP.NE.AND P2, PT, R24, RZ, PT ;  /* 0x000000ff1800720c */ /* 0x000fda0003f45270 */
[----:B------:R-:W2:Y:S01]  /*2140*/  @P2 LDG.E R98, [R98.64] ;  /* 0x0000000462622981 */ /* 0x000ea2000c1e1900 */
[----:B------:R-:W-:-:S04]  /*2150*/  @P2 IMAD R3, R3, c[0x0][0x16c], RZ ;  /* 0x00005b0003032a24 */ /* 0x000fc800078e02ff */
[----:B--2---:R-:W-:-:S05]  /*2160*/  @P2 IMAD R3, R98, c[0x0][0x19c], R3 ;  /* 0x0000670062032a24 */ /* 0x004fca00078e0203 */
[----:B------:R0:W-:Y:S01]  /*2170*/  @P2 STG.E [R50.64], R3 ;  /* 0x0000000332002986 */ /* 0x0001e2000c101904 */
[----:B------:R-:W-:-:S13]  /*2180*/  ISETP.NE.AND P2, PT, R23, RZ, PT ;  /* 0x000000ff1700720c */ /* 0x000fda0003f45270 */
[----:B------:R-:W2:Y:S01]  /*2190*/  @P2 LDG.E R2, [R102.64] ;  /* 0x0000000466022981 */ /* 0x000ea2000c1e1900 */
[----:B------:R-:W-:-:S04]  /*21a0*/  @P2 IMAD R7, R7, c[0x0][0x16c], RZ ;  /* 0x00005b0007072a24 */ /* 0x000fc800078e02ff */
[----:B--2---:R-:W-:-:S05]  /*21b0*/  @P2 IMAD R7, R2, c[0x0][0x19c], R7 ;  /* 0x0000670002072a24 */ /* 0x004fca00078e0207 */
[----:B------:R1:W-:Y:S01]  /*21c0*/  @P2 STG.E [R104.64], R7 ;  /* 0x0000000768002986 */ /* 0x0003e2000c101904 */
[----:B------:R-:W-:-:S13]  /*21d0*/  ISETP.NE.AND P2, PT, R22, RZ, PT ;  /* 0x000000ff1600720c */ /* 0x000fda0003f45270 */
[----:B------:R-:W2:Y:S01]  /*21e0*/  @P2 LDG.E R2, [R102.64+0x80] ;  /* 0x0000800466022981 */ /* 0x000ea2000c1e1900 */
[----:B------:R-:W-:-:S04]  /*21f0*/  @P2 IMAD R11, R11, c[0x0][0x16c], RZ ;  /* 0x00005b000b0b2a24 */ /* 0x000fc800078e02ff */
[----:B--2---:R-:W-:-:S05]  /*2200*/  @P2 IMAD R11, R2, c[0x0][0x19c], R11 ;  /* 0x00006700020b2a24 */ /* 0x004fca00078e020b */
[----:B------:R1:W-:Y:S01]  /*2210*/  @P2 STG.E [R144.64], R11 ;  /* 0x0000000b90002986 */ /* 0x0003e2000c101904 */
[----:B------:R-:W-:-:S13]  /*2220*/  ISETP.NE.AND P2, PT, R21, RZ, PT ;  /* 0x000000ff1500720c */ /* 0x000fda0003f45270 */
[----:B------:R-:W2:Y:S01]  /*2230*/  @P2 LDG.E R2, [R102.64+0x100] ;  /* 0x0001000466022981 */ /* 0x000ea2000c1e1900 */
[----:B------:R-:W-:-:S04]  /*2240*/  @P2 IMAD R15, R15, c[0x0][0x16c], RZ ;  /* 0x00005b000f0f2a24 */ /* 0x000fc800078e02ff */
[----:B--2---:R-:W-:-:S05]  /*2250*/  @P2 IMAD R15, R2, c[0x0][0x19c], R15 ;  /* 0x00006700020f2a24 */ /* 0x004fca00078e020f */
[----:B------:R1:W-:Y:S04]  /*2260*/  @P2 STG.E [R146.64], R15 ;  /* 0x0000000f92002986 */ /* 0x0003e8000c101904 */
[----:B------:R-:W2:Y:S01]  /*2270*/  @P1 LDG.E R26, [R26.64] ;  /* 0x000000041a1a1981 */ /* 0x000ea2000c1e1900 */
[----:B0-----:R-:W-:Y:S01]  /*2280*/  @P1 IMAD R3, R4, c[0x0][0x16c], RZ ;  /* 0x00005b0004031a24 */ /* 0x001fe200078e02ff */
[----:B------:R-:W-:-:S03]  /*2290*/  IADD3.X R149, R52, UR25, RZ, P0, !PT ;  /* 0x0000001934957c10 */ /* 0x000fc600087fe4ff */
[----:B--2---:R-:W-:-:S05]  /*22a0*/  @P1 IMAD R3, R26, c[0x0][0x19c], R3 ;  /* 0x000067001a031a24 */ /* 0x004fca00078e0203 */
[----:B------:R1:W-:Y:S01]  /*22b0*/  @P1 STG.E [R30.64], R3 ;  /* 0x000000031e001986 */ /* 0x0003e2000c101904 */
[----:B------:R-:W-:-:S13]  /*22c0*/  ISETP.NE.AND P1, PT, R17, RZ, PT ;  /* 0x000000ff1100720c */ /* 0x000fda0003f25270 */
[----:B------:R-:W2:Y:S01]  /*22d0*/  @P1 LDG.E R2, [R148.64] ;  /* 0x0000000494021981 */ /* 0x000ea2000c1e1900 */
[----:B------:R-:W-:Y:S01]  /*22e0*/  ISETP.NE.AND P0, PT, R61, RZ, PT ;  /* 0x000000ff3d00720c */ /* 0x000fe20003f05270 */
[----:B------:R-:W-:Y:S01]  /*22f0*/  @P1 IMAD R5, R8, c[0x0][0x16c], RZ ;  /* 0x00005b0008051a24 */ /* 0x000fe200078e02ff */
[----:B------:R-:W-:Y:S01]  /*2300*/  BSSY B0, `(.L_x_278) ;  /* 0x000000c000007945 */ /* 0x000fe20003800000 */
[----:B------:R-:W-:Y:S02]  /*2310*/  ISETP.NE.AND P2, PT, R20, RZ, PT ;  /* 0x000000ff1400720c */ /* 0x000fe40003f45270 */
[----:B--2---:R-:W-:-:S05]  /*2320*/  @P1 IMAD R5, R2, c[0x0][0x19c], R5 ;  /* 0x0000670002051a24 */ /* 0x004fca00078e0205 */
[----:B------:R1:W-:Y:S01]  /*2330*/  @P1 STG.E [R28.64], R5 ;  /* 0x000000051c001986 */ /* 0x0003e2000c101904 */
[----:B------:R-:W-:Y:S02]  /*2340*/  ISETP.NE.AND P1, PT, R0, RZ, PT ;  /* 0x000000ff0000720c */ /* 0x000fe40003f25270 */
[----:B------:R-:W-:Y:S06]  /*2350*/  @!P0 BRA `(.L_x_279) ;  /* 0x0000006000008947 */ /* 0x000fec0003800000 */
[----:B------:R-:W2:Y:S01]  /*2360*/  LDG.E R0, [R148.64+0x80] ;  /* 0x0000800494007981 */ /* 0x000ea2000c1e1900 */
[----:B------:R-:W-:Y:S01]  /*2370*/  LEA R4, P0, R88, UR22, 0x2 ;  /* 0x0000001658047c11 */ /* 0x000fe2000f8010ff */
[----:B-1----:R-:W-:-:S03]  /*2380*/  IMAD R3, R12, c[0x0][0x16c], RZ ;  /* 0x00005b000c037a24 */ /* 0x002fc600078e02ff */
[----:B------:R-:W-:Y:S01]  /*2390*/  LEA.HI.X R5, R88, UR21, R77, 0x2, P0 ;  /* 0x0000001558057c11 */ /* 0x000fe200080f144d */
[----:B--2---:R-:W-:-:S05]  /*23a0*/  IMAD R0, R0, c[0x0][0x19c], R3 ;  /* 0x0000670000007a24 */ /* 0x004fca00078e0203 */
[----:B------:R0:W-:Y:S03]  /*23b0*/  STG.E [R4.64], R0 ;  /* 0x0000000004007986 */ /* 0x0001e6000c101904 */
.L_x_279:
[----:B------:R-:W-:Y:S05]  /*23c0*/  BSYNC B0 ;  /* 0x0000000000007941 */ /* 0x000fea0003800000 */
.L_x_278:
[----:B------:R-:W-:-:S13]  /*23d0*/  ISETP.NE.AND P0, PT, R60, RZ, PT ;  /* 0x000000ff3c00720c */ /* 0x000fda0003f05270 */
[----:B------:R-:W-:Y:S05]  /*23e0*/  @!P0 BRA `(.L_x_280) ;  /* 0x000008e000008947 */ /* 0x000fea0003800000 */
[----:B------:R-:W2:Y:S01]  /*23f0*/  LDG.E R148, [R148.64+0x100] ;  /* 0x0001000494947981 */ /* 0x000ea2000c1e1900 */
[----:B0-----:R-:W-:Y:S01]  /*2400*/  LEA R4, P0, R86, UR22, 0x2 ;  /* 0x0000001656047c11 */ /* 0x001fe2000f8010ff */
[----:B-1----:R-:W-:-:S03]  /*2410*/  IMAD R3, R16, c[0x0][0x16c], RZ ;  /* 0x00005b0010037a24 */ /* 0x002fc600078e02ff */
[----:B------:R-:W-:Y:S01]  /*2420*/  LEA.HI.X R5, R86, UR21, R78, 0x2, P0 ;  /* 0x0000001556057c11 */ /* 0x000fe200080f144e */
[----:B--2---:R-:W-:-:S05]  /*2430*/  IMAD R3, R148, c[0x0][0x19c], R3 ;  /* 0x0000670094037a24 */ /* 0x004fca00078e0203 */
[----:B------:R0:W-:Y:S01]  /*2440*/  STG.E [R4.64], R3 ;  /* 0x0000000304007986 */ /* 0x0001e2000c101904 */
[----:B------:R-:W-:Y:S05]  /*2450*/  BRA `(.L_x_280) ;  /* 0x0000087000007947 */ /* 0x000fea0003800000 */
.L_x_277:
[C---:B------:R-:W-:Y:S01]  /*2460*/  @P1 LEA R50, P0, R134.reuse, UR22, 0x2 ;  /* 0x0000001686321c11 */ /* 0x040fe2000f8010ff */
[----:B------:R-:W-:Y:S01]  /*2470*/  @P2 IMAD R5, R5, c[0x0][0x16c], RZ ;  /* 0x00005b0005052a24 */ /* 0x000fe200078e02ff */
[----:B------:R-:W-:Y:S01]  /*2480*/  P2R R17, PR, RZ, 0x2 ;  /* 0x00000002ff117803 */ /* 0x000fe20000000000 */
[----:B------:R-:W-:Y:S01]  /*2490*/  @P3 IMAD R9, R9, c[0x0][0x16c], RZ ;  /* 0x00005b0009093a24 */ /* 0x000fe200078e02ff */
[----:B------:R-:W-:Y:S01]  /*24a0*/  @P1 LEA.HI.X R51, R134, UR21, R63, 0x2, P0 ;  /* 0x0000001586331c11 */ /* 0x000fe200080f143f */
[----:B------:R-:W-:Y:S01]  /*24b0*/  @P4 IMAD R13, R13, c[0x0][0x16c], RZ ;  /* 0x00005b000d0d4a24 */ /* 0x000fe200078e02ff */
[----:B------:R-:W-:Y:S01]  /*24c0*/  ISETP.NE.AND P1, PT, R60, RZ, PT ;  /* 0x000000ff3c00720c */ /* 0x000fe20003f25270 */
[----:B------:R-:W-:Y:S01]  /*24d0*/  @P6 IMAD R45, R6, c[0x0][0x16c], RZ ;  /* 0x00005b00062d6a24 */ /* 0x000fe200078e02ff */
[----:B------:R-:W-:Y:S02]  /*24e0*/  @P2 LEA R42, P0, R130, UR22, 0x2 ;  /* 0x00000016822a2c11 */ /* 0x000fe4000f8010ff */
[----:B------:R-:W-:-:S02]  /*24f0*/  P2R R18, PR, RZ, 0x2 ;  /* 0x00000002ff127803 */ /* 0x000fc40000000000 */
[----:B------:R-:W-:Y:S02]  /*2500*/  ISETP.NE.AND P1, PT, R61, RZ, PT ;  /* 0x000000ff3d00720c */ /* 0x000fe40003f25270 */
[----:B------:R-:W-:Y:S02]  /*2510*/  @P2 LEA.HI.X R43, R130, UR21, R64, 0x2, P0 ;  /* 0x00000015822b2c11 */ /* 0x000fe400080f1440 */
[----:B------:R-:W-:Y:S02]  /*2520*/  P2R R19, PR, RZ, 0x2 ;  /* 0x00000002ff137803 */ /* 0x000fe40000000000 */
[----:B------:R-:W-:Y:S02]  /*2530*/  ISETP.NE.AND P1, PT, R62, RZ, PT ;  /* 0x000000ff3e00720c */ /* 0x000fe40003f25270 */
        /* <DEDUP_REMOVED lines=21> */
[----:B------:R-:W-:-:S11]  /*2690*/  @P6 LEA.HI.X R31, R118, UR21, R68, 0x2, P0 ;  /* 0x00000015761f6c11 */ /* 0x000fd600080f1444 */
[----:B------:R-:W-:-:S04]  /*26a0*/  @P1 LEA R28, P0, R114, UR22, 0x2 ;  /* 0x00000016721c1c11 */ /* 0x000fc8000f8010ff */
[----:B------:R-:W-:Y:S02]  /*26b0*/  @P1 LEA.HI.X R29, R114, UR21, R69, 0x2, P0 ;  /* 0x00000015721d1c11 */ /* 0x000fe400080f1445 */
[----:B------:R-:W-:-:S13]  /*26c0*/  ISETP.NE.AND P1, PT, R26, RZ, PT ;  /* 0x000000ff1a00720c */ /* 0x000fda0003f25270 */
[----:B------:R-:W-:-:S04]  /*26d0*/  @P1 LEA R26, P0, R112, UR22, 0x2 ;  /* 0x00000016701a1c11 */ /* 0x000fc8000f8010ff */
[----:B------:R-:W-:Y:S02]  /*26e0*/  @P1 LEA.HI.X R27, R112, UR21, R70, 0x2, P0 ;  /* 0x00000015701b1c11 */ /* 0x000fe400080f1446 */
[----:B------:R-:W-:-:S13]  /*26f0*/  ISETP.NE.AND P1, PT, R25, RZ, PT ;  /* 0x000000ff1900720c */ /* 0x000fda0003f25270 */
[----:B------:R-:W-:-:S04]  /*2700*/  @P1 LEA R36, P0, R110, UR22, 0x2 ;  /* 0x000000166e241c11 */ /* 0x000fc8000f8010ff */
[----:B------:R-:W-:Y:S02]  /*2710*/  @P1 LEA.HI.X R37, R110, UR21, R71, 0x2, P0 ;  /* 0x000000156e251c11 */ /* 0x000fe400080f1447 */
[----:B------:R-:W-:Y:S02]  /*2720*/  ISETP.NE.AND P1, PT, R24, RZ, PT ;  /* 0x000000ff1800720c */ /* 0x000fe40003f25270 */
[----:B------:R-:W0:Y:S11]  /*2730*/  S2R R24, SR_TID.Y ;  /* 0x0000000000187919 */ /* 0x000e360000002200 */
[----:B------:R-:W-:-:S04]  /*2740*/  @P1 LEA R40, P0, R96, UR22, 0x2 ;  /* 0x0000001660281c11 */ /* 0x000fc8000f8010ff */
[----:B------:R-:W-:Y:S02]  /*2750*/  @P1 LEA.HI.X R41, R96, UR21, R72, 0x2, P0 ;  /* 0x0000001560291c11 */ /* 0x000fe400080f1448 */
[----:B------:R-:W-:Y:S01]  /*2760*/  ISETP.NE.AND P1, PT, R23, RZ, PT ;  /* 0x000000ff1700720c */ /* 0x000fe20003f25270 */
[----:B0-----:R-:W-:-:S04]  /*2770*/  IMAD R24, R53, c[0x0][0x4], R24 ;  /* 0x0000010035187a24 */ /* 0x001fc800078e0218 */
[----:B------:R-:W-:-:S05]  /*2780*/  IMAD.SHL.U32 R24, R24, 0x4, RZ ;  /* 0x0000000418187824 */ /* 0x000fca00078e00ff */
[----:B------:R-:W-:-:S04]  /*2790*/  IADD3 R24, R24, 0x3, RZ ;  /* 0x0000000318187810 */ /* 0x000fc80007ffe0ff */
[----:B------:R-:W-:-:S04]  /*27a0*/  SHF.R.S32.HI R25, RZ, 0x1f, R24 ;  /* 0x0000001fff197819 */ /* 0x000fc80000011418 */
[----:B------:R-:W-:-:S04]  /*27b0*/  LEA.HI R25, R25, R24, RZ, 0x5 ;  /* 0x0000001819197211 */ /* 0x000fc800078f28ff */
[----:B------:R-:W-:Y:S02]  /*27c0*/  LOP3.LUT R23, R25, 0xffffffe0, RZ, 0xc0, !PT ;  /* 0xffffffe019177812 */ /* 0x000fe400078ec0ff */
[----:B------:R-:W-:-:S03]  /*27d0*/  SHF.R.S32.HI R25, RZ, 0x5, R25 ;  /* 0x00000005ff197819 */ /* 0x000fc60000011419 */
[----:B------:R-:W-:-:S04]  /*27e0*/  IMAD.IADD R23, R24, 0x1, -R23 ;  /* 0x0000000118177824 */ /* 0x000fc800078e0a17 */
[----:B------:R-:W-:-:S04]  /*27f0*/  IMAD.IADD R24, R140, 0x1, R23 ;  /* 0x000000018c187824 */ /* 0x000fc800078e0217 */
[----:B------:R-:W-:-:S05]  /*2800*/  IMAD R24, R25, c[0x0][0x1b8], R24 ;  /* 0x00006e0019187a24 */ /* 0x000fca00078e0218 */
[----:B------:R-:W-:-:S04]  /*2810*/  @P1 LEA R98, P0, R24, UR22, 0x2 ;  /* 0x0000001618621c11 */ /* 0x000fc8000f8010ff */
[----:B------:R-:W-:Y:S02]  /*2820*/  @P1 LEA.HI.X R99, R24, UR21, R75, 0x2, P0 ;  /* 0x0000001518631c11 */ /* 0x000fe400080f144b */
[----:B------:R-:W-:Y:S01]  /*2830*/  ISETP.NE.AND P1, PT, R22, RZ, PT ;  /* 0x000000ff1600720c */ /* 0x000fe20003f25270 */
[----:B------:R-:W-:-:S04]  /*2840*/  IMAD.IADD R22, R136, 0x1, R23 ;  /* 0x0000000188167824 */ /* 0x000fc800078e0217 */
[----:B------:R-:W-:-:S08]  /*2850*/  IMAD R25, R25, c[0x0][0x1b8], R22 ;  /* 0x00006e0019197a24 */ /* 0x000fd000078e0216 */
[----:B------:R-:W-:-:S04]  /*2860*/  @P1 LEA R100, P0, R25, UR22, 0x2 ;  /* 0x0000001619641c11 */ /* 0x000fc8000f8010ff */
[----:B------:R-:W-:Y:S01]  /*2870*/  @P1 LEA.HI.X R101, R25, UR21, R76, 0x2, P0 ;  /* 0x0000001519651c11 */ /* 0x000fe200080f144c */
[----:B------:R-:W-:Y:S01]  /*2880*/  @P5 IMAD R25, R2, c[0x0][0x16c], RZ ;  /* 0x00005b0002195a24 */ /* 0x000fe200078e02ff */
[----:B------:R-:W-:-:S13]  /*2890*/  ISETP.NE.AND P1, PT, R21, RZ, PT ;  /* 0x000000ff1500720c */ /* 0x000fda0003f25270 */
        /* <DEDUP_REMOVED lines=12> */
[----:B------:R-:W-:Y:S02]  /*2960*/  ISETP.NE.AND P1, PT, R17, RZ, PT ;  /* 0x000000ff1100720c */ /* 0x000fe40003f25270 */
[----:B------:R-:W-:Y:S02]  /*2970*/  P2R R17, PR, RZ, 0x1 ;  /* 0x00000001ff117803 */ /* 0x000fe40000000000 */
[----:B------:R-:W-:-:S04]  /*2980*/  ISETP.NE.AND P0, PT, R55, RZ, PT ;  /* 0x000000ff3700720c */ /* 0x000fc80003f05270 */
[----:B------:R-:W-:Y:S02]  /*2990*/  P2R R18, PR, RZ, 0x1 ;  /* 0x00000001ff127803 */ /* 0x000fe40000000000 */
[----:B------:R-:W-:-:S03]  /*29a0*/  ISETP.NE.AND P0, PT, R56, RZ, PT ;  /* 0x000000ff3800720c */ /* 0x000fc60003f05270 */
[----:B------:R-:W-:Y:S01]  /*29b0*/  @P1 IMAD R0, R0, c[0x0][0x16c], RZ ;  /* 0x00005b0000001a24 */ /* 0x000fe200078e02ff */
[----:B------:R-:W-:Y:S02]  /*29c0*/  P2R R19, PR, RZ, 0x1 ;  /* 0x00000001ff137803 */ /* 0x000fe40000000000 */
[----:B------:R-:W-:Y:S02]  /*29d0*/  ISETP.NE.AND P0, PT, R58, RZ, PT ;  /* 0x000000ff3a00720c */ /* 0x000fe40003f05270 */
[----:B------:R0:W-:Y:S02]  /*29e0*/  @P1 STG.E [R50.64], R0 ;  /* 0x0000000032001986 */ /* 0x0001e4000c101904 */
[----:B------:R-:W-:Y:S02]  /*29f0*/  P2R R20, PR, RZ, 0x1 ;  /* 0x00000001ff147803 */ /* 0x000fe40000000000 */
[----:B------:R-:W-:Y:S01]  /*2a00*/  ISETP.NE.AND P0, PT, R59, RZ, PT ;  /* 0x000000ff3b00720c */ /* 0x000fe20003f05270 */
[----:B------:R1:W-:Y:S04]  /*2a10*/  @P2 STG.E [R42.64], R5 ;  /* 0x000000052a002986 */ /* 0x0003e8000c101904 */
[----:B------:R-:W-:Y:S04]  /*2a20*/  @P3 STG.E [R38.64], R9 ;  /* 0x0000000926003986 */ /* 0x000fe8000c101904 */
[----:B------:R2:W-:Y:S04]  /*2a30*/  @P4 STG.E [R34.64], R13 ;  /* 0x0000000d22004986 */ /* 0x0005e8000c101904 */
[----:B------:R-:W-:Y:S01]  /*2a40*/  @P0 IMAD R49, R10, c[0x0][0x16c], RZ ;  /* 0x00005b000a310a24 */ /* 0x000fe200078e02ff */
[----:B------:R3:W-:Y:S04]  /*2a50*/  @P5 STG.E [R32.64], R25 ;  /* 0x0000001920005986 */ /* 0x0007e8000c101904 */
[----:B------:R3:W-:Y:S04]  /*2a60*/  @P6 STG.E [R30.64], R45 ;  /* 0x0000002d1e006986 */ /* 0x0007e8000c101904 */
[----:B------:R3:W-:Y:S01]  /*2a70*/  @P0 STG.E [R28.64], R49 ;  /* 0x000000311c000986 */ /* 0x0007e2000c101904 */
[----:B0-----:R-:W-:-:S02]  /*2a80*/  P2R R0, PR, RZ, 0x2 ;  /* 0x00000002ff007803 */ /* 0x001fc40000000000 */
[----:B------:R-:W-:Y:S02]  /*2a90*/  ISETP.NE.AND P1, PT, R61, RZ, PT ;  /* 0x000000ff3d00720c */ /* 0x000fe40003f25270 */
[----:B------:R-:W-:Y:S02]  /*2aa0*/  ISETP.NE.AND P0, PT, R20, RZ, PT ;  /* 0x000000ff1400720c */ /* 0x000fe40003f05270 */
[----:B------:R-:W-:Y:S02]  /*2ab0*/  P2R R21, PR, RZ, 0x2 ;  /* 0x00000002ff157803 */ /* 0x000fe40000000000 */
[----:B------:R-:W-:Y:S02]  /*2ac0*/  ISETP.NE.AND P1, PT, R62, RZ, PT ;  /* 0x000000ff3e00720c */ /* 0x000fe40003f25270 */
[----:B-1----:R-:W-:Y:S02]  /*2ad0*/  P2R R5, PR, RZ, 0x4 ;  /* 0x00000004ff057803 */ /* 0x002fe40000000000 */
[----:B------:R-:W-:-:S02]  /*2ae0*/  P2R R22, PR, RZ, 0x2 ;  /* 0x00000002ff167803 */ /* 0x000fc40000000000 */
[----:B------:R-:W-:Y:S02]  /*2af0*/  ISETP.NE.AND P1, PT, R57, RZ, PT ;  /* 0x000000ff3900720c */ /* 0x000fe40003f25270 */
[----:B------:R-:W-:Y:S01]  /*2b00*/  ISETP.NE.AND P2, PT, R54, RZ, PT ;  /* 0x000000ff3600720c */ /* 0x000fe20003f45270 */
[----:B------:R-:W-:Y:S01]  /*2b10*/  @P0 IMAD R3, R3, c[0x0][0x16c], RZ ;  /* 0x00005b0003030a24 */ /* 0x000fe200078e02ff */
[----:B------:R-:W-:Y:S02]  /*2b20*/  P2R R23, PR, RZ, 0x2 ;  /* 0x00000002ff177803 */ /* 0x000fe40000000000 */
[----:B------:R-:W-:-:S09]  /*2b30*/  ISETP.NE.AND P1, PT, R85, RZ, PT ;  /* 0x000000ff5500720c */ /* 0x000fd20003f25270 */
[----:B--2---:R-:W-:-:S04]  /*2b40*/  @P2 IMAD R13, R8, c[0x0][0x16c], RZ ;  /* 0x00005b00080d2a24 */ /* 0x004fc800078e02ff */
[----:B------:R-:W-:-:S05]  /*2b50*/  @P1 IMAD R51, R14, c[0x0][0x16c], RZ ;  /* 0x00005b000e331a24 */ /* 0x000fca00078e02ff */
[----:B------:R3:W-:Y:S01]  /*2b60*/  @P1 STG.E [R26.64], R51 ;  /* 0x000000331a001986 */ /* 0x0007e2000c101904 */
[----:B------:R-:W-:-:S03]  /*2b70*/  ISETP.NE.AND P1, PT, R23, RZ, PT ;  /* 0x000000ff1700720c */ /* 0x000fc60003f25270 */
[----:B------:R3:W-:Y:S01]  /*2b80*/  @P0 STG.E [R36.64], R3 ;  /* 0x0000000324000986 */ /* 0x0007e2000c101904 */
[----:B------:R-:W-:-:S09]  /*2b90*/  ISETP.NE.AND P0, PT, R19, RZ, PT ;  /* 0x000000ff1300720c */ /* 0x000fd20003f05270 */
[----:B------:R-:W-:-:S04]  /*2ba0*/  @P1 IMAD R7, R7, c[0x0][0x16c], RZ ;  /* 0x00005b0007071a24 */ /* 0x000fc800078e02ff */
[----:B------:R-:W-:Y:S01]  /*2bb0*/  @P0 IMAD R11, R11, c[0x0][0x16c], RZ ;  /* 0x00005b000b0b0a24 */ /* 0x000fe200078e02ff */
        /* <DEDUP_REMOVED lines=9> */
[----:B------:R-:W-:-:S03]  /*2c50*/  ISETP.NE.AND P0, PT, R17, RZ, PT ;  /* 0x000000ff1100720c */ /* 0x000fc60003f05270 */
[----:B------:R3:W-:Y:S01]  /*2c60*/  @P2 STG.E [R100.64], R13 ;  /* 0x0000000d64002986 */ /* 0x0007e2000c101904 */
[----:B------:R-:W-:-:S05]  /*2c70*/  ISETP.NE.AND P2, PT, R5, RZ, PT ;  /* 0x000000ff0500720c */ /* 0x000fca0003f45270 */
[----:B------:R-:W-:-:S04]  /*2c80*/  @P1 IMAD R17, R12, c[0x0][0x16c], RZ ;  /* 0x00005b000c111a24 */ /* 0x000fc800078e02ff */
[----:B------:R-:W-:Y:S01]  /*2c90*/  @P0 IMAD R19, R16, c[0x0][0x16c], RZ ;  /* 0x00005b0010130a24 */ /* 0x000fe200078e02ff */
[----:B------:R3:W-:Y:S01]  /*2ca0*/  @P1 STG.E [R106.64], R17 ;  /* 0x000000116a001986 */ /* 0x0007e2000c101904 */
[----:B------:R-:W-:-:S03]  /*2cb0*/  ISETP.NE.AND P1, PT, R0, RZ, PT ;  /* 0x000000ff0000720c */ /* 0x000fc60003f25270 */
[----:B------:R3:W-:Y:S05]  /*2cc0*/  @P0 STG.E [R144.64], R19 ;  /* 0x0000001390000986 */ /* 0x0007ea000c101904 */
.L_x_280:
[----:B------:R-:W-:Y:S05]  /*2cd0*/  BSYNC B1 ;  /* 0x0000000000017941 */ /* 0x000fea0003800000 */
.L_x_276:
[----:B------:R-:W-:Y:S02]  /*2ce0*/  ULDC.64 UR6, c[0x0][0x1d8] ;  /* 0x0000760000067ab9 */ /* 0x000fe40000000a00 */
[----:B------:R-:W-:Y:S02]  /*2cf0*/  UIADD3 UR27, UR27, UR13, URZ ;  /* 0x0000000d1b1b7290 */ /* 0x000fe4000fffe03f */
[----:B------:R-:W-:Y:S02]  /*2d00*/  UIMAD.WIDE.U32 UR28, UR15, UR6, URZ ;  /* 0x000000060f1c72a5 */ /* 0x000fe4000f8e003f */
[----:B------:R-:W-:Y:S02]  /*2d10*/  ULDC.64 UR8, c[0x0][0x1e0] ;  /* 0x0000780000087ab9 */ /* 0x000fe40000000a00 */
[----:B------:R-:W-:Y:S02]  /*2d20*/  UISETP.GE.AND UP4, UPT, UR27, UR12, UPT ;  /* 0x0000000c1b00728c */ /* 0x000fe4000bf86270 */
[----:B------:R-:W-:-:S02]  /*2d30*/  UIMAD.WIDE.U32 UR30, UR15, UR8, URZ ;  /* 0x000000080f1e72a5 */ /* 0x000fc4000f8e003f */
[----:B------:R-:W-:Y:S02]  /*2d40*/  UIMAD UR8, UR15, UR7, UR29 ;  /* 0x000000070f0872a4 */ /* 0x000fe4000f8e021d */
[----:B------:R-:W-:Y:S01]  /*2d50*/  UMOV UR32, UR18 ;  /* 0x0000001200207c82 */ /* 0x000fe20008000000 */
[----:B------:R-:W-:Y:S01]  /*2d60*/  PLOP3.LUT P0, PT, PT, PT, UP4, 0x40, 0x0 ;  /* 0x000000000000781c */ /* 0x000fe20003f0e848 */
[----:B------:R-:W-:Y:S02]  /*2d70*/  ULDC.64 UR6, c[0x0][0x1d0] ;  /* 0x0000740000067ab9 */ /* 0x000fe40000000a00 */
[----:B------:R-:W-:Y:S02]  /*2d80*/  UMOV UR18, UR20 ;  /* 0x0000001400127c82 */ /* 0x000fe40008000000 */
[----:B------:R-:W-:Y:S02]  /*2d90*/  UIMAD.WIDE.U32 UR34, UR16, UR6, UR18 ;  /* 0x00000006102272a5 */ /* 0x000fe4000f8e0012 */
[----:B------:R-:W-:-:S02]  /*2da0*/  USHF.L.U32 UR6, UR28, 0x2, URZ ;  /* 0x000000021c067899 */ /* 0x000fc4000800063f */
[----:B------:R-:W-:Y:S02]  /*2db0*/  ULDC.64 UR10, c[0x0][0x1c8] ;  /* 0x00007200000a7ab9 */ /* 0x000fe40000000a00 */
[----:B------:R-:W-:Y:S02]  /*2dc0*/  UMOV UR33, UR17 ;  /* 0x0000001100217c82 */ /* 0x000fe40008000000 */
[----:B------:R-:W-:Y:S02]  /*2dd0*/  UIMAD UR19, UR16, UR7, UR35 ;  /* 0x00000007101372a4 */ /* 0x000fe4000f8e0223 */
[----:B------:R-:W-:Y:S02]  /*2de0*/  UIMAD UR9, UR15, UR9, UR31 ;  /* 0x000000090f0972a4 */ /* 0x000fe4000f8e021f */
[----:B------:R-:W-:Y:S02]  /*2df0*/  USHF.L.U64.HI UR8, UR28, 0x2, UR8 ;  /* 0x000000021c087899 */ /* 0x000fe40008010208 */
[----:B------:R-:W-:-:S02]  /*2e00*/  UIADD3 UR7, UP3, UR26, UR6, URZ ;  /* 0x000000061a077290 */ /* 0x000fc4000ff7e03f */
[----:B------:R-:W-:Y:S02]  /*2e10*/  UIADD3 UR24, UP2, UR24, UR6, URZ ;  /* 0x0000000618187290 */ /* 0x000fe4000ff5e03f */
[----:B------:R-:W-:Y:S02]  /*2e20*/  UIMAD.WIDE.U32 UR32, UR16, UR10, UR32 ;  /* 0x0000000a102072a5 */ /* 0x000fe4000f8e0020 */
[----:B------:R-:W-:Y:S02]  /*2e30*/  ULEA UR22, UP1, UR30, UR22, 0x2 ;  /* 0x000000161e167291 */ /* 0x000fe4000f82103f */
[----:B------:R-:W-:Y:S02]  /*2e40*/  USHF.L.U64.HI UR9, UR30, 0x2, UR9 ;  /* 0x000000021e097899 */ /* 0x000fe40008010209 */
[----:B------:R-:W-:Y:S02]  /*2e50*/  UIADD3.X UR6, UR25, UR8, URZ, UP3, !UPT ;  /* 0x0000000819067290 */ /* 0x000fe40009ffe43f */
[----:B------:R-:W-:-:S02]  /*2e60*/  UIADD3.X UR23, UR23, UR8, URZ, UP2, !UPT ;  /* 0x0000000817177290 */ /* 0x000fc400097fe43f */
[----:B------:R-:W-:Y:S02]  /*2e70*/  UIMAD UR17, UR16, UR11, UR33 ;  /* 0x0000000b101172a4 */ /* 0x000fe4000f8e0221 */
[----:B------:R-:W-:Y:S02]  /*2e80*/  UMOV UR18, UR32 ;  /* 0x0000002000127c82 */ /* 0x000fe40008000000 */
[----:B------:R-:W-:Y:S02]  /*2e90*/  UMOV UR20, UR34 ;  /* 0x0000002200147c82 */ /* 0x000fe40008000000 */
[----:B------:R-:W-:Y:S02]  /*2ea0*/  USEL UR26, UR26, UR7, !UP0 ;  /* 0x000000071a1a7287 */ /* 0x000fe4000c000000 */
[----:B------:R-:W-:Y:S02]  /*2eb0*/  USEL UR24, UR24, URZ, UP0 ;  /* 0x0000003f18187287 */ /* 0x000fe40008000000 */
[----:B------:R-:W-:-:S02]  /*2ec0*/  UIADD3.X UR21, UR21, UR9, URZ, UP1, !UPT ;  /* 0x0000000915157290 */ /* 0x000fc40008ffe43f */
[----:B------:R-:W-:Y:S02]  /*2ed0*/  USEL UR25, UR25, UR6, !UP0 ;  /* 0x0000000619197287 */ /* 0x000fe4000c000000 */
[----:B------:R-:W-:Y:S01]  /*2ee0*/  USEL UR23, UR23, URZ, UP0 ;  /* 0x0000003f17177287 */ /* 0x000fe20008000000 */
[----:B------:R-:W-:Y:S01]  /*2ef0*/  @!P0 CALL.REL.NOINC `(.L_x_281) ;  /* 0x0000001000008944 */ /* 0x000fe20003c00000 */
[----:B------:R-:W-:Y:S05]  /*2f00*/  BRA `(.L_x_282) ;  /* 0xffffdf0000007947 */ /* 0x000fea000383ffff */
.L_x_281:
[----:B------:R-:W-:-:S01]  /*2f10*/  NOP ;  /* 0x0000000000007918 */ /* 0x000fc20000000000 */
[----:B------:R-:W-:Y:S05]  /*2f20*/  EXIT ;  /* 0x000000000000794d */ /* 0x000fea0003800000 */
.L_x_283:
        /* <DEDUP_REMOVED lines=13> */
.L_x_381:


//--------------------- .text._ZN7cutlass9reference6device6kernel13TensorForEachINS1_6detail14TensorReLuFuncIaNS_6layout22ColumnMajorInterleavedILi32EEEEELi2ENS9_6ParamsEEEvNS_5CoordIXT0_EilEET1_ --------------------------
	.section	.text._ZN7cutlass9reference6device6kernel13TensorForEachINS1_6detail14TensorReLuFuncIaNS_6layout22ColumnMajorInterleavedILi32EEEEELi2ENS9_6ParamsEEEvNS_5CoordIXT0_EilEET1_,"ax",@progbits
	.sectioninfo	@"SHI_REGISTERS=18"
	.align	128
        .global         _ZN7cutlass9reference6device6kernel13TensorForEachINS1_6detail14TensorReLuFuncIaNS_6layout22ColumnMajorInterleavedILi32EEEEELi2ENS9_6ParamsEEEvNS_5CoordIXT0_EilEET1_
        .type           _ZN7cutlass9reference6device6kernel13TensorForEachINS1_6detail14TensorReLuFuncIaNS_6layout22ColumnMajorInterleavedILi32EEEEELi2ENS9_6ParamsEEEvNS_5CoordIXT0_EilEET1_,@function
        .size           _ZN7cutlass9reference6device6kernel13TensorForEachINS1_6detail14TensorReLuFuncIaNS_6layout22ColumnMajorInterleavedILi32EEEEELi2ENS9_6ParamsEEEvNS_5CoordIXT0_EilEET1_,(.L_x_373 - _ZN7cutlass9reference6device6kernel13TensorForEachINS1_6detail14TensorReLuFuncIaNS_6layout22ColumnMajorInterleavedILi32EEEEELi2ENS9_6ParamsEEEvNS_5CoordIXT0_EilEET1_)
        .other          _ZN7cutlass9reference6device6kernel13TensorForEachINS1_6detail14TensorReLuFuncIaNS_6layout22ColumnMajorInterleavedILi32EEEEELi2ENS9_6ParamsEEEvNS_5CoordIXT0_EilEET1_,@"STO_CUDA_ENTRY STV_DEFAULT"
_ZN7cutlass9reference6device6kernel13TensorForEachINS1_6detail14TensorReLuFuncIaNS_6layout22ColumnMajorInterleavedILi32EEEEELi2ENS9_6ParamsEEEvNS_5CoordIXT0_EilEET1_:
.text._ZN7cutlass9reference6device6kernel13TensorForEachINS1_6detail14TensorReLuFuncIaNS_6layout22ColumnMajorInterleavedILi32EEEEELi2ENS9_6ParamsEEEvNS_5CoordIXT0_EilEET1_:
[----:B------:R-:W-:Y:S02]  /*0000*/  IMAD.MOV.U32 R1, RZ, RZ, c[0x0][0x28] ;  /* 0x00000a00ff017624 */ /* 0x000fe400078e00ff */
[----:B------:R-:W0:Y:S01]  /*0010*/  S2R R0, SR_CTAID.X ;  /* 0x0000000000007919 */ /* 0x000e220000002500 */
[----:B------:R-:W-:Y:S02]  /*0020*/  ULDC.64 UR6, c[0x0][0x160] ;  /* 0x0000580000067ab9 */ /* 0x000fe40000000a00 */
[----:B------:R-:W-:Y:S01]  /*0030*/  UIMAD.WIDE UR4, UR7, UR6, URZ ;  /* 0x00000006070472a5 */ /* 0x000fe2000f8e023f */
[----:B------:R-:W0:Y:S05]  /*0040*/  S2R R3, SR_TID.X ;  /* 0x0000000000037919 */ /* 0x000e2a0000002100 */
[----:B------:R-:W-:Y:S02]  /*0050*/  IMAD.U32 R2, RZ, RZ, UR5 ;  /* 0x00000005ff027e24 */ /* 0x000fe4000f8e00ff */
[----:B0-----:R-:W-:-:S05]  /*0060*/  IMAD R0, R0, c[0x0][0x0], R3 ;  /* 0x0000000000007a24 */ /* 0x001fca00078e0203 */
[----:B------:R-:W-:-:S04]  /*0070*/  ISETP.LT.U32.AND P0, PT, R0, UR4, PT ;  /* 0x0000000400007c0c */ /* 0x000fc8000bf01070 */
[----:B------:R-:W-:-:S13]  /*0080*/  ISETP.GT.AND.EX P0, PT, R2, RZ, PT, P0 ;  /* 0x000000ff0200720c */ /* 0x000fda0003f04300 */
[----:B------:R-:W-:Y:S05]  /*0090*/  @!P0 EXIT ;  /* 0x000000000000894d */ /* 0x000fea0003800000 */
[----:B------:R-:W-:Y:S01]  /*00a0*/  IMAD.MOV.U32 R2, RZ, RZ, RZ ;  /* 0x000000ffff027224 */ /* 0x000fe200078e00ff */
[----:B------:R-:W-:Y:S01]  /*00b0*/  USHF.R.S32.HI UR8, URZ, 0x1f, UR7 ;  /* 0x0000001f3f087899 */ /* 0x000fe20008011407 */
[----:B------:R-:W-:Y:S01]  /*00c0*/  IMAD.MOV.U32 R3, RZ, RZ, c[0x0][0x0] ;  /* 0x00000000ff037624 */ /* 0x000fe200078e00ff */
[----:B------:R-:W-:Y:S02]  /*00d0*/  ULDC.U8 UR12, c[0x0][0x180] ;  /* 0x00006000000c7ab9 */ /* 0x000fe40000000000 */
[----:B------:R-:W-:Y:S02]  /*00e0*/  ULDC.64 UR10, c[0x0][0x118] ;  /* 0x00004600000a7ab9 */ /* 0x000fe40000000a00 */
.L_x_289:
[----:B------:R-:W-:Y:S01]  /*00f0*/  LOP3.LUT R4, R2, UR8, RZ, 0xfc, !PT ;  /* 0x0000000802047c12 */ /* 0x000fe2000f8efcff */
[----:B------:R-:W-:Y:S03]  /*0100*/  BSSY B0, `(.L_x_284) ;  /* 0x000001d000007945 */ /* 0x000fe60003800000 */
[----:B------:R-:W-:-:S13]  /*0110*/  ISETP.NE.U32.AND P0, PT, R4, RZ, PT ;  /* 0x000000ff0400720c */ /* 0x000fda0003f05070 */
[----:B------:R-:W-:Y:S05]  /*0120*/  @!P0 BRA `(.L_x_285) ;  /* 0x0000006000008947 */ /* 0x000fea0003800000 */
[----:B------:R-:W-:Y:S02]  /*0130*/  MOV R4, 0x150 ;  /* 0x0000015000047802 */ /* 0x000fe40000000f00 */
[----:B------:R-:W-:Y:S05]  /*0140*/  CALL.REL.NOINC `($__internal_0_$__cuda_sm20_div_s64) ;  /* 0x0000038000007944 */ /* 0x000fea0003c00000 */
[--C-:B------:R-:W-:Y:S02]  /*0150*/  IMAD.MOV R7, RZ, RZ, -R6.reuse ;  /* 0x000000ffff077224 */ /* 0x100fe400078e0a06 */
[----:B------:R-:W-:Y:S02]  /*0160*/  IMAD.MOV.U32 R4, RZ, RZ, R6 ;  /* 0x000000ffff047224 */ /* 0x000fe400078e0006 */
[----:B------:R-:W-:Y:S01]  /*0170*/  IMAD R7, R7, c[0x0][0x164], R0 ;  /* 0x0000590007077a24 */ /* 0x000fe200078e0200 */
[----:B------:R-:W-:Y:S05]  /*0180*/  BRA `(.L_x_286) ;  /* 0x0000014000007947 */ /* 0x000fea0003800000 */
.L_x_285:
[----:B------:R-:W0:Y:S01]  /*0190*/  I2F.U32.RP R6, c[0x0][0x164] ;  /* 0x0000590000067b06 */ /* 0x000e220000209000 */
[----:B------:R-:W-:-:S07]  /*01a0*/  ISETP.NE.U32.AND P2, PT, RZ, c[0x0][0x164], PT ;  /* 0x00005900ff007a0c */ /* 0x000fce0003f45070 */
[----:B0-----:R-:W0:Y:S02]  /*01b0*/  MUFU.RCP R6, R6 ;  /* 0x0000000600067308 */ /* 0x001e240000001000 */
[----:B0-----:R-:W-:-:S06]  /*01c0*/  IADD3 R4, R6, 0xffffffe, RZ ;  /* 0x0ffffffe06047810 */ /* 0x001fcc0007ffe0ff */
[----:B------:R0:W1:Y:S02]  /*01d0*/  F2I.FTZ.U32.TRUNC.NTZ R5, R4 ;  /* 0x0000000400057305 */ /* 0x000064000021f000 */
[----:B0-----:R-:W-:Y:S02]  /*01e0*/  IMAD.MOV.U32 R4, RZ, RZ, RZ ;  /* 0x000000ffff047224 */ /* 0x001fe400078e00ff */
[----:B-1----:R-:W-:-:S04]  /*01f0*/  IMAD.MOV R7, RZ, RZ, -R5 ;  /* 0x000000ffff077224 */ /* 0x002fc800078e0a05 */
[----:B------:R-:W-:-:S04]  /*0200*/  IMAD R7, R7, c[0x0][0x164], RZ ;  /* 0x0000590007077a24 */ /* 0x000fc800078e02ff */
[----:B------:R-:W-:-:S06]  /*0210*/  IMAD.HI.U32 R5, R5, R7, R4 ;  /* 0x0000000705057227 */ /* 0x000fcc00078e0004 */
[----:B------:R-:W-:-:S04]  /*0220*/  IMAD.HI.U32 R4, R5, R0, RZ ;  /* 0x0000000005047227 */ /* 0x000fc800078e00ff */
[----:B------:R-:W-:-:S04]  /*0230*/  IMAD.MOV R5, RZ, RZ, -R4 ;  /* 0x000000ffff057224 */ /* 0x000fc800078e0a04 */
[----:B------:R-:W-:-:S05]  /*0240*/  IMAD R5, R5, c[0x0][0x164], R0 ;  /* 0x0000590005057a24 */ /* 0x000fca00078e0200 */
[----:B------:R-:W-:-:S13]  /*0250*/  ISETP.GE.U32.AND P0, PT, R5, c[0x0][0x164], PT ;  /* 0x0000590005007a0c */ /* 0x000fda0003f06070 */
[----:B------:R-:W-:Y:S02]  /*0260*/  @P0 IADD3 R5, R5, -c[0x0][0x164], RZ ;  /* 0x8000590005050a10 */ /* 0x000fe40007ffe0ff */
[----:B------:R-:W-:Y:S02]  /*0270*/  @P0 IADD3 R4, R4, 0x1, RZ ;  /* 0x0000000104040810 */ /* 0x000fe40007ffe0ff */
[----:B------:R-:W-:-:S13]  /*0280*/  ISETP.GE.U32.AND P1, PT, R5, c[0x0][0x164], PT ;  /* 0x0000590005007a0c */ /* 0x000fda0003f26070 */
[----:B------:R-:W-:Y:S02]  /*0290*/  @P1 IADD3 R4, R4, 0x1, RZ ;  /* 0x0000000104041810 */ /* 0x000fe40007ffe0ff */
[----:B------:R-:W-:-:S05]  /*02a0*/  @!P2 LOP3.LUT R4, RZ, c[0x0][0x164], RZ, 0x33, !PT ;  /* 0x00005900ff04aa12 */ /* 0x000fca00078e33ff */
[----:B------:R-:W-:-:S04]  /*02b0*/  IMAD.MOV R7, RZ, RZ, -R4 ;  /* 0x000000ffff077224 */ /* 0x000fc800078e0a04 */
[----:B------:R-:W-:Y:S02]  /*02c0*/  IMAD R7, R7, c[0x0][0x164], R0 ;  /* 0x0000590007077a24 */ /* 0x000fe400078e0200 */
.L_x_286:
[----:B------:R-:W-:Y:S05]  /*02d0*/  BSYNC B0 ;  /* 0x0000000000007941 */ /* 0x000fea0003800000 */
.L_x_284:
[----:B------:R-:W-:Y:S01]  /*02e0*/  ISETP.LT.AND P0, PT, R7, c[0x0][0x164], PT ;  /* 0x0000590007007a0c */ /* 0x000fe20003f01270 */
[----:B------:R-:W-:Y:S03]  /*02f0*/  BSSY B0, `(.L_x_287) ;  /* 0x0000016000007945 */ /* 0x000fe60003800000 */
[----:B------:R-:W-:-:S13]  /*0300*/  ISETP.GE.OR P0, PT, R4, c[0x0][0x160], !P0 ;  /* 0x0000580004007a0c */ /* 0x000fda0004706670 */
[----:B------:R-:W-:Y:S05]  /*0310*/  @P0 BRA `(.L_x_288) ;  /* 0x0000013000000947 */ /* 0x000fea0003800000 */
[----:B------:R-:W-:Y:S02]  /*0320*/  SHF.R.S32.HI R5, RZ, 0x1f, R7 ;  /* 0x0000001fff057819 */ /* 0x000fe40000011407 */
[--C-:B------:R-:W-:Y:S02]  /*0330*/  SHF.R.S64 R9, RZ, 0x1b, R4.reuse ;  /* 0x0000001bff097819 */ /* 0x100fe40000001004 */
[----:B------:R-:W-:Y:S02]  /*0340*/  LEA.HI R5, R5, R7, RZ, 0x5 ;  /* 0x0000000705057211 */ /* 0x000fe400078f28ff */
[----:B------:R-:W-:Y:S02]  /*0350*/  SHF.R.S32.HI R11, RZ, 0x1b, R4 ;  /* 0x0000001bff0b7819 */ /* 0x000fe40000011404 */
[----:B------:R-:W-:-:S05]  /*0360*/  LOP3.LUT R6, R5, 0xffffffe0, RZ, 0xc0, !PT ;  /* 0xffffffe005067812 */ /* 0x000fca00078ec0ff */
[----:B------:R-:W-:Y:S01]  /*0370*/  IMAD.IADD R6, R7, 0x1, -R6 ;  /* 0x0000000107067824 */ /* 0x000fe200078e0a06 */
[----:B------:R-:W-:-:S04]  /*0380*/  SHF.R.S32.HI R7, RZ, 0x5, R5 ;  /* 0x00000005ff077819 */ /* 0x000fc80000011405 */
[C---:B------:R-:W-:Y:S02]  /*0390*/  IADD3 R4, P0, R6.reuse, R9, RZ ;  /* 0x0000000906047210 */ /* 0x040fe40007f1e0ff */
[----:B------:R-:W-:Y:S02]  /*03a0*/  SHF.R.S32.HI R8, RZ, 0x1f, R7 ;  /* 0x0000001fff087819 */ /* 0x000fe40000011407 */
[----:B------:R-:W-:-:S03]  /*03b0*/  LEA.HI.X.SX32 R5, R6, R11, 0x1, P0 ;  /* 0x0000000b06057211 */ /* 0x000fc600000f0eff */
[----:B------:R-:W-:Y:S02]  /*03c0*/  IMAD R8, R8, c[0x0][0x170], RZ ;  /* 0x00005c0008087a24 */ /* 0x000fe400078e02ff */
[----:B------:R-:W-:-:S04]  /*03d0*/  IMAD.WIDE.U32 R4, R7, c[0x0][0x170], R4 ;  /* 0x00005c0007047a25 */ /* 0x000fc800078e0004 */
[----:B------:R-:W-:Y:S01]  /*03e0*/  IMAD R7, R7, c[0x0][0x174], R8 ;  /* 0x00005d0007077a24 */ /* 0x000fe200078e0208 */
[----:B------:R-:W-:-:S04]  /*03f0*/  IADD3 R4, P0, R4, c[0x0][0x168], RZ ;  /* 0x00005a0004047a10 */ /* 0x000fc80007f1e0ff */
[----:B------:R-:W-:-:S05]  /*0400*/  IADD3.X R5, R5, c[0x0][0x16c], R7, P0, !PT ;  /* 0x00005b0005057a10 */ /* 0x000fca00007fe407 */
[----:B------:R-:W2:Y:S01]  /*0410*/  LDG.E.S8 R6, [R4.64] ;  /* 0x0000000a04067981 */ /* 0x000ea2000c1e1300 */
[----:B------:R-:W-:-:S06]  /*0420*/  UPRMT UR6, UR12, 0x8880, URZ ;  /* 0x000088800c067896 */ /* 0x000fcc000800003f */
[----:B--2---:R-:W-:-:S05]  /*0430*/  IMNMX R7, R6, UR6, !PT ;  /* 0x0000000606077c17 */ /* 0x004fca000f800200 */
[----:B------:R0:W-:Y:S02]  /*0440*/  STG.E.U8 [R4.64], R7 ;  /* 0x0000000704007986 */ /* 0x0001e4000c10110a */
.L_x_288:
[----:B------:R-:W-:Y:S05]  /*0450*/  BSYNC B0 ;  /* 0x0000000000007941 */ /* 0x000fea0003800000 */
.L_x_287:
[----:B0-----:R-:W-:-:S05]  /*0460*/  IMAD R5, R3, c[0x0][0xc], RZ ;  /* 0x0000030003057a24 */ /* 0x001fca00078e02ff */
[----:B------:R-:W-:-:S05]  /*0470*/  IADD3 R0, P0, R5, R0, RZ ;  /* 0x0000000005007210 */ /* 0x000fca0007f1e0ff */
[----:B------:R-:W-:Y:S01]  /*0480*/  IMAD.X R2, RZ, RZ, R2, P0 ;  /* 0x000000ffff027224 */ /* 0x000fe200000e0602 */
[----:B------:R-:W-:-:S04]  /*0490*/  ISETP.GE.U32.AND P0, PT, R0, UR4, PT ;  /* 0x0000000400007c0c */ /* 0x000fc8000bf06070 */
[----:B------:R-:W-:-:S13]  /*04a0*/  ISETP.GE.AND.EX P0, PT, R2, UR5, PT, P0 ;  /* 0x0000000502007c0c */ /* 0x000fda000bf06300 */
[----:B------:R-:W-:Y:S05]  /*04b0*/  @!P0 BRA `(.L_x_289) ;  /* 0xfffffc3000008947 */ /* 0x000fea000383ffff */
[----:B------:R-:W-:Y:S05]  /*04c0*/  EXIT ;  /* 0x000000000000794d */ /* 0x000fea0003800000 */
        .weak           $__internal_0_$__cuda_sm20_div_s64
        .type           $__internal_0_$__cuda_sm20_div_s64,@function
        .size           $__internal_0_$__cuda_sm20_div_s64,(.L_x_373 - $__internal_0_$__cuda_sm20_div_s64)
$__internal_0_$__cuda_sm20_div_s64:
[----:B------:R-:W-:Y:S01]  /*04d0*/  ULDC UR7, c[0x0][0x164] ;  /* 0x0000590000077ab9 */ /* 0x000fe20000000800 */
[----:B------:R-:W-:Y:S01]  /*04e0*/  ISETP.GE.AND P3, PT, R2, RZ, PT ;  /* 0x000000ff0200720c */ /* 0x000fe20003f66270 */
[----:B------:R-:W-:Y:S02]  /*04f0*/  UIADD3 UR6, UP1, URZ, -UR7, URZ ;  /* 0x800000073f067290 */ /* 0x000fe4000ff3e03f */
[----:B------:R-:W-:Y:S02]  /*0500*/  UISETP.GE.AND UP0, UPT, UR8, URZ, UPT ;  /* 0x0000003f0800728c */ /* 0x000fe4000bf06270 */
[----:B------:R-:W-:Y:S02]  /*0510*/  UIADD3.X UR9, URZ, ~UR8, URZ, UP1, !UPT ;  /* 0x800000083f097290 */ /* 0x000fe40008ffe43f */
[----:B------:R-:W-:Y:S02]  /*0520*/  USEL UR6, UR6, UR7, !UP0 ;  /* 0x0000000706067287 */ /* 0x000fe4000c000000 */
[----:B------:R-:W-:-:S09]  /*0530*/  USEL UR7, UR9, UR8, !UP0 ;  /* 0x0000000809077287 */ /* 0x000fd2000c000000 */
[----:B------:R-:W0:Y:S08]  /*0540*/  I2F.U64.RP R5, UR6 ;  /* 0x0000000600057d12 */ /* 0x000e300008309000 */
[----:B0-----:R-:W0:Y:S02]  /*0550*/  MUFU.RCP R5, R5 ;  /* 0x0000000500057308 */ /* 0x001e240000001000 */
[----:B0-----:R-:W-:-:S06]  /*0560*/  IADD3 R6, R5, 0x1ffffffe, RZ ;  /* 0x1ffffffe05067810 */ /* 0x001fcc0007ffe0ff */
[----:B------:R-:W0:Y:S02]  /*0570*/  F2I.U64.TRUNC R6, R6 ;  /* 0x0000000600067311 */ /* 0x000e24000020d800 */
[----:B0-----:R-:W-:-:S04]  /*0580*/  IMAD.WIDE.U32 R8, R6, UR6, RZ ;  /* 0x0000000606087c25 */ /* 0x001fc8000f8e00ff */
[----:B------:R-:W-:Y:S01]  /*0590*/  IMAD R9, R6, UR7, R9 ;  /* 0x0000000706097c24 */ /* 0x000fe2000f8e0209 */
[----:B------:R-:W-:-:S03]  /*05a0*/  IADD3 R11, P0, RZ, -R8, RZ ;  /* 0x80000008ff0b7210 */ /* 0x000fc60007f1e0ff */
[----:B------:R-:W-:Y:S02]  /*05b0*/  IMAD R9, R7, UR6, R9 ;  /* 0x0000000607097c24 */ /* 0x000fe4000f8e0209 */
[----:B------:R-:W-:-:S04]  /*05c0*/  IMAD.HI.U32 R8, R6, R11, RZ ;  /* 0x0000000b06087227 */ /* 0x000fc800078e00ff */
[----:B------:R-:W-:Y:S02]  /*05d0*/  IMAD.X R13, RZ, RZ, ~R9, P0 ;  /* 0x000000ffff0d7224 */ /* 0x000fe400000e0e09 */
[----:B------:R-:W-:Y:S02]  /*05e0*/  IMAD.MOV.U32 R9, RZ, RZ, R6 ;  /* 0x000000ffff097224 */ /* 0x000fe400078e0006 */
[-C--:B------:R-:W-:Y:S02]  /*05f0*/  IMAD R15, R7, R13.reuse, RZ ;  /* 0x0000000d070f7224 */ /* 0x080fe400078e02ff */
[----:B------:R-:W-:-:S04]  /*0600*/  IMAD.WIDE.U32 R8, P0, R6, R13, R8 ;  /* 0x0000000d06087225 */ /* 0x000fc80007800008 */
[----:B------:R-:W-:-:S04]  /*0610*/  IMAD.HI.U32 R5, R7, R13, RZ ;  /* 0x0000000d07057227 */ /* 0x000fc800078e00ff */
[----:B------:R-:W-:-:S04]  /*0620*/  IMAD.HI.U32 R8, P1, R7, R11, R8 ;  /* 0x0000000b07087227 */ /* 0x000fc80007820008 */
[----:B------:R-:W-:Y:S01]  /*0630*/  IMAD.X R5, R5, 0x1, R7, P0 ;  /* 0x0000000105057824 */ /* 0x000fe200000e0607 */
[----:B------:R-:W-:-:S04]  /*0640*/  IADD3 R9, P2, R15, R8, RZ ;  /* 0x000000080f097210 */ /* 0x000fc80007f5e0ff */
[----:B------:R-:W-:Y:S01]  /*0650*/  IADD3.X R5, RZ, RZ, R5, P2, P1 ;  /* 0x000000ffff057210 */ /* 0x000fe200017e2405 */
[----:B------:R-:W-:-:S04]  /*0660*/  IMAD.WIDE.U32 R6, R9, UR6, RZ ;  /* 0x0000000609067c25 */ /* 0x000fc8000f8e00ff */
[----:B------:R-:W-:Y:S01]  /*0670*/  IMAD R8, R9, UR7, R7 ;  /* 0x0000000709087c24 */ /* 0x000fe2000f8e0207 */
[----:B------:R-:W-:Y:S02]  /*0680*/  IADD3 R11, P0, RZ, -R6, RZ ;  /* 0x80000006ff0b7210 */ /* 0x000fe40007f1e0ff */
[-C--:B------:R-:W-:Y:S01]  /*0690*/  IADD3 R7, P4, RZ, -R0.reuse, RZ ;  /* 0x80000000ff077210 */ /* 0x080fe20007f9e0ff */
[----:B------:R-:W-:Y:S02]  /*06a0*/  IMAD R6, R5, UR6, R8 ;  /* 0x0000000605067c24 */ /* 0x000fe4000f8e0208 */
[----:B------:R-:W-:Y:S01]  /*06b0*/  IMAD.HI.U32 R8, R9, R11, RZ ;  /* 0x0000000b09087227 */ /* 0x000fe200078e00ff */
[----:B------:R-:W-:-:S03]  /*06c0*/  SEL R10, R7, R0, !P3 ;  /* 0x00000000070a7207 */ /* 0x000fc60005800000 */
[----:B------:R-:W-:Y:S02]  /*06d0*/  IMAD.X R6, RZ, RZ, ~R6, P0 ;  /* 0x000000ffff067224 */ /* 0x000fe400000e0e06 */
[----:B------:R-:W-:Y:S02]  /*06e0*/  IMAD.X R7, RZ, RZ, ~R2, P4 ;  /* 0x000000ffff077224 */ /* 0x000fe400020e0e02 */
[----:B------:R-:W-:-:S03]  /*06f0*/  IMAD.WIDE.U32 R8, P0, R9, R6, R8 ;  /* 0x0000000609087225 */ /* 0x000fc60007800008 */
[----:B------:R-:W-:Y:S01]  /*0700*/  SEL R12, R7, R2, !P3 ;  /* 0x00000002070c7207 */ /* 0x000fe20005800000 */
[----:B------:R-:W-:Y:S02]  /*0710*/  IMAD.MOV.U32 R7, RZ, RZ, RZ ;  /* 0x000000ffff077224 */ /* 0x000fe400078e00ff */
[----:B------:R-:W-:-:S04]  /*0720*/  IMAD.HI.U32 R9, P1, R5, R11, R8 ;  /* 0x0000000b05097227 */ /* 0x000fc80007820008 */
[CC--:B------:R-:W-:Y:S02]  /*0730*/  IMAD R8, R5.reuse, R6.reuse, RZ ;  /* 0x0000000605087224 */ /* 0x0c0fe400078e02ff */
[----:B------:R-:W-:-:S03]  /*0740*/  IMAD.HI.U32 R6, R5, R6, RZ ;  /* 0x0000000605067227 */ /* 0x000fc600078e00ff */
[----:B------:R-:W-:Y:S01]  /*0750*/  IADD3 R9, P2, R8, R9, RZ ;  /* 0x0000000908097210 */ /* 0x000fe20007f5e0ff */
[----:B------:R-:W-:-:S04]  /*0760*/  IMAD.X R5, R6, 0x1, R5, P0 ;  /* 0x0000000106057824 */ /* 0x000fc800000e0605 */
[----:B------:R-:W-:Y:S01]  /*0770*/  IMAD.HI.U32 R6, R9, R10, RZ ;  /* 0x0000000a09067227 */ /* 0x000fe200078e00ff */
[----:B------:R-:W-:-:S05]  /*0780*/  IADD3.X R5, RZ, RZ, R5, P2, P1 ;  /* 0x000000ffff057210 */ /* 0x000fca00017e2405 */
[----:B------:R-:W-:-:S04]  /*0790*/  IMAD.WIDE.U32 R6, R9, R12, R6 ;  /* 0x0000000c09067225 */ /* 0x000fc800078e0006 */
[C---:B------:R-:W-:Y:S02]  /*07a0*/  IMAD R9, R5.reuse, R12, RZ ;  /* 0x0000000c05097224 */ /* 0x040fe400078e02ff */
[----:B------:R-:W-:-:S04]  /*07b0*/  IMAD.HI.U32 R6, P0, R5, R10, R6 ;  /* 0x0000000a05067227 */ /* 0x000fc80007800006 */
[----:B------:R-:W-:Y:S01]  /*07c0*/  IMAD.HI.U32 R5, R5, R12, RZ ;  /* 0x0000000c05057227 */ /* 0x000fe200078e00ff */
[----:B------:R-:W-:-:S03]  /*07d0*/  IADD3 R9, P1, R9, R6, RZ ;  /* 0x0000000609097210 */ /* 0x000fc60007f3e0ff */
[----:B------:R-:W-:Y:S02]  /*07e0*/  IMAD.X R5, RZ, RZ, R5, P0 ;  /* 0x000000ffff057224 */ /* 0x000fe400000e0605 */
[----:B------:R-:W-:-:S04]  /*07f0*/  IMAD.WIDE.U32 R6, R9, UR6, RZ ;  /* 0x0000000609067c25 */ /* 0x000fc8000f8e00ff */
[----:B------:R-:W-:Y:S01]  /*0800*/  IMAD.X R5, RZ, RZ, R5, P1 ;  /* 0x000000ffff057224 */ /* 0x000fe200008e0605 */
[----:B------:R-:W-:Y:S01]  /*0810*/  IADD3 R10, P1, -R6, R10, RZ ;  /* 0x0000000a060a7210 */ /* 0x000fe20007f3e1ff */
[C---:B------:R-:W-:Y:S01]  /*0820*/  IMAD R8, R9.reuse, UR7, R7 ;  /* 0x0000000709087c24 */ /* 0x040fe2000f8e0207 */
[----:B------:R-:W-:Y:S02]  /*0830*/  IADD3 R6, R9, 0x1, RZ ;  /* 0x0000000109067810 */ /* 0x000fe40007ffe0ff */
[----:B------:R-:W-:Y:S01]  /*0840*/  ISETP.GE.U32.AND P0, PT, R10, UR6, PT ;  /* 0x000000060a007c0c */ /* 0x000fe2000bf06070 */
[----:B------:R-:W-:-:S04]  /*0850*/  IMAD R5, R5, UR6, R8 ;  /* 0x0000000605057c24 */ /* 0x000fc8000f8e0208 */
[----:B------:R-:W-:Y:S01]  /*0860*/  IMAD.X R8, R12, 0x1, ~R5, P1 ;  /* 0x000000010c087824 */ /* 0x000fe200008e0e05 */
[----:B------:R-:W-:-:S04]  /*0870*/  IADD3 R5, P1, R10, -UR6, RZ ;  /* 0x800000060a057c10 */ /* 0x000fc8000ff3e0ff */
[C---:B------:R-:W-:Y:S02]  /*0880*/  ISETP.GE.U32.AND.EX P0, PT, R8.reuse, UR7, PT, P0 ;  /* 0x0000000708007c0c */ /* 0x040fe4000bf06100 */
[----:B------:R-:W-:Y:S02]  /*0890*/  IADD3.X R7, R8, ~UR7, RZ, P1, !PT ;  /* 0x8000000708077c10 */ /* 0x000fe40008ffe4ff */
[----:B------:R-:W-:Y:S02]  /*08a0*/  SEL R5, R5, R10, P0 ;  /* 0x0000000a05057207 */ /* 0x000fe40000000000 */
[----:B------:R-:W-:Y:S02]  /*08b0*/  SEL R7, R7, R8, P0 ;  /* 0x0000000807077207 */ /* 0x000fe40000000000 */
[----:B------:R-:W-:Y:S02]  /*08c0*/  SEL R9, R6, R9, P0 ;  /* 0x0000000906097207 */ /* 0x000fe40000000000 */
[----:B------:R-:W-:-:S02]  /*08d0*/  ISETP.GE.U32.AND P0, PT, R5, UR6, PT ;  /* 0x0000000605007c0c */ /* 0x000fc4000bf06070 */
[----:B------:R-:W-:Y:S02]  /*08e0*/  IADD3 R6, R9, 0x1, RZ ;  /* 0x0000000109067810 */ /* 0x000fe40007ffe0ff */
[----:B------:R-:W-:Y:S02]  /*08f0*/  ISETP.GE.U32.AND.EX P0, PT, R7, UR7, PT, P0 ;  /* 0x0000000707007c0c */ /* 0x000fe4000bf06100 */
[----:B------:R-:W-:Y:S02]  /*0900*/  LOP3.LUT R5, R2, UR8, RZ, 0x3c, !PT ;  /* 0x0000000802057c12 */ /* 0x000fe4000f8e3cff */
[----:B------:R-:W-:Y:S02]  /*0910*/  SEL R6, R6, R9, P0 ;  /* 0x0000000906067207 */ /* 0x000fe40000000000 */
[----:B------:R-:W-:Y:S02]  /*0920*/  ISETP.GE.AND P1, PT, R5, RZ, PT ;  /* 0x000000ff0500720c */ /* 0x000fe40003f26270 */
[----:B------:R-:W-:Y:S01]  /*0930*/  ISETP.NE.U32.AND P0, PT, RZ, c[0x0][0x164], PT ;  /* 0x00005900ff007a0c */ /* 0x000fe20003f05070 */
[----:B------:R-:W-:-:S03]  /*0940*/  IMAD.MOV R5, RZ, RZ, -R6 ;  /* 0x000000ffff057224 */ /* 0x000fc600078e0a06 */
[----:B------:R-:W-:Y:S02]  /*0950*/  ISETP.NE.AND.EX P0, PT, RZ, UR8, PT, P0 ;  /* 0x00000008ff007c0c */ /* 0x000fe4000bf05300 */
[----:B------:R-:W-:Y:S01]  /*0960*/  SEL R6, R5, R6, !P1 ;  /* 0x0000000605067207 */ /* 0x000fe20004800000 */
[----:B------:R-:W-:-:S03]  /*0970*/  IMAD.MOV.U32 R5, RZ, RZ, 0x0 ;  /* 0x00000000ff057424 */ /* 0x000fc600078e00ff */
[----:B------:R-:W-:Y:S01]  /*0980*/  SEL R6, R6, 0xffffffff, P0 ;  /* 0xffffffff06067807 */ /* 0x000fe20000000000 */
[----:B------:R-:W-:Y:S06]  /*0990*/  RET.REL.NODEC R4 `(_ZN7cutlass9reference6device6kernel13TensorForEachINS1_6detail14TensorReLuFuncIaNS_6layout22ColumnMajorInterleavedILi32EEEEELi2ENS9_6ParamsEEEvNS_5CoordIXT0_EilEET1_) ;  /* 0xfffff66004007950 */ /* 0x000fec0003c3ffff */
.L_x_290:
        /* <DEDUP_REMOVED lines=14> */
.L_x_373:


//--------------------- .text._ZN7cutlass9reference6device6kernel4GemmINS_9TensorRefIaNS_6layout22ColumnMajorInterleavedILi32EEEEENS4_IaNS5_19RowMajorInterleavedILi32EEEEES8_fiNS_11MatrixShapeILi4ELi4EEENS_12multiply_addIiiiEENS_21NumericConverterClampIafEEEEvNS_4gemm9GemmCoordET2_T_T0_SK_T1_SN_T3_ --------------------------
	.section	.text._ZN7cutlass9reference6device6kernel4GemmINS_9TensorRefIaNS_6layout22ColumnMajorInterleavedILi32EEEEENS4_IaNS5_19RowMajorInterleavedILi32EEEEES8_fiNS_11MatrixShapeILi4ELi4EEENS_12multiply_addIiiiEENS_21NumericConverterClampIafEEEEvNS_4gemm9GemmCoordET2_T_T0_SK_T1_SN_T3_,"ax",@progbits
	.sectioninfo	@"SHI_REGISTERS=56"
	.align	128
        .global         _ZN7cutlass9reference6device6kernel4GemmINS_9TensorRefIaNS_6layout22ColumnMajorInterleavedILi32EEEEENS4_IaNS5_19RowMajorInterleavedILi32EEEEES8_fiNS_11MatrixShapeILi4ELi4EEENS_12multiply_addIiiiEENS_21NumericConverterClampIafEEEEvNS_4gemm9GemmCoordET2_T_T0_SK_T1_SN_T3_
        .type           _ZN7cutlass9reference6device6kernel4GemmINS_9TensorRefIaNS_6layout22ColumnMajorInterleavedILi32EEEEENS4_IaNS5_19RowMajorInterleavedILi32EEEEES8_fiNS_11MatrixShapeILi4ELi4EEENS_12multiply_addIiiiEENS_21NumericConverterClampIafEEEEvNS_4gemm9GemmCoordET2_T_T0_SK_T1_SN_T3_,@function
        .size           _ZN7cutlass9reference6device6kernel4GemmINS_9TensorRefIaNS_6layout22ColumnMajorInterleavedILi32EEEEENS4_IaNS5_19RowMajorInterleavedILi32EEEEES8_fiNS_11MatrixShapeILi4ELi4EEENS_12multiply_addIiiiEENS_21NumericConverterClampIafEEEEvNS_4gemm9GemmCoordET2_T_T0_SK_T1_SN_T3_,(.L_x_383 - _ZN7cutlass9reference6device6kernel4GemmINS_9TensorRefIaNS_6layout22ColumnMajorInterleavedILi32EEEEENS4_IaNS5_19RowMajorInterleavedILi32EEEEES8_fiNS_11MatrixShapeILi4ELi4EEENS_12multiply_addIiiiEENS_21NumericConverterClampIafEEEEvNS_4gemm9GemmCoordET2_T_T0_SK_T1_SN_T3_)
        .other          _ZN7cutlass9reference6device6kernel4GemmINS_9TensorRefIaNS_6layout22ColumnMajorInterleavedILi32EEEEENS4_IaNS5_19RowMajorInterleavedILi32EEEEES8_fiNS_11MatrixShapeILi4ELi4EEENS_12multiply_addIiiiEENS_21NumericConverterClampIafEEEEvNS_4gemm9GemmCoordET2_T_T0_SK_T1_SN_T3_,@"STO_CUDA_ENTRY STV_DEFAULT"
_ZN7cutlass9reference6device6kernel4GemmINS_9TensorRefIaNS_6layout22ColumnMajorInterleavedILi32EEEEENS4_IaNS5_19RowMajorInterleavedILi32EEEEES8_fiNS_11MatrixShapeILi4ELi4EEENS_12multiply_addIiiiEENS_21NumericConverterClampIafEEEEvNS_4gemm9GemmCoordET2_T_T0_SK_T1_SN_T3_:
.text._ZN7cutlass9reference6device6kernel4GemmINS_9TensorRefIaNS_6layout22ColumnMajorInterleavedILi32EEEEENS4_IaNS5_19RowMajorInterleavedILi32EEEEES8_fiNS_11MatrixShapeILi4ELi4EEENS_12multiply_addIiiiEENS_21NumericConverterClampIafEEEEvNS_4gemm9GemmCoordET2_T_T0_SK_T1_SN_T3_:
[----:B------:R-:W-:Y:S02]  /*0000*/  MOV R1, c[0x0][0x28] ;  /* 0x00000a0000017a02 */ /* 0x000fe40000000f00 */
[----:B------:R-:W0:Y:S01]  /*0010*/  S2R R3, SR_TID.X ;  /* 0x0000000000037919 */ /* 0x000e220000002100 */
[----:B------:R-:W-:Y:S01]  /*0020*/  MOV R2, c[0x0][0x168] ;  /* 0x00005a0000027a02 */ /* 0x000fe20000000f00 */
[----:B------:R-:W-:Y:S01]  /*0030*/  ULDC.64 UR4, c[0x0][0x118] ;  /* 0x0000460000047ab9 */ /* 0x000fe20000000a00 */
[----:B------:R-:W-:Y:S01]  /*0040*/  MOV R16, c[0x0][0x1b8] ;  /* 0x00006e0000107a02 */ /* 0x000fe20000000f00 */
[----:B------:R-:W0:Y:S01]  /*0050*/  S2R R38, SR_CTAID.X ;  /* 0x0000000000267919 */ /* 0x000e220000002500 */
[----:B------:R-:W-:Y:S01]  /*0060*/  ISETP.GE.AND P0, PT, R2, 0x1, PT ;  /* 0x000000010200780c */ /* 0x000fe20003f06270 */
[----:B------:R-:W-:Y:S01]  /*0070*/  IMAD.MOV.U32 R15, RZ, RZ, c[0x0][0x1b8] ;  /* 0x00006e00ff0f7624 */ /* 0x000fe200078e00ff */
[----:B------:R-:W-:Y:S01]  /*0080*/  MOV R14, c[0x0][0x1b8] ;  /* 0x00006e00000e7a02 */ /* 0x000fe20000000f00 */
[----:B------:R-:W1:Y:S01]  /*0090*/  S2R R0, SR_CTAID.Y ;  /* 0x0000000000007919 */ /* 0x000e620000002600 */
[----:B------:R-:W-:Y:S01]  /*00a0*/  IMAD.MOV.U32 R13, RZ, RZ, c[0x0][0x1b8] ;  /* 0x00006e00ff0d7624 */ /* 0x000fe200078e00ff */
[----:B------:R-:W-:Y:S01]  /*00b0*/  MOV R12, c[0x0][0x1b8] ;  /* 0x00006e00000c7a02 */ /* 0x000fe20000000f00 */
[----:B------:R-:W-:Y:S01]  /*00c0*/  IMAD.MOV.U32 R11, RZ, RZ, c[0x0][0x1b8] ;  /* 0x00006e00ff0b7624 */ /* 0x000fe200078e00ff */
[----:B------:R-:W1:Y:S01]  /*00d0*/  S2R R37, SR_TID.Y ;  /* 0x0000000000257919 */ /* 0x000e620000002200 */
[----:B------:R-:W-:Y:S01]  /*00e0*/  MOV R10, c[0x0][0x1b8] ;  /* 0x00006e00000a7a02 */ /* 0x000fe20000000f00 */
[----:B------:R-:W-:Y:S01]  /*00f0*/  IMAD.MOV.U32 R9, RZ, RZ, c[0x0][0x1b8] ;  /* 0x00006e00ff097624 */ /* 0x000fe200078e00ff */
[----:B------:R-:W-:Y:S01]  /*0100*/  MOV R8, c[0x0][0x1b8] ;  /* 0x00006e0000087a02 */ /* 0x000fe20000000f00 */
[----:B------:R-:W-:Y:S01]  /*0110*/  IMAD.MOV.U32 R7, RZ, RZ, c[0x0][0x1b8] ;  /* 0x00006e00ff077624 */ /* 0x000fe200078e00ff */
[----:B------:R-:W-:Y:S01]  /*0120*/  MOV R6, c[0x0][0x1b8] ;  /* 0x00006e0000067a02 */ /* 0x000fe20000000f00 */
[----:B------:R-:W-:Y:S01]  /*0130*/  IMAD.MOV.U32 R5, RZ, RZ, c[0x0][0x1b8] ;  /* 0x00006e00ff057624 */ /* 0x000fe200078e00ff */
[----:B------:R-:W-:-:S02]  /*0140*/  MOV R4, c[0x0][0x1b8] ;  /* 0x00006e0000047a02 */ /* 0x000fc40000000f00 */
[----:B------:R-:W-:Y:S01]  /*0150*/  MOV R2, c[0x0][0x1b8] ;  /* 0x00006e0000027a02 */ /* 0x000fe20000000f00 */
[----:B0-----:R-:W-:Y:S02]  /*0160*/  IMAD R38, R38, c[0x0][0x0], R3 ;  /* 0x0000000026267a24 */ /* 0x001fe400078e0203 */
[----:B------:R-:W-:-:S03]  /*0170*/  IMAD.MOV.U32 R3, RZ, RZ, c[0x0][0x1b8] ;  /* 0x00006e00ff037624 */ /* 0x000fc600078e00ff */
[----:B------:R-:W-:Y:S01]  /*0180*/  SHF.L.U32 R38, R38, 0x2, RZ ;  /* 0x0000000226267819 */ /* 0x000fe200000006ff */
[----:B-1----:R-:W-:Y:S02]  /*0190*/  IMAD R37, R0, c[0x0][0x4], R37 ;  /* 0x0000010000257a24 */ /* 0x002fe400078e0225 */
[----:B------:R-:W-:Y:S02]  /*01a0*/  IMAD.MOV.U32 R0, RZ, RZ, c[0x0][0x1b8] ;  /* 0x00006e00ff007624 */ /* 0x000fe400078e00ff */
[----:B------:R-:W-:Y:S01]  /*01b0*/  IMAD.SHL.U32 R37, R37, 0x4, RZ ;  /* 0x0000000425257824 */ /* 0x000fe200078e00ff */
[----:B------:R-:W-:Y:S05]  /*01c0*/  @!P0 BRA `(.L_x_291) ;  /* 0x000007b000008947 */ /* 0x000fea0003800000 */
[C---:B------:R-:W-:Y:S01]  /*01d0*/  IADD3 R35, R38.reuse, 0x2, RZ ;  /* 0x0000000226237810 */ /* 0x040fe20007ffe0ff */
[----:B------:R-:W-:Y:S01]  /*01e0*/  IMAD.MOV.U32 R33, RZ, RZ, RZ ;  /* 0x000000ffff217224 */ /* 0x000fe200078e00ff */
[C---:B------:R-:W-:Y:S01]  /*01f0*/  IADD3 R34, R38.reuse, 0x3, RZ ;  /* 0x0000000326227810 */ /* 0x040fe20007ffe0ff */
[----:B------:R-:W-:Y:S01]  /*0200*/  IMAD.MOV.U32 R15, RZ, RZ, c[0x0][0x1b8] ;  /* 0x00006e00ff0f7624 */ /* 0x000fe200078e00ff */
[----:B------:R-:W-:Y:S01]  /*0210*/  ISETP.GE.AND P0, PT, R35, c[0x0][0x160], PT ;  /* 0x0000580023007a0c */ /* 0x000fe20003f06270 */
[----:B------:R-:W-:Y:S01]  /*0220*/  IMAD.MOV.U32 R14, RZ, RZ, c[0x0][0x1b8] ;  /* 0x00006e00ff0e7624 */ /* 0x000fe200078e00ff */
[C---:B------:R-:W-:Y:S01]  /*0230*/  LEA R40, P1, R38.reuse, RZ, 0x5 ;  /* 0x000000ff26287211 */ /* 0x040fe200078228ff */
[----:B------:R-:W-:Y:S01]  /*0240*/  IMAD.MOV.U32 R13, RZ, RZ, c[0x0][0x1b8] ;  /* 0x00006e00ff0d7624 */ /* 0x000fe200078e00ff */
[----:B------:R-:W-:Y:S01]  /*0250*/  IADD3 R36, R38, 0x1, RZ ;  /* 0x0000000126247810 */ /* 0x000fe20007ffe0ff */
[----:B------:R-:W-:Y:S01]  /*0260*/  IMAD.MOV.U32 R12, RZ, RZ, c[0x0][0x1b8] ;  /* 0x00006e00ff0c7624 */ /* 0x000fe200078e00ff */
[C---:B------:R-:W-:Y:S01]  /*0270*/  IADD3 R2, R37.reuse, 0x3, RZ ;  /* 0x0000000325027810 */ /* 0x040fe20007ffe0ff */
[----:B------:R-:W-:Y:S01]  /*0280*/  IMAD.MOV.U32 R11, RZ, RZ, c[0x0][0x1b8] ;  /* 0x00006e00ff0b7624 */ /* 0x000fe200078e00ff */
[----:B------:R-:W-:Y:S01]  /*0290*/  P2R R4, PR, RZ, 0x1 ;  /* 0x00000001ff047803 */ /* 0x000fe20000000000 */
[----:B------:R-:W-:Y:S01]  /*02a0*/  IMAD.MOV.U32 R10, RZ, RZ, c[0x0][0x1b8] ;  /* 0x00006e00ff0a7624 */ /* 0x000fe200078e00ff */
[C---:B------:R-:W-:Y:S01]  /*02b0*/  IADD3 R3, R37.reuse, 0x2, RZ ;  /* 0x0000000225037810 */ /* 0x040fe20007ffe0ff */
[----:B------:R-:W-:Y:S01]  /*02c0*/  IMAD.MOV.U32 R9, RZ, RZ, c[0x0][0x1b8] ;  /* 0x00006e00ff097624 */ /* 0x000fe200078e00ff */
[C---:B------:R-:W-:Y:S01]  /*02d0*/  IADD3 R0, R37.reuse, 0x1, RZ ;  /* 0x0000000125007810 */ /* 0x040fe20007ffe0ff */
[----:B------:R-:W-:Y:S01]  /*02e0*/  IMAD.MOV.U32 R8, RZ, RZ, c[0x0][0x1b8] ;  /* 0x00006e00ff087624 */ /* 0x000fe200078e00ff */
[----:B------:R-:W-:Y:S01]  /*02f0*/  ISETP.GE.AND P0, PT, R34, c[0x0][0x160], PT ;  /* 0x0000580022007a0c */ /* 0x000fe20003f06270 */
[----:B------:R-:W-:Y:S01]  /*0300*/  IMAD.MOV.U32 R7, RZ, RZ, c[0x0][0x1b8] ;  /* 0x00006e00ff077624 */ /* 0x000fe200078e00ff */
[C---:B------:R-:W-:Y:S01]  /*0310*/  IADD3 R42, R37.reuse, 0x1, RZ ;  /* 0x00000001252a7810 */ /* 0x040fe20007ffe0ff */
[----:B------:R-:W-:Y:S01]  /*0320*/  IMAD.MOV.U32 R6, RZ, RZ, c[0x0][0x1b8] ;  /* 0x00006e00ff067624 */ /* 0x000fe200078e00ff */
[----:B------:R-:W-:Y:S01]  /*0330*/  LEA.HI.X.SX32 R41, R38, RZ, 0x5, P1 ;  /* 0x000000ff26297211 */ /* 0x000fe200008f2eff */
[----:B------:R-:W-:Y:S01]  /*0340*/  IMAD.MOV.U32 R5, RZ, RZ, c[0x0][0x1b8] ;  /* 0x00006e00ff057624 */ /* 0x000fe200078e00ff */
[----:B------:R-:W-:Y:S01]  /*0350*/  ISETP.GE.AND P1, PT, R36, c[0x0][0x160], PT ;  /* 0x0000580024007a0c */ /* 0x000fe20003f26270 */
[----:B------:R-:W-:Y:S01]  /*0360*/  IMAD.MOV.U32 R4, RZ, RZ, c[0x0][0x1b8] ;  /* 0x00006e00ff047624 */ /* 0x000fe200078e00ff */
[----:B------:R-:W-:Y:S01]  /*0370*/  ISETP.GE.AND P3, PT, R2, c[0x0][0x164], PT ;  /* 0x0000590002007a0c */ /* 0x000fe20003f66270 */
[----:B------:R-:W-:Y:S01]  /*0380*/  IMAD.WIDE R44, R37, 0x20, RZ ;  /* 0x00000020252c7825 */ /* 0x000fe200078e02ff */
[----:B------:R-:W-:-:S02]  /*0390*/  ISETP.GE.AND P4, PT, R3, c[0x0][0x164], PT ;  /* 0x0000590003007a0c */ /* 0x000fc40003f86270 */
[----:B------:R-:W-:Y:S01]  /*03a0*/  P2R R2, PR, RZ, 0x1 ;  /* 0x00000001ff027803 */ /* 0x000fe20000000000 */
[----:B------:R-:W-:Y:S01]  /*03b0*/  IMAD.MOV.U32 R3, RZ, RZ, c[0x0][0x1b8] ;  /* 0x00006e00ff037624 */ /* 0x000fe200078e00ff */
[----:B------:R-:W-:Y:S01]  /*03c0*/  ISETP.GE.AND P5, PT, R0, c[0x0][0x164], PT ;  /* 0x0000590000007a0c */ /* 0x000fe20003fa6270 */
[----:B------:R-:W-:Y:S01]  /*03d0*/  IMAD.MOV.U32 R2, RZ, RZ, c[0x0][0x1b8] ;  /* 0x00006e00ff027624 */ /* 0x000fe200078e00ff */
[----:B------:R-:W-:Y:S01]  /*03e0*/  ISETP.GE.AND P0, PT, R38, c[0x0][0x160], PT ;  /* 0x0000580026007a0c */ /* 0x000fe20003f06270 */
[----:B------:R-:W-:Y:S01]  /*03f0*/  IMAD.MOV.U32 R0, RZ, RZ, c[0x0][0x1b8] ;  /* 0x00006e00ff007624 */ /* 0x000fe200078e00ff */
[----:B------:R-:W-:Y:S01]  /*0400*/  PRMT R30, RZ, 0x7610, R30 ;  /* 0x00007610ff1e7816 */ /* 0x000fe2000000001e */
[----:B------:R-:W-:Y:S01]  /*0410*/  IMAD.WIDE R46, R36, 0x20, RZ ;  /* 0x00000020242e7825 */ /* 0x000fe200078e02ff */
[----:B------:R-:W-:Y:S02]  /*0420*/  PRMT R29, RZ, 0x7610, R29 ;  /* 0x00007610ff1d7816 */ /* 0x000fe4000000001d */
[----:B------:R-:W-:Y:S01]  /*0430*/  PRMT R28, RZ, 0x7610, R28 ;  /* 0x00007610ff1c7816 */ /* 0x000fe2000000001c */
[----:B------:R-:W-:Y:S01]  /*0440*/  IMAD.WIDE R42, R42, 0x20, RZ ;  /* 0x000000202a2a7825 */ /* 0x000fe200078e02ff */
[----:B------:R-:W-:-:S02]  /*0450*/  PRMT R27, RZ, 0x7610, R27 ;  /* 0x00007610ff1b7816 */ /* 0x000fc4000000001b */
[----:B------:R-:W-:Y:S02]  /*0460*/  PRMT R26, RZ, 0x7610, R26 ;  /* 0x00007610ff1a7816 */ /* 0x000fe4000000001a */
[----:B------:R-:W-:Y:S02]  /*0470*/  PRMT R25, RZ, 0x7610, R25 ;  /* 0x00007610ff197816 */ /* 0x000fe40000000019 */
[----:B------:R-:W-:Y:S02]  /*0480*/  PRMT R24, RZ, 0x7610, R24 ;  /* 0x00007610ff187816 */ /* 0x000fe40000000018 */
[----:B------:R-:W-:Y:S02]  /*0490*/  PRMT R23, RZ, 0x7610, R23 ;  /* 0x00007610ff177816 */ /* 0x000fe40000000017 */
[----:B------:R-:W-:Y:S02]  /*04a0*/  P2R R17, PR, RZ, 0x2 ;  /* 0x00000002ff117803 */ /* 0x000fe40000000000 */
[----:B------:R-:W-:-:S02]  /*04b0*/  ISETP.GE.AND P6, PT, R37, c[0x0][0x164], PT ;  /* 0x0000590025007a0c */ /* 0x000fc40003fc6270 */
.L_x_292:
[C---:B------:R-:W-:Y:S02]  /*04c0*/  LOP3.LUT R49, R33.reuse, 0x1f, RZ, 0xc0, !PT ;  /* 0x0000001f21317812 */ /* 0x040fe400078ec0ff */
[----:B------:R-:W-:Y:S02]  /*04d0*/  SHF.R.U32.HI R48, RZ, 0x5, R33 ;  /* 0x00000005ff307819 */ /* 0x000fe40000011621 */
[-C--:B------:R-:W-:Y:S02]  /*04e0*/  @!P0 IADD3 R52, P1, R40, R49.reuse, RZ ;  /* 0x0000003128348210 */ /* 0x080fe40007f3e0ff */
[----:B------:R-:W-:Y:S02]  /*04f0*/  P2R R50, PR, RZ, 0x8 ;  /* 0x00000008ff327803 */ /* 0x000fe40000000000 */
[----:B------:R-:W-:Y:S01]  /*0500*/  ISETP.GE.AND P3, PT, R36, c[0x0][0x160], PT ;  /* 0x0000580024007a0c */ /* 0x000fe20003f66270 */
[----:B------:R-:W-:Y:S01]  /*0510*/  @!P0 IMAD.X R53, RZ, RZ, R41, P1 ;  /* 0x000000ffff358224 */ /* 0x000fe200008e0629 */
[----:B------:R-:W-:Y:S03]  /*0520*/  IADD3 R33, R33, 0x1, RZ ;  /* 0x0000000121217810 */ /* 0x000fe60007ffe0ff */
[C---:B------:R-:W-:Y:S04]  /*0530*/  @!P0 IMAD.WIDE.U32 R52, R48.reuse, c[0x0][0x178], R52 ;  /* 0x00005e0030348a25 */ /* 0x040fe800078e0034 */
[----:B------:R-:W-:Y:S01]  /*0540*/  @!P0 IMAD R39, R48, c[0x0][0x17c], R53 ;  /* 0x00005f0030278a24 */ /* 0x000fe200078e0235 */
[----:B------:R-:W-:Y:S04]  /*0550*/  @!P0 IADD3 R18, P1, R52, c[0x0][0x170], RZ ;  /* 0x00005c0034128a10 */ /* 0x000fe80007f3e0ff */
[----:B------:R-:W-:Y:S02]  /*0560*/  @!P0 IADD3.X R19, R39, c[0x0][0x174], RZ, P1, !PT ;  /* 0x00005d0027138a10 */ /* 0x000fe40000ffe4ff */
[-C--:B------:R-:W-:Y:S03]  /*0570*/  IADD3 R52, P1, R46, R49.reuse, RZ ;  /* 0x000000312e347210 */ /* 0x080fe60007f3e0ff */
[----:B------:R0:W2:Y:S02]  /*0580*/  @!P0 LDG.E.U8 R23, [R18.64] ;  /* 0x0000000412178981 */ /* 0x0000a4000c1e1100 */
[----:B------:R-:W-:Y:S01]  /*0590*/  IMAD.X R53, RZ, RZ, R47, P1 ;  /* 0x000000ffff357224 */ /* 0x000fe200008e062f */
[-C--:B------:R-:W-:Y:S03]  /*05a0*/  @!P6 IADD3 R20, P1, R44, R49.reuse, RZ ;  /* 0x000000312c14e210 */ /* 0x080fe60007f3e0ff */
[----:B------:R-:W-:Y:S04]  /*05b0*/  IMAD.WIDE.U32 R52, R48, c[0x0][0x178], R52 ;  /* 0x00005e0030347a25 */ /* 0x000fe800078e0034 */
[----:B------:R-:W-:Y:S01]  /*05c0*/  @!P6 IMAD.X R21, RZ, RZ, R45, P1 ;  /* 0x000000ffff15e224 */ /* 0x000fe200008e062d */
[----:B------:R-:W-:Y:S01]  /*05d0*/  IADD3 R52, P2, R52, c[0x0][0x170], RZ ;  /* 0x00005c0034347a10 */ /* 0x000fe20007f5e0ff */
[C---:B------:R-:W-:Y:S02]  /*05e0*/  IMAD R39, R48.reuse, c[0x0][0x17c], R53 ;  /* 0x00005f0030277a24 */ /* 0x040fe400078e0235 */
[C---:B------:R-:W-:Y:S03]  /*05f0*/  @!P6 IMAD.WIDE.U32 R20, R48.reuse, c[0x0][0x188], R20 ;  /* 0x000062003014ea25 */ /* 0x040fe600078e0014 */
[----:B------:R-:W-:Y:S01]  /*0600*/  IADD3.X R53, R39, c[0x0][0x174], RZ, P2, !PT ;  /* 0x00005d0027357a10 */ /* 0x000fe200017fe4ff */
[----:B------:R-:W-:Y:S01]  /*0610*/  @!P6 IMAD R39, R48, c[0x0][0x18c], R21 ;  /* 0x000063003027ea24 */ /* 0x000fe200078e0215 */
[----:B------:R-:W-:Y:S03]  /*0620*/  ISETP.GE.AND P2, PT, R34, c[0x0][0x160], PT ;  /* 0x0000580022007a0c */ /* 0x000fe60003f46270 */
[----:B------:R-:W3:Y:S01]  /*0630*/  @!P3 LDG.E.U8 R24, [R52.64] ;  /* 0x000000043418b981 */ /* 0x000ee2000c1e1100 */
[----:B------:R-:W-:Y:S02]  /*0640*/  ISETP.NE.AND P3, PT, R50, RZ, PT ;  /* 0x000000ff3200720c */ /* 0x000fe40003f65270 */
[----:B0-----:R-:W-:Y:S05]  /*0650*/  IADD3 R18, P1, R42, R49, RZ ;  /* 0x000000312a127210 */ /* 0x001fea0007f3e0ff */
[----:B------:R-:W-:Y:S01]  /*0660*/  IMAD.X R19, RZ, RZ, R43, P1 ;  /* 0x000000ffff137224 */ /* 0x000fe200008e062b */
[----:B------:R-:W-:Y:S01]  /*0670*/  @!P6 IADD3 R20, P1, R20, c[0x0][0x180], RZ ;  /* 0x000060001414ea10 */ /* 0x000fe20007f3e0ff */
[----:B------:R-:W4:Y:S02]  /*0680*/  @!P2 LDG.E.U8 R26, [R52.64+0x40] ;  /* 0x00004004341aa981 */ /* 0x000f24000c1e1100 */
[C---:B------:R-:W-:Y:S01]  /*0690*/  IMAD.WIDE.U32 R18, R48.reuse, c[0x0][0x188], R18 ;  /* 0x0000620030127a25 */ /* 0x040fe200078e0012 */
[----:B------:R-:W-:Y:S03]  /*06a0*/  @!P6 IADD3.X R21, R39, c[0x0][0x184], RZ, P1, !PT ;  /* 0x000061002715ea10 */ /* 0x000fe60000ffe4ff */
[----:B------:R-:W-:Y:S01]  /*06b0*/  IMAD R48, R48, c[0x0][0x18c], R19 ;  /* 0x0000630030307a24 */ /* 0x000fe200078e0213 */
[----:B------:R-:W-:Y:S01]  /*06c0*/  IADD3 R18, P1, R18, c[0x0][0x180], RZ ;  /* 0x0000600012127a10 */ /* 0x000fe20007f3e0ff */
[----:B------:R0:W5:Y:S03]  /*06d0*/  @!P6 LDG.E.U8 R27, [R20.64] ;  /* 0x00000004141be981 */ /* 0x000166000c1e1100 */
[----:B------:R-:W-:Y:S02]  /*06e0*/  IADD3.X R19, R48, c[0x0][0x184], RZ, P1, !PT ;  /* 0x0000610030137a10 */ /* 0x000fe40000ffe4ff */
[----:B------:R-:W-:Y:S03]  /*06f0*/  ISETP.GE.AND P1, PT, R35, c[0x0][0x160], PT ;  /* 0x0000580023007a0c */ /* 0x000fe60003f26270 */
[----:B------:R2:W2:Y:S04]  /*0700*/  @!P5 LDG.E.U8 R28, [R18.64] ;  /* 0x00000004121cd981 */ /* 0x0004a8000c1e1100 */
[----:B------:R2:W2:Y:S04]  /*0710*/  @!P4 LDG.E.U8 R29, [R18.64+0x20] ;  /* 0x00002004121dc981 */ /* 0x0004a8000c1e1100 */
[----:B------:R2:W2:Y:S04]  /*0720*/  @!P3 LDG.E.U8 R30, [R18.64+0x40] ;  /* 0x00004004121eb981 */ /* 0x0004a8000c1e1100 */
[----:B------:R-:W0:Y:S01]  /*0730*/  @!P1 LDG.E.U8 R25, [R52.64+0x20] ;  /* 0x0000200434199981 */ /* 0x000e22000c1e1100 */
[----:B------:R-:W-:Y:S02]  /*0740*/  ISETP.GE.AND P1, PT, R33, c[0x0][0x168], PT ;  /* 0x00005a0021007a0c */ /* 0x000fe40003f26270 */
[----:B0-----:R-:W-:Y:S02]  /*0750*/  LOP3.LUT R20, R25, 0xffff, RZ, 0xc0, !PT ;  /* 0x0000ffff19147812 */ /* 0x001fe400078ec0ff */
[----:B--2---:R-:W-:Y:S02]  /*0760*/  LOP3.LUT R18, R23, 0xffff, RZ, 0xc0, !PT ;  /* 0x0000ffff17127812 */ /* 0x004fe400078ec0ff */
[----:B-----5:R-:W-:Y:S02]  /*0770*/  LOP3.LUT R17, R27, 0xffff, RZ, 0xc0, !PT ;  /* 0x0000ffff1b117812 */ /* 0x020fe400078ec0ff */
[----:B---3--:R-:W-:Y:S02]  /*0780*/  LOP3.LUT R19, R24, 0xffff, RZ, 0xc0, !PT ;  /* 0x0000ffff18137812 */ /* 0x008fe400078ec0ff */
[----:B------:R-:W-:Y:S02]  /*0790*/  PRMT R18, R18, 0x8880, RZ ;  /* 0x0000888012127816 */ /* 0x000fe400000000ff */
[----:B------:R-:W-:Y:S02]  /*07a0*/  PRMT R17, R17, 0x8880, RZ ;  /* 0x0000888011117816 */ /* 0x000fe400000000ff */
[----:B----4-:R-:W-:Y:S02]  /*07b0*/  LOP3.LUT R21, R26, 0xffff, RZ, 0xc0, !PT ;  /* 0x0000ffff1a157812 */ /* 0x010fe400078ec0ff */
[----:B------:R-:W-:Y:S01]  /*07c0*/  LOP3.LUT R31, R28, 0xffff, RZ, 0xc0, !PT ;  /* 0x0000ffff1c1f7812 */ /* 0x000fe200078ec0ff */
[----:B------:R-:W-:Y:S01]  /*07d0*/  IMAD R0, R17, R18, R0 ;  /* 0x0000001211007224 */ /* 0x000fe200078e0200 */
[----:B------:R-:W-:Y:S02]  /*07e0*/  PRMT R19, R19, 0x8880, RZ ;  /* 0x0000888013137816 */ /* 0x000fe400000000ff */
[----:B------:R-:W-:Y:S02]  /*07f0*/  PRMT R20, R20, 0x8880, RZ ;  /* 0x0000888014147816 */ /* 0x000fe400000000ff */
[----:B------:R-:W-:Y:S01]  /*0800*/  PRMT R21, R21, 0x8880, RZ ;  /* 0x0000888015157816 */ /* 0x000fe200000000ff */
[----:B------:R-:W-:Y:S01]  /*0810*/  IMAD R2, R17, R19, R2 ;  /* 0x0000001311027224 */ /* 0x000fe200078e0202 */
[----:B------:R-:W-:Y:S01]  /*0820*/  PRMT R31, R31, 0x8880, RZ ;  /* 0x000088801f1f7816 */ /* 0x000fe200000000ff */
[----:B------:R-:W-:Y:S01]  /*0830*/  IMAD R3, R17, R20, R3 ;  /* 0x0000001411037224 */ /* 0x000fe200078e0203 */
[----:B------:R-:W-:Y:S01]  /*0840*/  LOP3.LUT R22, R29, 0xffff, RZ, 0xc0, !PT ;  /* 0x0000ffff1d167812 */ /* 0x000fe200078ec0ff */
[----:B------:R-:W-:Y:S01]  /*0850*/  IMAD R4, R17, R21, R4 ;  /* 0x0000001511047224 */ /* 0x000fe200078e0204 */
[----:B------:R-:W-:Y:S01]  /*0860*/  LOP3.LUT R32, R30, 0xffff, RZ, 0xc0, !PT ;  /* 0x0000ffff1e207812 */ /* 0x000fe200078ec0ff */
[----:B------:R-:W-:Y:S01]  /*0870*/  IMAD.MOV.U32 R17, RZ, RZ, R31 ;  /* 0x000000ffff117224 */ /* 0x000fe200078e001f */
[----:B------:R-:W-:Y:S02]  /*0880*/  PRMT R22, R22, 0x8880, RZ ;  /* 0x0000888016167816 */ /* 0x000fe400000000ff */
[----:B------:R-:W-:Y:S01]  /*0890*/  PRMT R31, R32, 0x8880, RZ ;  /* 0x00008880201f7816 */ /* 0x000fe200000000ff */
[C---:B------:R-:W-:Y:S02]  /*08a0*/  IMAD R5, R17.reuse, R18, R5 ;  /* 0x0000001211057224 */ /* 0x040fe400078e0205 */
[C---:B------:R-:W-:Y:S02]  /*08b0*/  IMAD R6, R17.reuse, R19, R6 ;  /* 0x0000001311067224 */ /* 0x040fe400078e0206 */
[C---:B------:R-:W-:Y:S02]  /*08c0*/  IMAD R7, R17.reuse, R20, R7 ;  /* 0x0000001411077224 */ /* 0x040fe400078e0207 */
[----:B------:R-:W-:Y:S02]  /*08d0*/  IMAD R8, R17, R21, R8 ;  /* 0x0000001511087224 */ /* 0x000fe400078e0208 */
[C---:B------:R-:W-:Y:S02]  /*08e0*/  IMAD R9, R22.reuse, R18, R9 ;  /* 0x0000001216097224 */ /* 0x040fe400078e0209 */
[C---:B------:R-:W-:Y:S02]  /*08f0*/  IMAD R10, R22.reuse, R19, R10 ;  /* 0x00000013160a7224 */ /* 0x040fe400078e020a */
[----:B------:R-:W-:Y:S02]  /*0900*/  IMAD.MOV.U32 R17, RZ, RZ, R31 ;  /* 0x000000ffff117224 */ /* 0x000fe400078e001f */
[C---:B------:R-:W-:Y:S02]  /*0910*/  IMAD R11, R22.reuse, R20, R11 ;  /* 0x00000014160b7224 */ /* 0x040fe400078e020b */
[----:B------:R-:W-:Y:S02]  /*0920*/  IMAD R12, R22, R21, R12 ;  /* 0x00000015160c7224 */ /* 0x000fe400078e020c */
[C---:B------:R-:W-:Y:S02]  /*0930*/  IMAD R13, R17.reuse, R18, R13 ;  /* 0x00000012110d7224 */ /* 0x040fe400078e020d */
[C---:B------:R-:W-:Y:S02]  /*0940*/  IMAD R14, R17.reuse, R19, R14 ;  /* 0x00000013110e7224 */ /* 0x040fe400078e020e */
[C---:B------:R-:W-:Y:S02]  /*0950*/  IMAD R15, R17.reuse, R20, R15 ;  /* 0x00000014110f7224 */ /* 0x040fe400078e020f */
[----:B------:R-:W-:Y:S01]  /*0960*/  IMAD R16, R17, R21, R16 ;  /* 0x0000001511107224 */ /* 0x000fe200078e0210 */
[----:B------:R-:W-:-:S05]  /*0970*/  @!P1 BRA `(.L_x_292) ;  /* 0xfffffb4000009947 */ /* 0x000fca000383ffff */
.L_x_291:
[----:B------:R-:W-:Y:S01]  /*0980*/  ISETP.GE.AND P0, PT, R37, c[0x0][0x164], PT ;  /* 0x0000590025007a0c */ /* 0x000fe20003f06270 */
[----:B------:R-:W-:Y:S03]  /*0990*/  BSSY B1, `(.L_x_293) ;  /* 0x0000025000017945 */ /* 0x000fe60003800000 */
[----:B------:R-:W-:-:S13]  /*09a0*/  ISETP.GE.OR P1, PT, R38, c[0x0][0x160], P0 ;  /* 0x0000580026007a0c */ /* 0x000fda0000726670 */
[----:B------:R-:W-:Y:S05]  /*09b0*/  @P1 BRA `(.L_x_294) ;  /* 0x0000022000001947 */ /* 0x000fea0003800000 */
[----:B------:R-:W-:-:S04]  /*09c0*/  SHF.R.S32.HI R18, RZ, 0x1f, R37 ;  /* 0x0000001fff127819 */ /* 0x000fc80000011425 */
[----:B------:R-:W-:-:S04]  /*09d0*/  LEA.HI R19, R18, R37, RZ, 0x5 ;  /* 0x0000002512137211 */ /* 0x000fc800078f28ff */
[----:B------:R-:W-:Y:S02]  /*09e0*/  LOP3.LUT R24, R19, 0xffffffe0, RZ, 0xc0, !PT ;  /* 0xffffffe013187812 */ /* 0x000fe400078ec0ff */
[----:B------:R-:W-:-:S03]  /*09f0*/  SHF.R.S32.HI R19, RZ, 0x5, R19 ;  /* 0x00000005ff137819 */ /* 0x000fc60000011413 */
[----:B------:R-:W-:Y:S01]  /*0a00*/  IMAD.IADD R24, R37, 0x1, -R24 ;  /* 0x0000000125187824 */ /* 0x000fe200078e0a18 */
[----:B------:R-:W-:-:S04]  /*0a10*/  SHF.R.S32.HI R18, RZ, 0x1f, R19 ;  /* 0x0000001fff127819 */ /* 0x000fc80000011413 */
[----:B------:R-:W-:Y:S01]  /*0a20*/  SHF.R.S32.HI R25, RZ, 0x1f, R24 ;  /* 0x0000001fff197819 */ /* 0x000fe20000011418 */
[----:B------:R-:W-:-:S04]  /*0a30*/  IMAD R20, R18, c[0x0][0x1a0], RZ ;  /* 0x0000680012147a24 */ /* 0x000fc800078e02ff */
[----:B------:R-:W-:-:S04]  /*0a40*/  IMAD.WIDE R24, R38, 0x20, R24 ;  /* 0x0000002026187825 */ /* 0x000fc800078e0218 */
[C---:B------:R-:W-:Y:S02]  /*0a50*/  IMAD R17, R19.reuse, c[0x0][0x1a4], R20 ;  /* 0x0000690013117a24 */ /* 0x040fe400078e0214 */
[----:B------:R-:W-:-:S05]  /*0a60*/  IMAD.WIDE.U32 R22, R19, c[0x0][0x1a0], R24 ;  /* 0x0000680013167a25 */ /* 0x000fca00078e0018 */
[----:B------:R-:W-:-:S04]  /*0a70*/  IADD3 R22, P1, R22, c[0x0][0x198], RZ ;  /* 0x0000660016167a10 */ /* 0x000fc80007f3e0ff */
[----:B------:R-:W-:-:S05]  /*0a80*/  IADD3.X R23, R23, c[0x0][0x19c], R17, P1, !PT ;  /* 0x0000670017177a10 */ /* 0x000fca0000ffe411 */
[----:B------:R-:W2:Y:S01]  /*0a90*/  LDG.E.S8 R22, [R22.64] ;  /* 0x0000000416167981 */ /* 0x000ea2000c1e1300 */
[----:B------:R-:W-:Y:S01]  /*0aa0*/  I2F R0, R0 ;  /* 0x0000000000007306 */ /* 0x000fe20000201400 */
[----:B------:R-:W-:Y:S01]  /*0ab0*/  BSSY B0, `(.L_x_295) ;  /* 0x000000c000007945 */ /* 0x000fe20003800000 */
[----:B------:R-:W-:-:S06]  /*0ac0*/  IMAD.MOV.U32 R20, RZ, RZ, 0x80 ;  /* 0x00000080ff147424 */ /* 0x000fcc00078e00ff */
[----:B--2---:R-:W0:Y:S02]  /*0ad0*/  I2F.S16 R17, R22 ;  /* 0x0000001600117306 */ /* 0x004e240000101400 */
[----:B0-----:R-:W-:-:S04]  /*0ae0*/  FMUL R17, R17, c[0x0][0x190] ;  /* 0x0000640011117a20 */ /* 0x001fc80000400000 */
[----:B------:R-:W-:-:S05]  /*0af0*/  FFMA R17, R0, c[0x0][0x16c], R17 ;  /* 0x00005b0000117a23 */ /* 0x000fca0000000011 */
[----:B------:R-:W-:-:S13]  /*0b00*/  FSETP.GEU.AND P1, PT, R17, -128, PT ;  /* 0xc30000001100780b */ /* 0x000fda0003f2e000 */
[----:B------:R-:W-:Y:S05]  /*0b10*/  @!P1 BRA `(.L_x_296) ;  /* 0x0000005000009947 */ /* 0x000fea0003800000 */
[----:B------:R-:W-:Y:S01]  /*0b20*/  FSETP.GT.AND P1, PT, R17, 127, PT ;  /* 0x42fe00001100780b */ /* 0x000fe20003f24000 */
[----:B------:R-:W-:-:S05]  /*0b30*/  IMAD.MOV.U32 R0, RZ, RZ, 0x7f ;  /* 0x0000007fff007424 */ /* 0x000fca00078e00ff */
[----:B------:R-:W-:-:S07]  /*0b40*/  PRMT R20, R0, 0x7610, R20 ;  /* 0x0000761000147816 */ /* 0x000fce0000000014 */
[----:B------:R-:W0:Y:S02]  /*0b50*/  @!P1 F2I.S8.NTZ R17, R17 ;  /* 0x0000001100119305 */ /* 0x000e240000202100 */
[----:B0-----:R-:W-:-:S06]  /*0b60*/  @!P1 PRMT R20, R17, 0x7610, R20 ;  /* 0x0000761011149816 */ /* 0x001fcc0000000014 */
.L_x_296:
[----:B------:R-:W-:Y:S05]  /*0b70*/  BSYNC B0 ;  /* 0x0000000000007941 */ /* 0x000fea0003800000 */
.L_x_295:
[----:B------:R-:W-:-:S04]  /*0b80*/  IMAD.WIDE.U32 R24, R19, c[0x0][0x1b0], R24 ;  /* 0x00006c0013187a25 */ /* 0x000fc800078e0018 */
[----:B------:R-:W-:-:S04]  /*0b90*/  IMAD R18, R18, c[0x0][0x1b0], RZ ;  /* 0x00006c0012127a24 */ /* 0x000fc800078e02ff */
[----:B------:R-:W-:Y:S01]  /*0ba0*/  IMAD R19, R19, c[0x0][0x1b4], R18 ;  /* 0x00006d0013137a24 */ /* 0x000fe200078e0212 */
[----:B------:R-:W-:-:S04]  /*0bb0*/  IADD3 R18, P1, R24, c[0x0][0x1a8], RZ ;  /* 0x00006a0018127a10 */ /* 0x000fc80007f3e0ff */
[----:B------:R-:W-:-:S05]  /*0bc0*/  IADD3.X R19, R25, c[0x0][0x1ac], R19, P1, !PT ;  /* 0x00006b0019137a10 */ /* 0x000fca0000ffe413 */
[----:B------:R0:W-:Y:S04]  /*0bd0*/  STG.E.U8 [R18.64], R20 ;  /* 0x0000001412007986 */ /* 0x0001e8000c101104 */
.L_x_294:
[----:B------:R-:W-:Y:S05]  /*0be0*/  BSYNC B1 ;  /* 0x0000000000017941 */ /* 0x000fea0003800000 */
.L_x_293:
[----:B------:R-:W-:Y:S01]  /*0bf0*/  IADD3 R0, R38, 0x1, RZ ;  /* 0x0000000126007810 */ /* 0x000fe20007ffe0ff */
[----:B------:R-:W-:Y:S03]  /*0c00*/  BSSY B1, `(.L_x_297) ;  /* 0x0000025000017945 */ /* 0x000fe60003800000 */
[----:B------:R-:W-:-:S13]  /*0c10*/  ISETP.GE.OR P1, PT, R0, c[0x0][0x160], P0 ;  /* 0x0000580000007a0c */ /* 0x000fda0000726670 */
[----:B------:R-:W-:Y:S05]  /*0c20*/  @P1 BRA `(.L_x_298) ;  /* 0x0000022000001947 */ /* 0x000fea0003800000 */
[----:B0-----:R-:W-:-:S04]  /*0c30*/  SHF.R.S32.HI R18, RZ, 0x1f, R37 ;  /* 0x0000001fff127819 */ /* 0x001fc80000011425 */
        /* <DEDUP_REMOVED lines=26> */
.L_x_300:
[----:B------:R-:W-:Y:S05]  /*0de0*/  BSYNC B0 ;  /* 0x0000000000007941 */ /* 0x000fea0003800000 */
.L_x_299:
[----:B------:R-:W-:-:S04]  /*0df0*/  IMAD.WIDE.U32 R24, R19, c[0x0][0x1b0], R24 ;  /* 0x00006c0013187a25 */ /* 0x000fc800078e0018 */
[----:B------:R-:W-:-:S04]  /*0e00*/  IMAD R18, R18, c[0x0][0x1b0], RZ ;  /* 0x00006c0012127a24 */ /* 0x000fc800078e02ff */
[----:B------:R-:W-:Y:S01]  /*0e10*/  IMAD R19, R19, c[0x0][0x1b4], R18 ;  /* 0x00006d0013137a24 */ /* 0x000fe200078e0212 */
[----:B------:R-:W-:-:S04]  /*0e20*/  IADD3 R18, P1, R24, c[0x0][0x1a8], RZ ;  /* 0x00006a0018127a10 */ /* 0x000fc80007f3e0ff */
[----:B------:R-:W-:-:S05]  /*0e30*/  IADD3.X R19, R19, c[0x0][0x1ac], R25, P1, !PT ;  /* 0x00006b0013137a10 */ /* 0x000fca0000ffe419 */
[----:B------:R0:W-:Y:S04]  /*0e40*/  STG.E.U8 [R18.64], R20 ;  /* 0x0000001412007986 */ /* 0x0001e8000c101104 */
.L_x_298:
[----:B------:R-:W-:Y:S05]  /*0e50*/  BSYNC B1 ;  /* 0x0000000000017941 */ /* 0x000fea0003800000 */
.L_x_297:
        /* <DEDUP_REMOVED lines=19> */
[----:B------:R-:W-:Y:S07]  /*0f90*/  BSSY B0, `(.L_x_303) ;  /* 0x000000c000007945 */ /* 0x000fee0003800000 */
[----:B--2---:R-:W0:Y:S02]  /*0fa0*/  I2F.S16 R17, R22 ;  /* 0x0000001600117306 */ /* 0x004e240000101400 */
[----:B0-----:R-:W-:-:S04]  /*0fb0*/  FMUL R20, R17, c[0x0][0x190] ;  /* 0x0000640011147a20 */ /* 0x001fc80000400000 */
[----:B------:R-:W-:Y:S02]  /*0fc0*/  FFMA R17, R3, c[0x0][0x16c], R20 ;  /* 0x00005b0003117a23 */ /* 0x000fe40000000014 */
[----:B------:R-:W-:-:S03]  /*0fd0*/  IMAD.MOV.U32 R20, RZ, RZ, 0x80 ;  /* 0x00000080ff147424 */ /* 0x000fc600078e00ff */
[----:B------:R-:W-:-:S13]  /*0fe0*/  FSETP.GEU.AND P1, PT, R17, -128, PT ;  /* 0xc30000001100780b */ /* 0x000fda0003f2e000 */
[----:B------:R-:W-:Y:S05]  /*0ff0*/  @!P1 BRA `(.L_x_304) ;  /* 0x0000005000009947 */ /* 0x000fea0003800000 */
[----:B------:R-:W-:Y:S01]  /*1000*/  FSETP.GT.AND P1, PT, R17, 127, PT ;  /* 0x42fe00001100780b */ /* 0x000fe20003f24000 */
[----:B------:R-:W-:-:S05]  /*1010*/  IMAD.MOV.U32 R3, RZ, RZ, 0x7f ;  /* 0x0000007fff037424 */ /* 0x000fca00078e00ff */
[----:B------:R-:W-:-:S07]  /*1020*/  PRMT R20, R3, 0x7610, R20 ;  /* 0x0000761003147816 */ /* 0x000fce0000000014 */
[----:B------:R-:W0:Y:S02]  /*1030*/  @!P1 F2I.S8.NTZ R17, R17 ;  /* 0x0000001100119305 */ /* 0x000e240000202100 */
[----:B0-----:R-:W-:-:S06]  /*1040*/  @!P1 PRMT R20, R17, 0x7610, R20 ;  /* 0x0000761011149816 */ /* 0x001fcc0000000014 */
.L_x_304:
[----:B------:R-:W-:Y:S05]  /*1050*/  BSYNC B0 ;  /* 0x0000000000007941 */ /* 0x000fea0003800000 */
.L_x_303:
[----:B------:R-:W-:-:S04]  /*1060*/  IMAD.WIDE.U32 R24, R19, c[0x0][0x1b0], R24 ;  /* 0x00006c0013187a25 */ /* 0x000fc800078e0018 */
[----:B------:R-:W-:-:S04]  /*1070*/  IMAD R18, R18, c[0x0][0x1b0], RZ ;  /* 0x00006c0012127a24 */ /* 0x000fc800078e02ff */
[----:B------:R-:W-:Y:S01]  /*1080*/  IMAD R19, R19, c[0x0][0x1b4], R18 ;  /* 0x00006d0013137a24 */ /* 0x000fe200078e0212 */
[----:B------:R-:W-:-:S04]  /*1090*/  IADD3 R18, P1, R24, c[0x0][0x1a8], RZ ;  /* 0x00006a0018127a10 */ /* 0x000fc80007f3e0ff */
[----:B------:R-:W-:-:S05]  /*10a0*/  IADD3.X R19, R19, c[0x0][0x1ac], R25, P1, !PT ;  /* 0x00006b0013137a10 */ /* 0x000fca0000ffe419 */
[----:B------:R0:W-:Y:S04]  /*10b0*/  STG.E.U8 [R18.64], R20 ;  /* 0x0000001412007986 */ /* 0x0001e8000c101104 */
.L_x_302:
[----:B------:R-:W-:Y:S05]  /*10c0*/  BSYNC B1 ;  /* 0x0000000000017941 */ /* 0x000fea0003800000 */
.L_x_301:
        /* <DEDUP_REMOVED lines=31> */
.L_x_308:
[----:B------:R-:W-:Y:S05]  /*12c0*/  BSYNC B0 ;  /* 0x0000000000007941 */ /* 0x000fea0003800000 */
.L_x_307:
[----:B------:R-:W-:-:S04]  /*12d0*/  IMAD.WIDE.U32 R24, R19, c[0x0][0x1b0], R24 ;  /* 0x00006c0013187a25 */ /* 0x000fc800078e0018 */
[----:B------:R-:W-:-:S04]  /*12e0*/  IMAD R18, R18, c[0x0][0x1b0], RZ ;  /* 0x00006c0012127a24 */ /* 0x000fc800078e02ff */
[----:B------:R-:W-:Y:S01]  /*12f0*/  IMAD R19, R19, c[0x0][0x1b4], R18 ;  /* 0x00006d0013137a24 */ /* 0x000fe200078e0212 */
[----:B------:R-:W-:-:S04]  /*1300*/  IADD3 R18, P0, R24, c[0x0][0x1a8], RZ ;  /* 0x00006a0018127a10 */ /* 0x000fc80007f1e0ff */
[----:B------:R-:W-:-:S05]  /*1310*/  IADD3.X R19, R19, c[0x0][0x1ac], R25, P0, !PT ;  /* 0x00006b0013137a10 */ /* 0x000fca00007fe419 */
[----:B------:R0:W-:Y:S04]  /*1320*/  STG.E.U8 [R18.64], R20 ;  /* 0x0000001412007986 */ /* 0x0001e8000c101104 */
.L_x_306:
[----:B------:R-:W-:Y:S05]  /*1330*/  BSYNC B1 ;  /* 0x0000000000017941 */ /* 0x000fea0003800000 */
.L_x_305:
[----:B------:R-:W-:Y:S01]  /*1340*/  IADD3 R4, R37, 0x1, RZ ;  /* 0x0000000125047810 */ /* 0x000fe20007ffe0ff */
[----:B------:R-:W-:Y:S03]  /*1350*/  BSSY B1, `(.L_x_309) ;  /* 0x0000026000017945 */ /* 0x000fe60003800000 */
[----:B------:R-:W-:-:S04]  /*1360*/  ISETP.GE.AND P0, PT, R4, c[0x0][0x164], PT ;  /* 0x0000590004007a0c */ /* 0x000fc80003f06270 */
        /* <DEDUP_REMOVED lines=29> */
.L_x_312:
[----:B------:R-:W-:Y:S05]  /*1540*/  BSYNC B0 ;  /* 0x0000000000007941 */ /* 0x000fea0003800000 */
.L_x_311:
[----:B------:R-:W-:-:S04]  /*1550*/  IMAD.WIDE.U32 R24, R19, c[0x0][0x1b0], R24 ;  /* 0x00006c0013187a25 */ /* 0x000fc800078e0018 */
[----:B------:R-:W-:-:S04]  /*1560*/  IMAD R18, R18, c[0x0][0x1b0], RZ ;  /* 0x00006c0012127a24 */ /* 0x000fc800078e02ff */
[----:B------:R-:W-:Y:S01]  /*1570*/  IMAD R19, R19, c[0x0][0x1b4], R18 ;  /* 0x00006d0013137a24 */ /* 0x000fe200078e0212 */
[----:B------:R-:W-:-:S04]  /*1580*/  IADD3 R18, P1, R24, c[0x0][0x1a8], RZ ;  /* 0x00006a0018127a10 */ /* 0x000fc80007f3e0ff */
[----:B------:R-:W-:-:S05]  /*1590*/  IADD3.X R19, R25, c[0x0][0x1ac], R19, P1, !PT ;  /* 0x00006b0019137a10 */ /* 0x000fca0000ffe413 */
[----:B------:R0:W-:Y:S04]  /*15a0*/  STG.E.U8 [R18.64], R20 ;  /* 0x0000001412007986 */ /* 0x0001e8000c101104 */
.L_x_310:
[----:B------:R-:W-:Y:S05]  /*15b0*/  BSYNC B1 ;  /* 0x0000000000017941 */ /* 0x000fea0003800000 */
.L_x_309:
[----:B------:R-:W-:Y:S01]  /*15c0*/  ISETP.GE.OR P1, PT, R0, c[0x0][0x160], P0 ;  /* 0x0000580000007a0c */ /* 0x000fe20000726670 */
[----:B------:R-:W-:-:S12]  /*15d0*/  BSSY B1, `(.L_x_313) ;  /* 0x0000023000017945 */ /* 0x000fd80003800000 */
[----:B------:R-:W-:Y:S05]  /*15e0*/  @P1 BRA `(.L_x_314) ;  /* 0x0000021000001947 */ /* 0x000fea0003800000 */
[----:B------:R-:W-:-:S04]  /*15f0*/  SHF.R.S32.HI R5, RZ, 0x1f, R4 ;  /* 0x0000001fff057819 */ /* 0x000fc80000011404 */
[----:B0-----:R-:W-:-:S04]  /*1600*/  LEA.HI R18, R5, R4, RZ, 0x5 ;  /* 0x0000000405127211 */ /* 0x001fc800078f28ff */
        /* <DEDUP_REMOVED lines=15> */
[----:B0-----:R-:W-:-:S02]  /*1700*/  FMUL R24, R5, c[0x0][0x190] ;  /* 0x0000640005187a20 */ /* 0x001fc40000400000 */
[----:B------:R-:W-:Y:S02]  /*1710*/  IMAD.MOV.U32 R5, RZ, RZ, 0x80 ;  /* 0x00000080ff057424 */ /* 0x000fe400078e00ff */
[----:B------:R-:W-:-:S05]  /*1720*/  FFMA R19, R19, c[0x0][0x16c], R24 ;  /* 0x00005b0013137a23 */ /* 0x000fca0000000018 */
[----:B------:R-:W-:-:S13]  /*1730*/  FSETP.GEU.AND P1, PT, R19, -128, PT ;  /* 0xc30000001300780b */ /* 0x000fda0003f2e000 */
[----:B------:R-:W-:Y:S05]  /*1740*/  @!P1 BRA `(.L_x_316) ;  /* 0x0000004000009947 */ /* 0x000fea0003800000 */
[----:B------:R-:W-:Y:S01]  /*1750*/  FSETP.GT.AND P1, PT, R19, 127, PT ;  /* 0x42fe00001300780b */ /* 0x000fe20003f24000 */
[----:B------:R-:W-:-:S12]  /*1760*/  IMAD.MOV.U32 R5, RZ, RZ, 0x7f ;  /* 0x0000007fff057424 */ /* 0x000fd800078e00ff */
[----:B------:R-:W0:Y:S02]  /*1770*/  @!P1 F2I.S8.NTZ R6, R19 ;  /* 0x0000001300069305 */ /* 0x000e240000202100 */
[----:B0-----:R-:W-:-:S06]  /*1780*/  @!P1 PRMT R5, R6, 0x7610, R5 ;  /* 0x0000761006059816 */ /* 0x001fcc0000000005 */
.L_x_316:
[----:B------:R-:W-:Y:S05]  /*1790*/  BSYNC B0 ;  /* 0x0000000000007941 */ /* 0x000fea0003800000 */
.L_x_315:
[----:B------:R-:W-:-:S04]  /*17a0*/  IMAD.WIDE.U32 R22, R18, c[0x0][0x1b0], R22 ;  /* 0x00006c0012167a25 */ /* 0x000fc800078e0016 */
[----:B------:R-:W-:-:S04]  /*17b0*/  IMAD R17, R17, c[0x0][0x1b0], RZ ;  /* 0x00006c0011117a24 */ /* 0x000fc800078e02ff */
[----:B------:R-:W-:Y:S01]  /*17c0*/  IMAD R17, R18, c[0x0][0x1b4], R17 ;  /* 0x00006d0012117a24 */ /* 0x000fe200078e0211 */
[----:B------:R-:W-:-:S04]  /*17d0*/  IADD3 R18, P1, R22, c[0x0][0x1a8], RZ ;  /* 0x00006a0016127a10 */ /* 0x000fc80007f3e0ff */
[----:B------:R-:W-:-:S05]  /*17e0*/  IADD3.X R19, R17, c[0x0][0x1ac], R23, P1, !PT ;  /* 0x00006b0011137a10 */ /* 0x000fca0000ffe417 */
[----:B------:R0:W-:Y:S04]  /*17f0*/  STG.E.U8 [R18.64], R5 ;  /* 0x0000000512007986 */ /* 0x0001e8000c101104 */
.L_x_314:
[----:B------:R-:W-:Y:S05]  /*1800*/  BSYNC B1 ;  /* 0x0000000000017941 */ /* 0x000fea0003800000 */
.L_x_313:
[----:B------:R-:W-:Y:S01]  /*1810*/  ISETP.GE.OR P1, PT, R2, c[0x0][0x160], P0 ;  /* 0x0000580002007a0c */ /* 0x000fe20000726670 */
[----:B------:R-:W-:-:S12]  /*1820*/  BSSY B1, `(.L_x_317) ;  /* 0x0000023000017945 */ /* 0x000fd80003800000 */
        /* <DEDUP_REMOVED lines=8> */
[----:B0-----:R-:W-:-:S04]  /*18b0*/  IMAD R18, R6, c[0x0][0x1a0], RZ ;  /* 0x0000680006127a24 */ /* 0x001fc800078e02ff */
        /* <DEDUP_REMOVED lines=15> */
[----:B------:R-:W-:-:S12]  /*19b0*/  IMAD.MOV.U32 R5, RZ, RZ, 0x7f ;  /* 0x0000007fff057424 */ /* 0x000fd800078e00ff */
[----:B------:R-:W0:Y:S02]  /*19c0*/  @!P1 F2I.S8.NTZ R7, R18 ;  /* 0x0000001200079305 */ /* 0x000e240000202100 */
[----:B0-----:R-:W-:-:S06]  /*19d0*/  @!P1 PRMT R5, R7, 0x7610, R5 ;  /* 0x0000761007059816 */ /* 0x001fcc0000000005 */
.L_x_320:
[----:B------:R-:W-:Y:S05]  /*19e0*/  BSYNC B0 ;  /* 0x0000000000007941 */ /* 0x000fea0003800000 */
.L_x_319:
[----:B------:R-:W-:-:S04]  /*19f0*/  IMAD.WIDE.U32 R22, R17, c[0x0][0x1b0], R22 ;  /* 0x00006c0011167a25 */ /* 0x000fc800078e0016 */
[----:B------:R-:W-:-:S04]  /*1a00*/  IMAD R6, R6, c[0x0][0x1b0], RZ ;  /* 0x00006c0006067a24 */ /* 0x000fc800078e02ff */
[----:B------:R-:W-:Y:S01]  /*1a10*/  IMAD R17, R17, c[0x0][0x1b4], R6 ;  /* 0x00006d0011117a24 */ /* 0x000fe200078e0206 */
[----:B------:R-:W-:-:S04]  /*1a20*/  IADD3 R6, P1, R22, c[0x0][0x1a8], RZ ;  /* 0x00006a0016067a10 */ /* 0x000fc80007f3e0ff */
[----:B------:R-:W-:-:S05]  /*1a30*/  IADD3.X R7, R17, c[0x0][0x1ac], R23, P1, !PT ;  /* 0x00006b0011077a10 */ /* 0x000fca0000ffe417 */
[----:B------:R0:W-:Y:S04]  /*1a40*/  STG.E.U8 [R6.64], R5 ;  /* 0x0000000506007986 */ /* 0x0001e8000c101104 */
.L_x_318:
[----:B------:R-:W-:Y:S05]  /*1a50*/  BSYNC B1 ;  /* 0x0000000000017941 */ /* 0x000fea0003800000 */
.L_x_317:
[----:B------:R-:W-:Y:S01]  /*1a60*/  ISETP.GE.OR P0, PT, R3, c[0x0][0x160], P0 ;  /* 0x0000580003007a0c */ /* 0x000fe20000706670 */
[----:B------:R-:W-:-:S12]  /*1a70*/  BSSY B1, `(.L_x_321) ;  /* 0x0000023000017945 */ /* 0x000fd80003800000 */
        /* <DEDUP_REMOVED lines=27> */
.L_x_324:
[----:B------:R-:W-:Y:S05]  /*1c30*/  BSYNC B0 ;  /* 0x0000000000007941 */ /* 0x000fea0003800000 */
.L_x_323:
[----:B------:R-:W-:-:S04]  /*1c40*/  IMAD.WIDE.U32 R20, R6, c[0x0][0x1b0], R20 ;  /* 0x00006c0006147a25 */ /* 0x000fc800078e0014 */
[----:B------:R-:W-:-:S04]  /*1c50*/  IMAD R5, R5, c[0x0][0x1b0], RZ ;  /* 0x00006c0005057a24 */ /* 0x000fc800078e02ff */
[----:B------:R-:W-:Y:S01]  /*1c60*/  IMAD R5, R6, c[0x0][0x1b4], R5 ;  /* 0x00006d0006057a24 */ /* 0x000fe200078e0205 */
[----:B------:R-:W-:-:S04]  /*1c70*/  IADD3 R6, P0, R20, c[0x0][0x1a8], RZ ;  /* 0x00006a0014067a10 */ /* 0x000fc80007f1e0ff */
[----:B------:R-:W-:-:S05]  /*1c80*/  IADD3.X R7, R5, c[0x0][0x1ac], R21, P0, !PT ;  /* 0x00006b0005077a10 */ /* 0x000fca00007fe415 */
[----:B------:R0:W-:Y:S04]  /*1c90*/  STG.E.U8 [R6.64], R4 ;  /* 0x0000000406007986 */ /* 0x0001e8000c101104 */
.L_x_322:
[----:B------:R-:W-:Y:S05]  /*1ca0*/  BSYNC B1 ;  /* 0x0000000000017941 */ /* 0x000fea0003800000 */
.L_x_321:
[----:B0-----:R-:W-:Y:S01]  /*1cb0*/  IADD3 R4, R37, 0x2, RZ ;  /* 0x0000000225047810 */ /* 0x001fe20007ffe0ff */
[----:B------:R-:W-:Y:S03]  /*1cc0*/  BSSY B1, `(.L_x_325) ;  /* 0x0000025000017945 */ /* 0x000fe60003800000 */
[----:B------:R-:W-:-:S04]  /*1cd0*/  ISETP.GE.AND P0, PT, R4, c[0x0][0x164], PT ;  /* 0x0000590004007a0c */ /* 0x000fc80003f06270 */
        /* <DEDUP_REMOVED lines=28> */
.L_x_328:
[----:B------:R-:W-:Y:S05]  /*1ea0*/  BSYNC B0 ;  /* 0x0000000000007941 */ /* 0x000fea0003800000 */
.L_x_327:
[----:B------:R-:W-:-:S04]  /*1eb0*/  IMAD.WIDE.U32 R20, R7, c[0x0][0x1b0], R20 ;  /* 0x00006c0007147a25 */ /* 0x000fc800078e0014 */
[----:B------:R-:W-:-:S04]  /*1ec0*/  IMAD R6, R6, c[0x0][0x1b0], RZ ;  /* 0x00006c0006067a24 */ /* 0x000fc800078e02ff */
[----:B------:R-:W-:Y:S01]  /*1ed0*/  IMAD R7, R7, c[0x0][0x1b4], R6 ;  /* 0x00006d0007077a24 */ /* 0x000fe200078e0206 */
[----:B------:R-:W-:-:S04]  /*1ee0*/  IADD3 R6, P1, R20, c[0x0][0x1a8], RZ ;  /* 0x00006a0014067a10 */ /* 0x000fc80007f3e0ff */
[----:B------:R-:W-:-:S05]  /*1ef0*/  IADD3.X R7, R21, c[0x0][0x1ac], R7, P1, !PT ;  /* 0x00006b0015077a10 */ /* 0x000fca0000ffe407 */
[----:B------:R0:W-:Y:S04]  /*1f00*/  STG.E.U8 [R6.64], R5 ;  /* 0x0000000506007986 */ /* 0x0001e8000c101104 */
.L_x_326:
[----:B------:R-:W-:Y:S05]  /*1f10*/  BSYNC B1 ;  /* 0x0000000000017941 */ /* 0x000fea0003800000 */
.L_x_325:
        /* <DEDUP_REMOVED lines=29> */
.L_x_332:
[----:B------:R-:W-:Y:S05]  /*20f0*/  BSYNC B0 ;  /* 0x0000000000007941 */ /* 0x000fea0003800000 */
.L_x_331:
[----:B------:R-:W-:-:S04]  /*2100*/  IMAD.WIDE.U32 R20, R7, c[0x0][0x1b0], R20 ;  /* 0x00006c0007147a25 */ /* 0x000fc800078e0014 */
[----:B------:R-:W-:-:S04]  /*2110*/  IMAD R6, R6, c[0x0][0x1b0], RZ ;  /* 0x00006c0006067a24 */ /* 0x000fc800078e02ff */
[----:B------:R-:W-:Y:S01]  /*2120*/  IMAD R7, R7, c[0x0][0x1b4], R6 ;  /* 0x00006d0007077a24 */ /* 0x000fe200078e0206 */
[----:B------:R-:W-:-:S04]  /*2130*/  IADD3 R6, P1, R20, c[0x0][0x1a8], RZ ;  /* 0x00006a0014067a10 */ /* 0x000fc80007f3e0ff */
[----:B------:R-:W-:-:S05]  /*2140*/  IADD3.X R7, R7, c[0x0][0x1ac], R21, P1, !PT ;  /* 0x00006b0007077a10 */ /* 0x000fca0000ffe415 */
[----:B------:R0:W-:Y:S04]  /*2150*/  STG.E.U8 [R6.64], R5 ;  /* 0x0000000506007986 */ /* 0x0001e8000c101104 */
.L_x_330:
[----:B------:R-:W-:Y:S05]  /*2160*/  BSYNC B1 ;  /* 0x0000000000017941 */ /* 0x000fea0003800000 */
.L_x_329:
        /* <DEDUP_REMOVED lines=29> */
.L_x_336:
[----:B------:R-:W-:Y:S05]  /*2340*/  BSYNC B0 ;  /* 0x0000000000007941 */ /* 0x000fea0003800000 */
.L_x_335:
[----:B------:R-:W-:-:S04]  /*2350*/  IMAD.WIDE.U32 R20, R7, c[0x0][0x1b0], R20 ;  /* 0x00006c0007147a25 */ /* 0x000fc800078e0014 */
[----:B------:R-:W-:-:S04]  /*2360*/  IMAD R6, R6, c[0x0][0x1b0], RZ ;  /* 0x00006c0006067a24 */ /* 0x000fc800078e02ff */
[----:B------:R-:W-:Y:S01]  /*2370*/  IMAD R7, R7, c[0x0][0x1b4], R6 ;  /* 0x00006d0007077a24 */ /* 0x000fe200078e0206 */
[----:B------:R-:W-:-:S04]  /*2380*/  IADD3 R6, P1, R20, c[0x0][0x1a8], RZ ;  /* 0x00006a0014067a10 */ /* 0x000fc80007f3e0ff */
[----:B------:R-:W-:-:S05]  /*2390*/  IADD3.X R7, R7, c[0x0][0x1ac], R21, P1, !PT ;  /* 0x00006b0007077a10 */ /* 0x000fca0000ffe415 */
[----:B------:R0:W-:Y:S04]  /*23a0*/  STG.E.U8 [R6.64], R5 ;  /* 0x0000000506007986 */ /* 0x0001e8000c101104 */
.L_x_334:
[----:B------:R-:W-:Y:S05]  /*23b0*/  BSYNC B1 ;  /* 0x0000000000017941 */ /* 0x000fea0003800000 */
.L_x_333:
        /* <DEDUP_REMOVED lines=29> */
.L_x_340:
[----:B------:R-:W-:Y:S05]  /*2590*/  BSYNC B0 ;  /* 0x0000000000007941 */ /* 0x000fea0003800000 */
.L_x_339:
[----:B------:R-:W-:-:S04]  /*25a0*/  IMAD.WIDE.U32 R10, R6, c[0x0][0x1b0], R10 ;  /* 0x00006c00060a7a25 */ /* 0x000fc800078e000a */
[----:B------:R-:W-:-:S04]  /*25b0*/  IMAD R5, R5, c[0x0][0x1b0], RZ ;  /* 0x00006c0005057a24 */ /* 0x000fc800078e02ff */
[----:B------:R-:W-:Y:S01]  /*25c0*/  IMAD R5, R6, c[0x0][0x1b4], R5 ;  /* 0x00006d0006057a24 */ /* 0x000fe200078e0205 */
[----:B------:R-:W-:-:S04]  /*25d0*/  IADD3 R6, P0, R10, c[0x0][0x1a8], RZ ;  /* 0x00006a000a067a10 */ /* 0x000fc80007f1e0ff */
[----:B------:R-:W-:-:S05]  /*25e0*/  IADD3.X R7, R5, c[0x0][0x1ac], R11, P0, !PT ;  /* 0x00006b0005077a10 */ /* 0x000fca00007fe40b */
[----:B------:R0:W-:Y:S04]  /*25f0*/  STG.E.U8 [R6.64], R4 ;  /* 0x0000000406007986 */ /* 0x0001e8000c101104 */
.L_x_338:
[----:B------:R-:W-:Y:S05]  /*2600*/  BSYNC B1 ;  /* 0x0000000000017941 */ /* 0x000fea0003800000 */
.L_x_337:
        /* <DEDUP_REMOVED lines=11> */
[----:B------:R-:W-:-:S05]  /*26c0*/  SHF.R.S32.HI R7, RZ, 0x1f, R6 ;  /* 0x0000001fff077819 */ /* 0x000fca0000011406 */
[----:B------:R-:W-:-:S04]  /*26d0*/  IMAD.WIDE R38, R38, 0x20, R6 ;  /* 0x0000002026267825 */ /* 0x000fc800078e0206 */
[----:B------:R-:W-:Y:S02]  /*26e0*/  IMAD R6, R4, c[0x0][0x1a0], RZ ;  /* 0x0000680004067a24 */ /* 0x000fe400078e02ff */
[----:B------:R-:W-:-:S04]  /*26f0*/  IMAD.WIDE.U32 R8, R5, c[0x0][0x1a0], R38 ;  /* 0x0000680005087a25 */ /* 0x000fc800078e0026 */
[----:B------:R-:W-:Y:S01]  /*2700*/  IMAD R6, R5, c[0x0][0x1a4], R6 ;  /* 0x0000690005067a24 */ /* 0x000fe200078e0206 */
        /* <DEDUP_REMOVED lines=15> */
.L_x_344:
[----:B------:R-:W-:Y:S05]  /*2800*/  BSYNC B0 ;  /* 0x0000000000007941 */ /* 0x000fea0003800000 */
.L_x_343:
[----:B------:R-:W-:-:S04]  /*2810*/  IMAD.WIDE.U32 R38, R5, c[0x0][0x1b0], R38 ;  /* 0x00006c0005267a25 */ /* 0x000fc800078e0026 */
[----:B------:R-:W-:-:S04]  /*2820*/  IMAD R4, R4, c[0x0][0x1b0], RZ ;  /* 0x00006c0004047a24 */ /* 0x000fc800078e02ff */
[----:B------:R-:W-:Y:S01]  /*2830*/  IMAD R5, R5, c[0x0][0x1b4], R4 ;  /* 0x00006d0005057a24 */ /* 0x000fe200078e0204 */
[----:B------:R-:W-:-:S04]  /*2840*/  IADD3 R4, P1, R38, c[0x0][0x1a8], RZ ;  /* 0x00006a0026047a10 */ /* 0x000fc80007f3e0ff */
[----:B------:R-:W-:-:S05]  /*2850*/  IADD3.X R5, R39, c[0x0][0x1ac], R5, P1, !PT ;  /* 0x00006b0027057a10 */ /* 0x000fca0000ffe405 */
[----:B------:R0:W-:Y:S04]  /*2860*/  STG.E.U8 [R4.64], R6 ;  /* 0x0000000604007986 */ /* 0x0001e8000c101104 */
.L_x_342:
[----:B------:R-:W-:Y:S05]  /*2870*/  BSYNC B1 ;  /* 0x0000000000017941 */ /* 0x000fea0003800000 */
.L_x_341:
        /* <DEDUP_REMOVED lines=29> */
.L_x_348:
[----:B------:R-:W-:Y:S05]  /*2a50*/  BSYNC B0 ;  /* 0x0000000000007941 */ /* 0x000fea0003800000 */
.L_x_347:
[----:B------:R-:W-:-:S04]  /*2a60*/  IMAD.WIDE.U32 R8, R5, c[0x0][0x1b0], R8 ;  /* 0x00006c0005087a25 */ /* 0x000fc800078e0008 */
[----:B------:R-:W-:-:S04]  /*2a70*/  IMAD R4, R4, c[0x0][0x1b0], RZ ;  /* 0x00006c0004047a24 */ /* 0x000fc800078e02ff */
[----:B------:R-:W-:Y:S01]  /*2a80*/  IMAD R5, R5, c[0x0][0x1b4], R4 ;  /* 0x00006d0005057a24 */ /* 0x000fe200078e0204 */
[----:B------:R-:W-:-:S04]  /*2a90*/  IADD3 R4, P1, R8, c[0x0][0x1a8], RZ ;  /* 0x00006a0008047a10 */ /* 0x000fc80007f3e0ff */
[----:B------:R-:W-:-:S05]  /*2aa0*/  IADD3.X R5, R5, c[0x0][0x1ac], R9, P1, !PT ;  /* 0x00006b0005057a10 */ /* 0x000fca0000ffe409 */
[----:B------:R0:W-:Y:S04]  /*2ab0*/  STG.E.U8 [R4.64], R0 ;  /* 0x0000000004007986 */ /* 0x0001e8000c101104 */
.L_x_346:
[----:B------:R-:W-:Y:S05]  /*2ac0*/  BSYNC B1 ;  /* 0x0000000000017941 */ /* 0x000fea0003800000 */
.L_x_345:
        /* <DEDUP_REMOVED lines=29> */
.L_x_352:
[----:B------:R-:W-:Y:S05]  /*2ca0*/  BSYNC B0 ;  /* 0x0000000000007941 */ /* 0x000fea0003800000 */
.L_x_351:
[----:B------:R-:W-:-:S04]  /*2cb0*/  IMAD.WIDE.U32 R8, R4, c[0x0][0x1b0], R8 ;  /* 0x00006c0004087a25 */ /* 0x000fc800078e0008 */
[----:B------:R-:W-:-:S04]  /*2cc0*/  IMAD R5, R0, c[0x0][0x1b0], RZ ;  /* 0x00006c0000057a24 */ /* 0x000fc800078e02ff */
[----:B------:R-:W-:Y:S01]  /*2cd0*/  IMAD R5, R4, c[0x0][0x1b4], R5 ;  /* 0x00006d0004057a24 */ /* 0x000fe200078e0205 */
[----:B------:R-:W-:-:S04]  /*2ce0*/  IADD3 R4, P1, R8, c[0x0][0x1a8], RZ ;  /* 0x00006a0008047a10 */ /* 0x000fc80007f3e0ff */
[----:B------:R-:W-:-:S05]  /*2cf0*/  IADD3.X R5, R5, c[0x0][0x1ac], R9, P1, !PT ;  /* 0x00006b0005057a10 */ /* 0x000fca0000ffe409 */
[----:B------:R0:W-:Y:S04]  /*2d00*/  STG.E.U8 [R4.64], R2 ;  /* 0x0000000204007986 */ /* 0x0001e8000c101104 */
.L_x_350:
[----:B------:R-:W-:Y:S05]  /*2d10*/  BSYNC B1 ;  /* 0x0000000000017941 */ /* 0x000fea0003800000 */
.L_x_349:
[----:B------:R-:W-:-:S13]  /*2d20*/  ISETP.GE.OR P0, PT, R3, c[0x0][0x160], P0 ;  /* 0x0000580003007a0c */ /* 0x000fda0000706670 */
[----:B------:R-:W-:Y:S05]  /*2d30*/  @P0 EXIT ;  /* 0x000000000000094d */ /* 0x000fea0003800000 */
        /* <DEDUP_REMOVED lines=26> */
.L_x_354:
[----:B------:R-:W-:Y:S05]  /*2ee0*/  BSYNC B0 ;  /* 0x0000000000007941 */ /* 0x000fea0003800000 */
.L_x_353:
[----:B------:R-:W-:-:S04]  /*2ef0*/  IMAD.WIDE.U32 R6, R2, c[0x0][0x1b0], R6 ;  /* 0x00006c0002067a25 */ /* 0x000fc800078e0006 */
[----:B------:R-:W-:Y:S01]  /*2f00*/  IMAD R5, R0, c[0x0][0x1b0], RZ ;  /* 0x00006c0000057a24 */ /* 0x000fe200078e02ff */
[----:B------:R-:W-:-:S03]  /*2f10*/  IADD3 R4, P0, R6, c[0x0][0x1a8], RZ ;  /* 0x00006a0006047a10 */ /* 0x000fc60007f1e0ff */
[----:B------:R-:W-:-:S05]  /*2f20*/  IMAD R5, R2, c[0x0][0x1b4], R5 ;  /* 0x00006d0002057a24 */ /* 0x000fca00078e0205 */
[----:B------:R-:W-:-:S05]  /*2f30*/  IADD3.X R5, R5, c[0x0][0x1ac], R7, P0, !PT ;  /* 0x00006b0005057a10 */ /* 0x000fca00007fe407 */
[----:B------:R-:W-:Y:S01]  /*2f40*/  STG.E.U8 [R4.64], R3 ;  /* 0x0000000304007986 */ /* 0x000fe2000c101104 */
[----:B------:R-:W-:Y:S05]  /*2f50*/  EXIT ;  /* 0x000000000000794d */ /* 0x000fea0003800000 */
.L_x_355:
        /* <DEDUP_REMOVED lines=10> */
.L_x_383:


//--------------------- .text._ZN7cutlass6KernelINS_4gemm6kernel7B2bGemmINS1_11threadblock31B2bMmaMultistageSmemAccumulatorINS1_9GemmShapeILi64ELi64ELi64EEENS_9transform11threadblock28PredicatedTileAccessIteratorINS_11MatrixShapeILi64ELi64EEEaNS_6layout22ColumnMajorInterleavedILi32EEELi1ENS8_29PitchLinearWarpRakedThreadMapINS_16PitchLinearShapeILi2048ELi2EEELi128ENSH_ILi32ELi1EEELi16EEENS_5ArrayIaLi16ELb0EEELb0ENSD_9NoPermuteEEENS9_25RegularTileAccessIteratorISC_aNSD_37RowMajorTensorOpMultiplicandCrosswiseILi8ELi32EEELi0ENS8_29TransposePitchLinearThreadMapISK_NSH_ILi2ELi16EEEEELi16EEELNS_4arch14CacheOperation4KindE1ENSA_INSB_ILi64ELi256EEEaNSD_19RowMajorInterleavedILi32EEELi0ESK_SM_Lb0ESN_EENSP_ISC_aNSD_40ColumnMajorTensorOpMultiplicandCrosswiseILi8ELi32EEELi1ESU_Li16EEELSY_1ENS9_14VectorIteratorINS9_30PredicatedVectorAccessIteratorISC_NSB_ILi32ELi32EEEfNSD_8RowMajorELi4ELb0EEEEENS_8epilogue4warp24FragmentIteratorTensorOpINS6_ILi32ELi32ELi64EEENS6_ILi16ELi8ELi32EEEiNSL_IiLi4ELb1EEENSE_ILi16EEEEENS1D_20TileIteratorTensorOpIS1F_S1G_aS1I_EENS6_ILi64ELi256ELi64EEENS1_4warp41MmaTensorOpMultiplicandTileAccessIteratorISC_LNS1_7OperandE0EaS1I_NSB_ILi16ELi32EEELi1ELi32ELb1ELi1EEENSA_ISZ_aS11_Li0ENSG_INSH_ILi8192ELi2EEELi128ESJ_Li16EEESM_Lb0ESN_EENSP_ISZ_aS14_Li1ENSS_IS1T_ST_EELi16EEELSY_1EiSF_NS1C_6thread21LinearCombinationReluIaLi2EifLNS1X_9ScaleType4KindE2ELNS_15FloatRoundStyleE2EEENS4_9MmaPolicyINS1N_11MmaTensorOpIS1F_aSR_aS14_iSF_NS1N_17MmaTensorOpPolicyINSW_3MmaIS1G_Li32EaS19_aNSD_11ColumnMajorEiS19_NSW_21OpMultiplyAddSaturateEEENSB_ILi1ELi1EEEEELi1ELb1EbEENSB_ILi0ELi0EEES2D_Li1EEENS23_INS24_IS7_aSR_aS14_iSF_S2B_Li1ELb1EbEES2D_S2D_Li1EEELi3EbEENS1C_11threadblock19InterleavedEpilogueIS1M_S2F_Li1ENS2I_33InterleavedPredicatedTileIteratorINS2I_30InterleavedOutputTileThreadMapINSH_ILi1ELi4EEENSH_ILi8ELi2EEELi128ELi8ELi8EEEaLi32EEENS1E_IS7_S1G_iS1H_SF_EENS1Y_IaLi8EifLS20_1ELS21_2EEELi32EEENS4_30GemmIdentityThreadblockSwizzleILi1EEEEEEEvNT_6ParamsE --------------------------
	.section	.text._ZN7cutlass6KernelINS_4gemm6kernel7B2bGemmINS1_11threadblock31B2bMmaMultistageSmemAccumulatorINS1_9GemmShapeILi64ELi64ELi64EEENS_9transform11threadblock28PredicatedTileAccessIteratorINS_11MatrixShapeILi64ELi64EEEaNS_6layout22ColumnMajorInterleavedILi32EEELi1ENS8_29PitchLinearWarpRakedThreadMapINS_16PitchLinearShapeILi2048ELi2EEELi128ENSH_ILi32ELi1EEELi16EEENS_5ArrayIaLi16ELb0EEELb0ENSD_9NoPermuteEEENS9_25RegularTileAccessIteratorISC_aNSD_37RowMajorTensorOpMultiplicandCrosswiseILi8ELi32EEELi0ENS8_29TransposePitchLinearThreadMapISK_NSH_ILi2ELi16EEEEELi16EEELNS_4arch14CacheOperation4KindE1ENSA_INSB_ILi64ELi256EEEaNSD_19RowMajorInterleavedILi32EEELi0ESK_SM_Lb0ESN_EENSP_ISC_aNSD_40ColumnMajorTensorOpMultiplicandCrosswiseILi8ELi32EEELi1ESU_Li16EEELSY_1ENS9_14VectorIteratorINS9_30PredicatedVectorAccessIteratorISC_NSB_ILi32ELi32EEEfNSD_8RowMajorELi4ELb0EEEEENS_8epilogue4warp24FragmentIteratorTensorOpINS6_ILi32ELi32ELi64EEENS6_ILi16ELi8ELi32EEEiNSL_IiLi4ELb1EEENSE_ILi16EEEEENS1D_20TileIteratorTensorOpIS1F_S1G_aS1I_EENS6_ILi64ELi256ELi64EEENS1_4warp41MmaTensorOpMultiplicandTileAccessIteratorISC_LNS1_7OperandE0EaS1I_NSB_ILi16ELi32EEELi1ELi32ELb1ELi1EEENSA_ISZ_aS11_Li0ENSG_INSH_ILi8192ELi2EEELi128ESJ_Li16EEESM_Lb0ESN_EENSP_ISZ_aS14_Li1ENSS_IS1T_ST_EELi16EEELSY_1EiSF_NS1C_6thread21LinearCombinationReluIaLi2EifLNS1X_9ScaleType4KindE2ELNS_15FloatRoundStyleE2EEENS4_9MmaPolicyINS1N_11MmaTensorOpIS1F_aSR_aS14_iSF_NS1N_17MmaTensorOpPolicyINSW_3MmaIS1G_Li32EaS19_aNSD_11ColumnMajorEiS19_NSW_21OpMultiplyAddSaturateEEENSB_ILi1ELi1EEEEELi1ELb1EbEENSB_ILi0ELi0EEES2D_Li1EEENS23_INS24_IS7_aSR_aS14_iSF_S2B_Li1ELb1EbEES2D_S2D_Li1EEELi3EbEENS1C_11threadblock19InterleavedEpilogueIS1M_S2F_Li1ENS2I_33InterleavedPredicatedTileIteratorINS2I_30InterleavedOutputTileThreadMapINSH_ILi1ELi4EEENSH_ILi8ELi2EEELi128ELi8ELi8EEEaLi32EEENS1E_IS7_S1G_iS1H_SF_EENS1Y_IaLi8EifLS20_1ELS21_2EEELi32EEENS4_30GemmIdentityThreadblockSwizzleILi1EEEEEEEvNT_6ParamsE,"ax",@progbits
	.sectioninfo	@"SHI_REGISTERS=166"
	.align	128
.text._ZN7cutlass6KernelINS_4gemm6kernel7B2bGemmINS1_11threadblock31B2bMmaMultistageSmemAccumulatorINS1_9GemmShapeILi64ELi64ELi64EEENS_9transform11threadblock28PredicatedTileAccessIteratorINS_11MatrixShapeILi64ELi64EEEaNS_6layout22ColumnMajorInterleavedILi32EEELi1ENS8_29PitchLinearWarpRakedThreadMapINS_16PitchLinearShapeILi2048ELi2EEELi128ENSH_ILi32ELi1EEELi16EEENS_5ArrayIaLi16ELb0EEELb0ENSD_9NoPermuteEEENS9_25RegularTileAccessIteratorISC_aNSD_37RowMajorTensorOpMultiplicandCrosswiseILi8ELi32EEELi0ENS8_29TransposePitchLinearThreadMapISK_NSH_ILi2ELi16EEEEELi16EEELNS_4arch14CacheOperation4KindE1ENSA_INSB_ILi64ELi256EEEaNSD_19RowMajorInterleavedILi32EEELi0ESK_SM_Lb0ESN_EENSP_ISC_aNSD_40ColumnMajorTensorOpMultiplicandCrosswiseILi8ELi32EEELi1ESU_Li16EEELSY_1ENS9_14VectorIteratorINS9_30PredicatedVectorAccessIteratorISC_NSB_ILi32ELi32EEEfNSD_8RowMajorELi4ELb0EEEEENS_8epilogue4warp24FragmentIteratorTensorOpINS6_ILi32ELi32ELi64EEENS6_ILi16ELi8ELi32EEEiNSL_IiLi4ELb1EEENSE_ILi16EEEEENS1D_20TileIteratorTensorOpIS1F_S1G_aS1I_EENS6_ILi64ELi256ELi64EEENS1_4warp41MmaTensorOpMultiplicandTileAccessIteratorISC_LNS1_7OperandE0EaS1I_NSB_ILi16ELi32EEELi1ELi32ELb1ELi1EEENSA_ISZ_aS11_Li0ENSG_INSH_ILi8192ELi2EEELi128ESJ_Li16EEESM_Lb0ESN_EENSP_ISZ_aS14_Li1ENSS_IS1T_ST_EELi16EEELSY_1EiSF_NS1C_6thread21LinearCombinationReluIaLi2EifLNS1X_9ScaleType4KindE2ELNS_15FloatRoundStyleE2EEENS4_9MmaPolicyINS1N_11MmaTensorOpIS1F_aSR_aS14_iSF_NS1N_17MmaTensorOpPolicyINSW_3MmaIS1G_Li32EaS19_aNSD_11ColumnMajorEiS19_NSW_21OpMultiplyAddSaturateEEENSB_ILi1ELi1EEEEELi1ELb1EbEENSB_ILi0ELi0EEES2D_Li1EEENS23_INS24_IS7_aSR_aS14_iSF_S2B_Li1ELb1EbEES2D_S2D_Li1EEELi3EbEENS1C_11threadblock19InterleavedEpilogueIS1M_S2F_Li1ENS2I_33InterleavedPredicatedTileIteratorINS2I_30InterleavedOutputTileThreadMapINSH_ILi1ELi4EEENSH_ILi8ELi2EEELi128ELi8ELi8EEEaLi32EEENS1E_IS7_S1G_iS1H_SF_EENS1Y_IaLi8EifLS20_1ELS21_2EEELi32EEENS4_30GemmIdentityThreadblockSwizzleILi1EEEEEEEvNT_6ParamsE:
        .type           _ZN7cutlass6KernelINS_4gemm6kernel7B2bGemmINS1_11threadblock31B2bMmaMultistageSmemAccumulatorINS1_9GemmShapeILi64ELi64ELi64EEENS_9transform11threadblock28PredicatedTileAccessIteratorINS_11MatrixShapeILi64ELi64EEEaNS_6layout22ColumnMajorInterleavedILi32EEELi1ENS8_29PitchLinearWarpRakedThreadMapINS_16PitchLinearShapeILi2048ELi2EEELi128ENSH_ILi32ELi1EEELi16EEENS_5ArrayIaLi16ELb0EEELb0ENSD_9NoPermuteEEENS9_25RegularTileAccessIteratorISC_aNSD_37RowMajorTensorOpMultiplicandCrosswiseILi8ELi32EEELi0ENS8_29TransposePitchLinearThreadMapISK_NSH_ILi2ELi16EEEEELi16EEELNS_4arch14CacheOperation4KindE1ENSA_INSB_ILi64ELi256EEEaNSD_19RowMajorInterleavedILi32EEELi0ESK_SM_Lb0ESN_EENSP_ISC_aNSD_40ColumnMajorTensorOpMultiplicandCrosswiseILi8ELi32EEELi1ESU_Li16EEELSY_1ENS9_14VectorIteratorINS9_30PredicatedVectorAccessIteratorISC_NSB_ILi32ELi32EEEfNSD_8RowMajorELi4ELb0EEEEENS_8epilogue4warp24FragmentIteratorTensorOpINS6_ILi32ELi32ELi64EEENS6_ILi16ELi8ELi32EEEiNSL_IiLi4ELb1EEENSE_ILi16EEEEENS1D_20TileIteratorTensorOpIS1F_S1G_aS1I_EENS6_ILi64ELi256ELi64EEENS1_4warp41MmaTensorOpMultiplicandTileAccessIteratorISC_LNS1_7OperandE0EaS1I_NSB_ILi16ELi32EEELi1ELi32ELb1ELi1EEENSA_ISZ_aS11_Li0ENSG_INSH_ILi8192ELi2EEELi128ESJ_Li16EEESM_Lb0ESN_EENSP_ISZ_aS14_Li1ENSS_IS1T_ST_EELi16EEELSY_1EiSF_NS1C_6thread21LinearCombinationReluIaLi2EifLNS1X_9ScaleType4KindE2ELNS_15FloatRoundStyleE2EEENS4_9MmaPolicyINS1N_11MmaTensorOpIS1F_aSR_aS14_iSF_NS1N_17MmaTensorOpPolicyINSW_3MmaIS1G_Li32EaS19_aNSD_11ColumnMajorEiS19_NSW_21OpMultiplyAddSaturateEEENSB_ILi1ELi1EEEEELi1ELb1EbEENSB_ILi0ELi0EEES2D_Li1EEENS23_INS24_IS7_aSR_aS14_iSF_S2B_Li1ELb1EbEES2D_S2D_Li1EEELi3EbEENS1C_11threadblock19InterleavedEpilogueIS1M_S2F_Li1ENS2I_33InterleavedPredicatedTileIteratorINS2I_30InterleavedOutputTileThreadMapINSH_ILi1ELi4EEENSH_ILi8ELi2EEELi128ELi8ELi8EEEaLi32EEENS1E_IS7_S1G_iS1H_SF_EENS1Y_IaLi8EifLS20_1ELS21_2EEELi32EEENS4_30GemmIdentityThreadblockSwizzleILi1EEEEEEEvNT_6ParamsE,@function
        .size           _ZN7cutlass6KernelINS_4gemm6kernel7B2bGemmINS1_11threadblock31B2bMmaMultistageSmemAccumulatorINS1_9GemmShapeILi64ELi64ELi64EEENS_9transform11threadblock28PredicatedTileAccessIteratorINS_11MatrixShapeILi64ELi64EEEaNS_6layout22ColumnMajorInterleavedILi32EEELi1ENS8_29PitchLinearWarpRakedThreadMapINS_16PitchLinearShapeILi2048ELi2EEELi128ENSH_ILi32ELi1EEELi16EEENS_5ArrayIaLi16ELb0EEELb0ENSD_9NoPermuteEEENS9_25RegularTileAccessIteratorISC_aNSD_37RowMajorTensorOpMultiplicandCrosswiseILi8ELi32EEELi0ENS8_29TransposePitchLinearThreadMapISK_NSH_ILi2ELi16EEEEELi16EEELNS_4arch14CacheOperation4KindE1ENSA_INSB_ILi64ELi256EEEaNSD_19RowMajorInterleavedILi32EEELi0ESK_SM_Lb0ESN_EENSP_ISC_aNSD_40ColumnMajorTensorOpMultiplicandCrosswiseILi8ELi32EEELi1ESU_Li16EEELSY_1ENS9_14VectorIteratorINS9_30PredicatedVectorAccessIteratorISC_NSB_ILi32ELi32EEEfNSD_8RowMajorELi4ELb0EEEEENS_8epilogue4warp24FragmentIteratorTensorOpINS6_ILi32ELi32ELi64EEENS6_ILi16ELi8ELi32EEEiNSL_IiLi4ELb1EEENSE_ILi16EEEEENS1D_20TileIteratorTensorOpIS1F_S1G_aS1I_EENS6_ILi64ELi256ELi64EEENS1_4warp41MmaTensorOpMultiplicandTileAccessIteratorISC_LNS1_7OperandE0EaS1I_NSB_ILi16ELi32EEELi1ELi32ELb1ELi1EEENSA_ISZ_aS11_Li0ENSG_INSH_ILi8192ELi2EEELi128ESJ_Li16EEESM_Lb0ESN_EENSP_ISZ_aS14_Li1ENSS_IS1T_ST_EELi16EEELSY_1EiSF_NS1C_6thread21LinearCombinationReluIaLi2EifLNS1X_9ScaleType4KindE2ELNS_15FloatRoundStyleE2EEENS4_9MmaPolicyINS1N_11MmaTensorOpIS1F_aSR_aS14_iSF_NS1N_17MmaTensorOpPolicyINSW_3MmaIS1G_Li32EaS19_aNSD_11ColumnMajorEiS19_NSW_21OpMultiplyAddSaturateEEENSB_ILi1ELi1EEEEELi1ELb1EbEENSB_ILi0ELi0EEES2D_Li1EEENS23_INS24_IS7_aSR_aS14_iSF_S2B_Li1ELb1EbEES2D_S2D_Li1EEELi3EbEENS1C_11threadblock19InterleavedEpilogueIS1M_S2F_Li1ENS2I_33InterleavedPredicatedTileIteratorINS2I_30InterleavedOutputTileThreadMapINSH_ILi1ELi4EEENSH_ILi8ELi2EEELi128ELi8ELi8EEEaLi32EEENS1E_IS7_S1G_iS1H_SF_EENS1Y_IaLi8EifLS20_1ELS21_2EEELi32EEENS4_30GemmIdentityThreadblockSwizzleILi1EEEEEEEvNT_6ParamsE,(.L_x_374 - _ZN7cutlass6KernelINS_4gemm6kernel7B2bGemmINS1_11threadblock31B2bMmaMultistageSmemAccumulatorINS1_9GemmShapeILi64ELi64ELi64EEENS_9transform11threadblock28PredicatedTileAccessIteratorINS_11MatrixShapeILi64ELi64EEEaNS_6layout22ColumnMajorInterleavedILi32EEELi1ENS8_29PitchLinearWarpRakedThreadMapINS_16PitchLinearShapeILi2048ELi2EEELi128ENSH_ILi32ELi1EEELi16EEENS_5ArrayIaLi16ELb0EEELb0ENSD_9NoPermuteEEENS9_25RegularTileAccessIteratorISC_aNSD_37RowMajorTensorOpMultiplicandCrosswiseILi8ELi32EEELi0ENS8_29TransposePitchLinearThreadMapISK_NSH_ILi2ELi16EEEEELi16EEELNS_4arch14CacheOperation4KindE1ENSA_INSB_ILi64ELi256EEEaNSD_19RowMajorInterleavedILi32EEELi0ESK_SM_Lb0ESN_EENSP_ISC_aNSD_40ColumnMajorTensorOpMultiplicandCrosswiseILi8ELi32EEELi1ESU_Li16EEELSY_1ENS9_14VectorIteratorINS9_30PredicatedVectorAccessIteratorISC_NSB_ILi32ELi32EEEfNSD_8RowMajorELi4ELb0EEEEENS_8epilogue4warp24FragmentIteratorTensorOpINS6_ILi32ELi32ELi64EEENS6_ILi16ELi8ELi32EEEiNSL_IiLi4ELb1EEENSE_ILi16EEEEENS1D_20TileIteratorTensorOpIS1F_S1G_aS1I_EENS6_ILi64ELi256ELi64EEENS1_4warp41MmaTensorOpMultiplicandTileAccessIteratorISC_LNS1_7OperandE0EaS1I_NSB_ILi16ELi32EEELi1ELi32ELb1ELi1EEENSA_ISZ_aS11_Li0ENSG_INSH_ILi8192ELi2EEELi128ESJ_Li16EEESM_Lb0ESN_EENSP_ISZ_aS14_Li1ENSS_IS1T_ST_EELi16EEELSY_1EiSF_NS1C_6thread21LinearCombinationReluIaLi2EifLNS1X_9ScaleType4KindE2ELNS_15FloatRoundStyleE2EEENS4_9MmaPolicyINS1N_11MmaTensorOpIS1F_aSR_aS14_iSF_NS1N_17MmaTensorOpPolicyINSW_3MmaIS1G_Li32EaS19_aNSD_11ColumnMajorEiS19_NSW_21OpMultiplyAddSaturateEEENSB_ILi1ELi1EEEEELi1ELb1EbEENSB_ILi0ELi0EEES2D_Li1EEENS23_INS24_IS7_aSR_aS14_iSF_S2B_Li1ELb1EbEES2D_S2D_Li1EEELi3EbEENS1C_11threadblock19InterleavedEpilogueIS1M_S2F_Li1ENS2I_33InterleavedPredicatedTileIteratorINS2I_30InterleavedOutputTileThreadMapINSH_ILi1ELi4EEENSH_ILi8ELi2EEELi128ELi8ELi8EEEaLi32EEENS1E_IS7_S1G_iS1H_SF_EENS1Y_IaLi8EifLS20_1ELS21_2EEELi32EEENS4_30GemmIdentityThreadblockSwizzleILi1EEEEEEEvNT_6ParamsE)
        .other          _ZN7cutlass6KernelINS_4gemm6kernel7B2bGemmINS1_11threadblock31B2bMmaMultistageSmemAccumulatorINS1_9GemmShapeILi64ELi64ELi64EEENS_9transform11threadblock28PredicatedTileAccessIteratorINS_11MatrixShapeILi64ELi64EEEaNS_6layout22ColumnMajorInterleavedILi32EEELi1ENS8_29PitchLinearWarpRakedThreadMapINS_16PitchLinearShapeILi2048ELi2EEELi128ENSH_ILi32ELi1EEELi16EEENS_5ArrayIaLi16ELb0EEELb0ENSD_9NoPermuteEEENS9_25RegularTileAccessIteratorISC_aNSD_37RowMajorTensorOpMultiplicandCrosswiseILi8ELi32EEELi0ENS8_29TransposePitchLinearThreadMapISK_NSH_ILi2ELi16EEEEELi16EEELNS_4arch14CacheOperation4KindE1ENSA_INSB_ILi64ELi256EEEaNSD_19RowMajorInterleavedILi32EEELi0ESK_SM_Lb0ESN_EENSP_ISC_aNSD_40ColumnMajorTensorOpMultiplicandCrosswiseILi8ELi32EEELi1ESU_Li16EEELSY_1ENS9_14VectorIteratorINS9_30PredicatedVectorAccessIteratorISC_NSB_ILi32ELi32EEEfNSD_8RowMajorELi4ELb0EEEEENS_8epilogue4warp24FragmentIteratorTensorOpINS6_ILi32ELi32ELi64EEENS6_ILi16ELi8ELi32EEEiNSL_IiLi4ELb1EEENSE_ILi16EEEEENS1D_20TileIteratorTensorOpIS1F_S1G_aS1I_EENS6_ILi64ELi256ELi64EEENS1_4warp41MmaTensorOpMultiplicandTileAccessIteratorISC_LNS1_7OperandE0EaS1I_NSB_ILi16ELi32EEELi1ELi32ELb1ELi1EEENSA_ISZ_aS11_Li0ENSG_INSH_ILi8192ELi2EEELi128ESJ_Li16EEESM_Lb0ESN_EENSP_ISZ_aS14_Li1ENSS_IS1T_ST_EELi16EEELSY_1EiSF_NS1C_6thread21LinearCombinationReluIaLi2EifLNS1X_9ScaleType4KindE2ELNS_15FloatRoundStyleE2EEENS4_9MmaPolicyINS1N_11MmaTensorOpIS1F_aSR_aS14_iSF_NS1N_17MmaTensorOpPolicyINSW_3MmaIS1G_Li32EaS19_aNSD_11ColumnMajorEiS19_NSW_21OpMultiplyAddSaturateEEENSB_ILi1ELi1EEEEELi1ELb1EbEENSB_ILi0ELi0EEES2D_Li1EEENS23_INS24_IS7_aSR_aS14_iSF_S2B_Li1ELb1EbEES2D_S2D_Li1EEELi3EbEENS1C_11threadblock19InterleavedEpilogueIS1M_S2F_Li1ENS2I_33InterleavedPredicatedTileIteratorINS2I_30InterleavedOutputTileThreadMapINSH_ILi1ELi4EEENSH_ILi8ELi2EEELi128ELi8ELi8EEEaLi32EEENS1E_IS7_S1G_iS1H_SF_EENS1Y_IaLi8EifLS20_1ELS21_2EEELi32EEENS4_30GemmIdentityThreadblockSwizzleILi1EEEEEEEvNT_6ParamsE,@"STO_CUDA_ENTRY STV_DEFAULT"
_ZN7cutlass6KernelINS_4gemm6kernel7B2bGemmINS1_11threadblock31B2bMmaMultistageSmemAccumulatorINS1_9GemmShapeILi64ELi64ELi64EEENS_9transform11threadblock28PredicatedTileAccessIteratorINS_11MatrixShapeILi64ELi64EEEaNS_6layout22ColumnMajorInterleavedILi32EEELi1ENS8_29PitchLinearWarpRakedThreadMapINS_16PitchLinearShapeILi2048ELi2EEELi128ENSH_ILi32ELi1EEELi16EEENS_5ArrayIaLi16ELb0EEELb0ENSD_9NoPermuteEEENS9_25RegularTileAccessIteratorISC_aNSD_37RowMajorTensorOpMultiplicandCrosswiseILi8ELi32EEELi0ENS8_29TransposePitchLinearThreadMapISK_NSH_ILi2ELi16EEEEELi16EEELNS_4arch14CacheOperation4KindE1ENSA_INSB_ILi64ELi256EEEaNSD_19RowMajorInterleavedILi32EEELi0ESK_SM_Lb0ESN_EENSP_ISC_aNSD_40ColumnMajorTensorOpMultiplicandCrosswiseILi8ELi32EEELi1ESU_Li16EEELSY_1ENS9_14VectorIteratorINS9_30PredicatedVectorAccessIteratorISC_NSB_ILi32ELi32EEEfNSD_8RowMajorELi4ELb0EEEEENS_8epilogue4warp24FragmentIteratorTensorOpINS6_ILi32ELi32ELi64EEENS6_ILi16ELi8ELi32EEEiNSL_IiLi4ELb1EEENSE_ILi16EEEEENS1D_20TileIteratorTensorOpIS1F_S1G_aS1I_EENS6_ILi64ELi256ELi64EEENS1_4warp41MmaTensorOpMultiplicandTileAccessIteratorISC_LNS1_7OperandE0EaS1I_NSB_ILi16ELi32EEELi1ELi32ELb1ELi1EEENSA_ISZ_aS11_Li0ENSG_INSH_ILi8192ELi2EEELi128ESJ_Li16EEESM_Lb0ESN_EENSP_ISZ_aS14_Li1ENSS_IS1T_ST_EELi16EEELSY_1EiSF_NS1C_6thread21LinearCombinationReluIaLi2EifLNS1X_9ScaleType4KindE2ELNS_15FloatRoundStyleE2EEENS4_9MmaPolicyINS1N_11MmaTensorOpIS1F_aSR_aS14_iSF_NS1N_17MmaTensorOpPolicyINSW_3MmaIS1G_Li32EaS19_aNSD_11ColumnMajorEiS19_NSW_21OpMultiplyAddSaturateEEENSB_ILi1ELi1EEEEELi1ELb1EbEENSB_ILi0ELi0EEES2D_Li1EEENS23_INS24_IS7_aSR_aS14_iSF_S2B_Li1ELb1EbEES2D_S2D_Li1EEELi3EbEENS1C_11threadblock19InterleavedEpilogueIS1M_S2F_Li1ENS2I_33InterleavedPredicatedTileIteratorINS2I_30InterleavedOutputTileThreadMapINSH_ILi1ELi4EEENSH_ILi8ELi2EEELi128ELi8ELi8EEEaLi32EEENS1E_IS7_S1G_iS1H_SF_EENS1Y_IaLi8EifLS20_1ELS21_2EEELi32EEENS4_30GemmIdentityThreadblockSwizzleILi1EEEEEEEvNT_6ParamsE:
[----:B------:R-:W-:Y:S02]  /*0000*/  MOV R1, c[0x0][0x28] ;  /* 0x00000a0000017a02 */ /* 0x000fe40000000f00 */
[----:B------:R-:W1:Y:S01]  /*0010*/  S2R R161, SR_CTAID.Y ;  /* 0x0000000000a17919 */ /* 0x000e620000002600 */
[----:B------:R-:W-:-:S03]  /*0020*/  IMAD.MOV.U32 R0, RZ, RZ, -0x1 ;  /* 0xffffffffff007424 */ /* 0x000fc600078e00ff */
[----:B------:R-:W2:Y:S02]  /*0030*/  S2R R163, SR_CTAID.X ;  /* 0x0000000000a37919 */ /* 0x000ea40000002500 */
[----:B------:R-:W-:Y:S02]  /*0040*/  SHF.L.U32 R0, R0, c[0x0][0x188], RZ ;  /* 0x0000620000007a19 */ /* 0x000fe400000006ff */
[----:B-1----:R-:W-:Y:S02]  /*0050*/  SHF.L.U32 R161, R161, c[0x0][0x188], RZ ;  /* 0x00006200a1a17a19 */ /* 0x002fe400000006ff */
[----:B--2---:R-:W-:Y:S02]  /*0060*/  LOP3.LUT R0, R163, R0, RZ, 0x30, !PT ;  /* 0x00000000a3007212 */ /* 0x004fe400078e30ff */
[----:B------:R-:W-:-:S03]  /*0070*/  SHF.R.S32.HI R163, RZ, c[0x0][0x188], R163 ;  /* 0x00006200ffa37a19 */ /* 0x000fc600000114a3 */
[----:B------:R-:W-:-:S05]  /*0080*/  IMAD.IADD R160, R161, 0x1, R0 ;  /* 0x00000001a1a07824 */ /* 0x000fca00078e0200 */
[----:B------:R-:W-:-:S04]  /*0090*/  ISETP.GE.AND P0, PT, R160, c[0x0][0x180], PT ;  /* 0x00006000a0007a0c */ /* 0x000fc80003f06270 */
[----:B------:R-:W-:-:S13]  /*00a0*/  ISETP.GE.OR P0, PT, R163, c[0x0][0x17c], P0 ;  /* 0x00005f00a3007a0c */ /* 0x000fda0000706670 */
[----:B------:R-:W-:Y:S05]  /*00b0*/  @P0 EXIT ;  /* 0x000000000000094d */ /* 0x000fea0003800000 */
[----:B------:R-:W-:Y:S01]  /*00c0*/  ISETP.NE.AND P0, PT, RZ, c[0x0][0x160], PT ;  /* 0x00005800ff007a0c */ /* 0x000fe20003f05270 */
[----:B------:R-:W1:Y:S01]  /*00d0*/  S2UR UR12, SR_CTAID.Z ;  /* 0x00000000000c79c3 */ /* 0x000e620000002700 */
[----:B------:R-:W-:Y:S02]  /*00e0*/  ULDC.64 UR4, c[0x0][0x1b0] ;  /* 0x00006c0000047ab9 */ /* 0x000fe40000000a00 */
[----:B------:R-:W-:Y:S02]  /*00f0*/  ULDC.64 UR6, c[0x0][0x1e0] ;  /* 0x0000780000067ab9 */ /* 0x000fe40000000a00 */
[----:B------:R-:W-:Y:S02]  /*0100*/  ULDC.64 UR8, c[0x0][0x258] ;  /* 0x0000960000087ab9 */ /* 0x000fe40000000a00 */
[----:B------:R-:W-:-:S05]  /*0110*/  ULDC.64 UR10, c[0x0][0x228] ;  /* 0x00008a00000a7ab9 */ /* 0x000fca0000000a00 */
[----:B------:R-:W-:Y:S05]  /*0120*/  @!P0 BRA `(.L_x_356) ;  /* 0x0000025000008947 */ /* 0x000fea0003800000 */
[----:B------:R-:W-:Y:S01]  /*0130*/  IMAD.MOV.U32 R0, RZ, RZ, c[0x0][0x160] ;  /* 0x00005800ff007624 */ /* 0x000fe200078e00ff */
[----:B------:R-:W-:Y:S01]  /*0140*/  ULDC UR13, c[0x0][0x178] ;  /* 0x00005e00000d7ab9 */ /* 0x000fe20000000800 */
[----:B------:R-:W-:Y:S01]  /*0150*/  IMAD.MOV.U32 R3, RZ, RZ, c[0x0][0x16c] ;  /* 0x00005b00ff037624 */ /* 0x000fe200078e00ff */
[----:B------:R-:W-:Y:S02]  /*0160*/  MOV R4, RZ ;  /* 0x000000ff00047202 */ /* 0x000fe40000000f00 */
[----:B------:R-:W-:Y:S02]  /*0170*/  ISETP.NE.AND P0, PT, R0, 0x2, PT ;  /* 0x000000020000780c */ /* 0x000fe40003f05270 */
[----:B------:R-:W-:-:S11]  /*0180*/  MOV R10, RZ ;  /* 0x000000ff000a7202 */ /* 0x000fd60000000f00 */
[----:B------:R-:W-:Y:S05]  /*0190*/  @P0 BRA `(.L_x_357) ;  /* 0x0000031000000947 */ /* 0x000fea0003800000 */
[----:B-1----:R-:W-:Y:S02]  /*01a0*/  USHF.R.S32.HI UR10, URZ, 0x1f, UR12 ;  /* 0x0000001f3f0a7899 */ /* 0x002fe4000801140c */
[----:B------:R-:W-:Y:S02]  /*01b0*/  ULDC.64 UR16, c[0x0][0x2f8] ;  /* 0x0000be0000107ab9 */ /* 0x000fe40000000a00 */
[----:B------:R-:W-:Y:S02]  /*01c0*/  UIMAD UR6, UR10, UR16, URZ ;  /* 0x000000100a0672a4 */ /* 0x000fe4000f8e023f */
[----:B------:R-:W-:Y:S02]  /*01d0*/  ULDC.64 UR18, c[0x0][0x1b0] ;  /* 0x00006c0000127ab9 */ /* 0x000fe40000000a00 */
[----:B------:R-:W-:Y:S02]  /*01e0*/  ULDC.64 UR4, c[0x0][0x300] ;  /* 0x0000c00000047ab9 */ /* 0x000fe40000000a00 */
[----:B------:R-:W-:-:S02]  /*01f0*/  UIMAD.WIDE.U32 UR18, UR12, UR16, UR18 ;  /* 0x000000100c1272a5 */ /* 0x000fc4000f8e0012 */
[----:B------:R-:W-:Y:S02]  /*0200*/  UIMAD UR16, UR10, UR4, URZ ;  /* 0x000000040a1072a4 */ /* 0x000fe4000f8e023f */
[----:B------:R-:W-:Y:S02]  /*0210*/  UIMAD UR17, UR12, UR17, UR6 ;  /* 0x000000110c1172a4 */ /* 0x000fe4000f8e0206 */
[----:B------:R-:W-:Y:S02]  /*0220*/  ULDC.64 UR14, c[0x0][0x1e0] ;  /* 0x00007800000e7ab9 */ /* 0x000fe40000000a00 */
[----:B------:R-:W-:Y:S02]  /*0230*/  ULDC.64 UR8, c[0x0][0x258] ;  /* 0x0000960000087ab9 */ /* 0x000fe40000000a00 */
[----:B------:R-:W-:Y:S02]  /*0240*/  ULDC.64 UR6, c[0x0][0x308] ;  /* 0x0000c20000067ab9 */ /* 0x000fe40000000a00 */
[----:B------:R-:W-:-:S02]  /*0250*/  UIMAD.WIDE.U32 UR14, UR12, UR4, UR14 ;  /* 0x000000040c0e72a5 */ /* 0x000fc4000f8e000e */
[----:B------:R-:W-:Y:S02]  /*0260*/  UIMAD UR16, UR12, UR5, UR16 ;  /* 0x000000050c1072a4 */ /* 0x000fe4000f8e0210 */
[----:B------:R-:W-:Y:S02]  /*0270*/  UIMAD.WIDE.U32 UR8, UR12, UR6, UR8 ;  /* 0x000000060c0872a5 */ /* 0x000fe4000f8e0008 */
[----:B------:R-:W-:Y:S02]  /*0280*/  ULDC.64 UR4, c[0x0][0x320] ;  /* 0x0000c80000047ab9 */ /* 0x000fe40000000a00 */
[----:B------:R-:W-:Y:S02]  /*0290*/  UIMAD UR6, UR10, UR6, URZ ;  /* 0x000000060a0672a4 */ /* 0x000fe4000f8e023f */
[----:B------:R-:W-:Y:S02]  /*02a0*/  UIMAD UR10, UR10, UR4, URZ ;  /* 0x000000040a0a72a4 */ /* 0x000fe4000f8e023f */
[----:B------:R-:W-:-:S02]  /*02b0*/  UIMAD.WIDE.U32 UR20, UR12, UR4, URZ ;  /* 0x000000040c1472a5 */ /* 0x000fc4000f8e003f */
[----:B------:R-:W-:Y:S02]  /*02c0*/  UIMAD UR4, UR12, UR5, UR10 ;  /* 0x000000050c0472a4 */ /* 0x000fe4000f8e020a */
[----:B------:R-:W-:Y:S02]  /*02d0*/  UIMAD UR6, UR12, UR7, UR6 ;  /* 0x000000070c0672a4 */ /* 0x000fe4000f8e0206 */
[----:B------:R-:W-:Y:S02]  /*02e0*/  ULDC.64 UR10, c[0x0][0x228] ;  /* 0x00008a00000a7ab9 */ /* 0x000fe40000000a00 */
[----:B------:R-:W-:Y:S02]  /*02f0*/  UIADD3 UR4, UR21, UR4, URZ ;  /* 0x0000000415047290 */ /* 0x000fe4000fffe03f */
[----:B------:R-:W-:Y:S02]  /*0300*/  ULEA UR10, UP0, UR20, UR10, 0x2 ;  /* 0x0000000a140a7291 */ /* 0x000fe4000f80103f */
[----:B------:R-:W-:-:S02]  /*0310*/  UIADD3 UR9, UR9, UR6, URZ ;  /* 0x0000000609097290 */ /* 0x000fc4000fffe03f */
[----:B------:R-:W-:Y:S02]  /*0320*/  ULEA.HI.X UR11, UR20, UR11, UR4, 0x2, UP0 ;  /* 0x0000000b140b7291 */ /* 0x000fe400080f1404 */
[----:B------:R-:W-:Y:S02]  /*0330*/  UIADD3 UR5, UR19, UR17, URZ ;  /* 0x0000001113057290 */ /* 0x000fe4000fffe03f */
[----:B------:R-:W-:Y:S02]  /*0340*/  UIADD3 UR7, UR15, UR16, URZ ;  /* 0x000000100f077290 */ /* 0x000fe4000fffe03f */
[----:B------:R-:W-:Y:S02]  /*0350*/  UMOV UR4, UR18 ;  /* 0x0000001200047c82 */ /* 0x000fe40008000000 */
[----:B------:R-:W-:Y:S01]  /*0360*/  UMOV UR6, UR14 ;  /* 0x0000000e00067c82 */ /* 0x000fe20008000000 */
[----:B------:R-:W-:Y:S05]  /*0370*/  BRA `(.L_x_357) ;  /* 0x0000013000007947 */ /* 0x000fea0003800000 */
.L_x_356:
[----:B------:R-:W-:Y:S02]  /*0380*/  ULDC UR18, c[0x0][0x344] ;  /* 0x0000d10000127ab9 */ /* 0x000fe40000000800 */
[----:B-1----:R-:W-:-:S02]  /*0390*/  UIADD3 UR16, UR12, 0x1, URZ ;  /* 0x000000010c107890 */ /* 0x002fc4000fffe03f */
[----:B------:R-:W-:Y:S02]  /*03a0*/  UIMAD UR17, UR12, UR18, URZ ;  /* 0x000000120c1172a4 */ /* 0x000fe4000f8e023f */
[----:B------:R-:W-:Y:S02]  /*03b0*/  ULDC UR14, c[0x0][0x33c] ;  /* 0x0000cf00000e7ab9 */ /* 0x000fe40000000800 */
[----:B------:R-:W-:Y:S02]  /*03c0*/  UIMAD UR19, UR16, UR14, URZ ;  /* 0x0000000e101372a4 */ /* 0x000fe4000f8e023f */
[----:B------:R-:W-:Y:S02]  /*03d0*/  UIMAD UR18, UR16, UR18, URZ ;  /* 0x00000012101272a4 */ /* 0x000fe4000f8e023f */
[----:B------:R-:W-:Y:S02]  /*03e0*/  USHF.R.S32.HI UR16, URZ, 0x1f, UR17 ;  /* 0x0000001f3f107899 */ /* 0x000fe40008011411 */
[----:B------:R-:W-:-:S02]  /*03f0*/  ULDC UR15, c[0x0][0x16c] ;  /* 0x00005b00000f7ab9 */ /* 0x000fc40000000800 */
[----:B------:R-:W-:Y:S02]  /*0400*/  UISETP.LT.AND UP1, UPT, UR19, UR15, UPT ;  /* 0x0000000f1300728c */ /* 0x000fe4000bf21270 */
[----:B------:R-:W-:Y:S02]  /*0410*/  ULEA.HI UR16, UR16, UR17, URZ, 0x5 ;  /* 0x0000001110107291 */ /* 0x000fe4000f8f283f */
[----:B------:R-:W-:Y:S02]  /*0420*/  UIMAD UR14, UR12, UR14, URZ ;  /* 0x0000000e0c0e72a4 */ /* 0x000fe4000f8e023f */
[----:B------:R-:W-:Y:S02]  /*0430*/  USEL UR15, UR19, UR15, UP1 ;  /* 0x0000000f130f7287 */ /* 0x000fe40008800000 */
[----:B------:R-:W-:Y:S02]  /*0440*/  USHF.R.S32.HI UR16, URZ, 0x5, UR16 ;  /* 0x000000053f107899 */ /* 0x000fe40008011410 */
[----:B------:R-:W-:Y:S01]  /*0450*/  ULDC UR13, c[0x0][0x178] ;  /* 0x00005e00000d7ab9 */ /* 0x000fe20000000800 */
[----:B------:R-:W-:Y:S01]  /*0460*/  MOV R4, UR14 ;  /* 0x0000000e00047c02 */ /* 0x000fe20008000f00 */
[----:B------:R-:W-:Y:S01]  /*0470*/  UISETP.LT.AND UP0, UPT, UR18, UR13, UPT ;  /* 0x0000000d1200728c */ /* 0x000fe2000bf01270 */
[----:B------:R-:W-:-:S02]  /*0480*/  MOV R3, UR15 ;  /* 0x0000000f00037c02 */ /* 0x000fc40008000f00 */
[----:B------:R-:W-:Y:S01]  /*0490*/  MOV R10, UR16 ;  /* 0x00000010000a7c02 */ /* 0x000fe20008000f00 */
[----:B------:R-:W-:Y:S02]  /*04a0*/  USEL UR13, UR18, UR13, UP0 ;  /* 0x0000000d120d7287 */ /* 0x000fe40008000000 */
.L_x_357:
[----:B------:R-:W2:Y:S01]  /*04b0*/  S2R R12, SR_TID.X ;  /* 0x00000000000c7919 */ /* 0x000ea20000002100 */
[----:B------:R-:W-:Y:S01]  /*04c0*/  SHF.R.S32.HI R5, RZ, 0x1f, R4 ;  /* 0x0000001fff057819 */ /* 0x000fe20000011404 */
[----:B------:R-:W-:Y:S01]  /*04d0*/  ULDC UR15, c[0x0][0x168] ;  /* 0x00005a00000f7ab9 */ /* 0x000fe20000000800 */
[--C-:B------:R-:W-:Y:S01]  /*04e0*/  SHF.R.S32.HI R2, RZ, 0x1f, R3.reuse ;  /* 0x0000001fff027819 */ /* 0x100fe20000011403 */
[----:B------:R-:W-:Y:S01]  /*04f0*/  USHF.L.U32 UR15, UR15, 0x5, URZ ;  /* 0x000000050f0f7899 */ /* 0x000fe2000800063f */
[----:B------:R-:W-:Y:S01]  /*0500*/  LEA.HI R30, R5, R4, RZ, 0x5 ;  /* 0x00000004051e7211 */ /* 0x000fe200078f28ff */
[----:B------:R-:W-:Y:S01]  /*0510*/  ULDC UR14, c[0x0][0x164] ;  /* 0x00005900000e7ab9 */ /* 0x000fe20000000800 */
[----:B------:R-:W-:Y:S01]  /*0520*/  LEA.HI R2, R2, R3, RZ, 0x5 ;  /* 0x0000000302027211 */ /* 0x000fe200078f28ff */
[----:B------:R-:W-:Y:S01]  /*0530*/  USHF.L.U32 UR14, UR14, 0x5, URZ ;  /* 0x000000050e0e7899 */ /* 0x000fe2000800063f */
[----:B------:R-:W-:Y:S01]  /*0540*/  SHF.R.S32.HI R30, RZ, 0x5, R30 ;  /* 0x00000005ff1e7819 */ /* 0x000fe2000001141e */
[----:B------:R-:W-:Y:S01]  /*0550*/  IMAD.MOV.U32 R34, RZ, RZ, c[0x0][0x1d8] ;  /* 0x00007600ff227624 */ /* 0x000fe200078e00ff */
[----:B------:R-:W-:Y:S01]  /*0560*/  SHF.R.S32.HI R2, RZ, 0x5, R2 ;  /* 0x00000005ff027819 */ /* 0x000fe20000011402 */
[----:B------:R-:W-:Y:S01]  /*0570*/  IMAD.MOV.U32 R32, RZ, RZ, c[0x0][0x1a8] ;  /* 0x00006a00ff207624 */ /* 0x000fe200078e00ff */
[----:B------:R-:W-:-:S03]  /*0580*/  IADD3 R4, -R4, 0x3f, R3 ;  /* 0x0000003f04047810 */ /* 0x000fc60007ffe103 */
[----:B------:R-:W-:Y:S01]  /*0590*/  IMAD.IADD R5, R2, 0x1, -R30 ;  /* 0x0000000102057824 */ /* 0x000fe200078e0a1e */
[----:B------:R-:W-:-:S04]  /*05a0*/  IADD3 R0, R4, 0x3f, RZ ;  /* 0x0000003f04007810 */ /* 0x000fc80007ffe0ff */
[----:B------:R-:W-:Y:S02]  /*05b0*/  LEA.HI R26, R5, R5, RZ, 0x1 ;  /* 0x00000005051a7211 */ /* 0x000fe400078f08ff */
[----:B------:R-:W-:Y:S02]  /*05c0*/  ISETP.GE.U32.AND P0, PT, R0, 0x7f, PT ;  /* 0x0000007f0000780c */ /* 0x000fe40003f06070 */
[----:B--2---:R-:W-:Y:S02]  /*05d0*/  SHF.R.S32.HI R23, RZ, 0x1f, R12 ;  /* 0x0000001fff177819 */ /* 0x004fe4000001140c */
[----:B------:R-:W-:Y:S02]  /*05e0*/  LOP3.LUT R26, R26, 0xfffffffe, RZ, 0xc0, !PT ;  /* 0xfffffffe1a1a7812 */ /* 0x000fe400078ec0ff */
[CC--:B------:R-:W-:Y:S02]  /*05f0*/  LEA.HI R16, R23.reuse, R12.reuse, RZ, 0x5 ;  /* 0x0000000c17107211 */ /* 0x0c0fe400078f28ff */
[----:B------:R-:W-:Y:S01]  /*0600*/  LEA.HI R23, R23, R12, RZ, 0x6 ;  /* 0x0000000c17177211 */ /* 0x000fe200078f30ff */
[----:B------:R-:W-:Y:S01]  /*0610*/  IMAD.IADD R26, R5, 0x1, -R26 ;  /* 0x00000001051a7824 */ /* 0x000fe200078e0a1a */
[----:B------:R-:W-:-:S02]  /*0620*/  LOP3.LUT R11, R16, 0xffffffe0, RZ, 0xc0, !PT ;  /* 0xffffffe0100b7812 */ /* 0x000fc400078ec0ff */
[----:B------:R-:W-:Y:S02]  /*0630*/  SHF.R.S32.HI R3, RZ, 0x5, R16 ;  /* 0x00000005ff037819 */ /* 0x000fe40000011410 */
[----:B------:R-:W-:Y:S01]  /*0640*/  ISETP.NE.AND P1, PT, R26, RZ, PT ;  /* 0x000000ff1a00720c */ /* 0x000fe20003f25270 */
[----:B------:R-:W-:Y:S01]  /*0650*/  IMAD.IADD R11, R12, 0x1, -R11 ;  /* 0x000000010c0b7824 */ /* 0x000fe200078e0a0b */
[----:B------:R-:W-:Y:S02]  /*0660*/  LEA.HI R16, R16, R3, RZ, 0x1 ;  /* 0x0000000310107211 */ /* 0x000fe400078f08ff */
[----:B------:R-:W-:Y:S02]  /*0670*/  SEL R26, R26, 0x2, P1 ;  /* 0x000000021a1a7807 */ /* 0x000fe40000800000 */
[----:B------:R-:W-:Y:S02]  /*0680*/  LEA.HI R5, R11, R11, RZ, 0x1 ;  /* 0x0000000b0b057211 */ /* 0x000fe400078f08ff */
[----:B------:R-:W-:Y:S01]  /*0690*/  LOP3.LUT R16, R16, 0xfffffffe, RZ, 0xc0, !PT ;  /* 0xfffffffe10107812 */ /* 0x000fe200078ec0ff */
[----:B------:R-:W-:Y:S01]  /*06a0*/  IMAD.IADD R7, R30, 0x1, R26 ;  /* 0x000000011e077824 */ /* 0x000fe200078e021a */
[----:B------:R-:W-:-:S02]  /*06b0*/  LOP3.LUT R6, R5, 0xfffffffe, RZ, 0xc0, !PT ;  /* 0xfffffffe05067812 */ /* 0x000fc400078ec0ff */
[----:B------:R-:W-:Y:S01]  /*06c0*/  SHF.R.S32.HI R23, RZ, 0x6, R23 ;  /* 0x00000006ff177819 */ /* 0x000fe20000011417 */
[----:B------:R-:W-:Y:S01]  /*06d0*/  IMAD.IADD R16, R3, 0x1, -R16 ;  /* 0x0000000103107824 */ /* 0x000fe200078e0a10 */
[----:B------:R-:W-:Y:S01]  /*06e0*/  IMNMX R7, R2, R7, PT ;  /* 0x0000000702077217 */ /* 0x000fe20003800200 */
[----:B------:R-:W-:Y:S01]  /*06f0*/  IMAD.IADD R6, R11, 0x1, -R6 ;  /* 0x000000010b067824 */ /* 0x000fe200078e0a06 */
[----:B------:R-:W-:Y:S01]  /*0700*/  LOP3.LUT R0, R4, 0xffffffc0, RZ, 0xc0, !PT ;  /* 0xffffffc004007812 */ /* 0x000fe200078ec0ff */
[----:B------:R-:W-:Y:S01]  /*0710*/  IMAD R11, R16, 0x40, R11 ;  /* 0x00000040100b7824 */ /* 0x000fe200078e020b */
[----:B------:R-:W-:Y:S01]  /*0720*/  SHF.R.S32.HI R5, RZ, 0x1, R5 ;  /* 0x00000001ff057819 */ /* 0x000fe20000011405 */
[----:B------:R-:W-:Y:S01]  /*0730*/  IMAD R3, R23, 0x2, R6 ;  /* 0x0000000217037824 */ /* 0x000fe200078e0206 */
[----:B------:R-:W-:Y:S01]  /*0740*/  ISETP.NE.AND P2, PT, R0, 0x40, PT ;  /* 0x000000400000780c */ /* 0x000fe20003f45270 */
[----:B------:R-:W-:Y:S02]  /*0750*/  IMAD.SHL.U32 R20, R11, 0x10, RZ ;  /* 0x000000100b147824 */ /* 0x000fe400078e00ff */
[----:B------:R-:W-:Y:S01]  /*0760*/  IMAD.IADD R30, R30, 0x1, R23 ;  /* 0x000000011e1e7824 */ /* 0x000fe200078e0217 */
[----:B------:R-:W-:Y:S01]  /*0770*/  LEA.HI R2, R3, R3, RZ, 0x1 ;  /* 0x0000000303027211 */ /* 0x000fe200078f08ff */
[----:B------:R-:W-:-:S02]  /*0780*/  IMAD R18, R160, 0x800, R20 ;  /* 0x00000800a0127824 */ /* 0x000fc400078e0214 */
[----:B------:R-:W-:Y:S01]  /*0790*/  IMAD R20, R163, 0x800, R20 ;  /* 0x00000800a3147824 */ /* 0x000fe200078e0214 */
[----:B------:R-:W-:Y:S01]  /*07a0*/  LOP3.LUT R14, R2, 0xfffffffe, RZ, 0xc0, !PT ;  /* 0xfffffffe020e7812 */ /* 0x000fe200078ec0ff */
[----:B------:R-:W-:Y:S01]  /*07b0*/  IMAD R5, R16, 0x20, R5 ;  /* 0x0000002010057824 */ /* 0x000fe200078e0205 */
[----:B------:R-:W-:Y:S01]  /*07c0*/  ISETP.GE.AND P1, PT, R30, R7, PT ;  /* 0x000000071e00720c */ /* 0x000fe20003f26270 */
[----:B------:R-:W-:Y:S01]  /*07d0*/  IMAD.SHL.U32 R2, R2, 0x4, RZ ;  /* 0x0000000402027824 */ /* 0x000fe200078e00ff */
[----:B------:R-:W-:Y:S01]  /*07e0*/  SHF.R.S32.HI R7, RZ, 0x1f, R30 ;  /* 0x0000001fff077819 */ /* 0x000fe2000001141e */
[----:B------:R-:W-:Y:S01]  /*07f0*/  IMAD.IADD R14, R3, 0x1, -R14 ;  /* 0x00000001030e7824 */ /* 0x000fe200078e0a0e */
[----:B------:R-:W-:Y:S02]  /*0800*/  ISETP.LT.AND P5, PT, R18, UR15, !P1 ;  /* 0x0000000f12007c0c */ /* 0x000fe4000cfa1270 */
[----:B------:R-:W-:Y:S01]  /*0810*/  IADD3 R3, R20, 0x200, RZ ;  /* 0x0000020014037810 */ /* 0x000fe20007ffe0ff */
[C---:B------:R-:W-:Y:S01]  /*0820*/  IMAD R9, R7.reuse, c[0x0][0x190], RZ ;  /* 0x0000640007097a24 */ /* 0x040fe200078e02ff */
[----:B------:R-:W-:Y:S01]  /*0830*/  IADD3 R0, R18, 0x200, RZ ;  /* 0x0000020012007810 */ /* 0x000fe20007ffe0ff */
[----:B------:R-:W-:Y:S01]  /*0840*/  IMAD R7, R7, c[0x0][0x1c0], RZ ;  /* 0x0000700007077a24 */ /* 0x000fe200078e02ff */
[----:B------:R-:W-:Y:S01]  /*0850*/  SEL R6, RZ, 0x1, !P5 ;  /* 0x00000001ff067807 */ /* 0x000fe20006800000 */
[----:B------:R-:W-:Y:S01]  /*0860*/  IMAD R9, R30, c[0x0][0x194], R9 ;  /* 0x000065001e097a24 */ /* 0x000fe200078e0209 */
[----:B------:R-:W-:Y:S01]  /*0870*/  ISETP.GE.AND P4, PT, R20, UR14, PT ;  /* 0x0000000e14007c0c */ /* 0x000fe2000bf86270 */
[----:B------:R-:W-:Y:S01]  /*0880*/  IMAD R7, R30, c[0x0][0x1c4], R7 ;  /* 0x000071001e077a24 */ /* 0x000fe200078e0207 */
[----:B------:R-:W-:-:S02]  /*0890*/  ISETP.GE.AND P5, PT, R3, UR14, PT ;  /* 0x0000000e03007c0c */ /* 0x000fc4000bfa6270 */
[C---:B------:R-:W-:Y:S02]  /*08a0*/  ISETP.GE.AND P3, PT, R0.reuse, UR15, PT ;  /* 0x0000000f00007c0c */ /* 0x040fe4000bf66270 */
[----:B------:R-:W-:Y:S02]  /*08b0*/  ISETP.LT.AND P6, PT, R0, UR15, !P1 ;  /* 0x0000000f00007c0c */ /* 0x000fe4000cfc1270 */
[----:B------:R-:W-:Y:S02]  /*08c0*/  SHF.R.S32.HI R19, RZ, 0x1f, R18 ;  /* 0x0000001fff137819 */ /* 0x000fe40000011412 */
[----:B------:R-:W-:Y:S02]  /*08d0*/  IADD3 R0, R5, 0x10, RZ ;  /* 0x0000001005007810 */ /* 0x000fe40007ffe0ff */
[----:B------:R-:W-:Y:S02]  /*08e0*/  SEL R22, RZ, 0x1, P4 ;  /* 0x00000001ff167807 */ /* 0x000fe40002000000 */
[----:B------:R-:W-:-:S02]  /*08f0*/  SEL R101, RZ, 0xffffffff, P5 ;  /* 0xffffffffff657807 */ /* 0x000fc40002800000 */
[----:B------:R-:W-:Y:S02]  /*0900*/  ISETP.LT.AND P4, PT, R3, UR14, !P1 ;  /* 0x0000000e03007c0c */ /* 0x000fe4000cf81270 */
[----:B------:R-:W-:Y:S01]  /*0910*/  ISETP.GE.AND P5, PT, R18, UR15, PT ;  /* 0x0000000f12007c0c */ /* 0x000fe2000bfa6270 */
[C---:B------:R-:W-:Y:S01]  /*0920*/  IMAD.WIDE.U32 R18, R30.reuse, c[0x0][0x1c0], R18 ;  /* 0x000070001e127a25 */ /* 0x040fe200078e0012 */
[----:B------:R-:W-:Y:S02]  /*0930*/  SHF.R.S32.HI R3, RZ, 0x1f, R0 ;  /* 0x0000001fff037819 */ /* 0x000fe40000011400 */
[--C-:B------:R-:W-:Y:S01]  /*0940*/  SHF.R.S32.HI R21, RZ, 0x1f, R20.reuse ;  /* 0x0000001fff157819 */ /* 0x100fe20000011414 */
[----:B------:R-:W-:Y:S01]  /*0950*/  IMAD.IADD R8, R19, 0x1, R7 ;  /* 0x0000000113087824 */ /* 0x000fe200078e0207 */
[----:B------:R-:W-:Y:S01]  /*0960*/  LEA.HI R28, R3, R0, RZ, 0x2 ;  /* 0x00000000031c7211 */ /* 0x000fe200078f10ff */
[----:B------:R-:W-:Y:S01]  /*0970*/  IMAD.MOV.U32 R7, RZ, RZ, c[0x0][0x1dc] ;  /* 0x00007700ff077624 */ /* 0x000fe200078e00ff */
[----:B------:R-:W-:Y:S01]  /*0980*/  SEL R3, RZ, 0x1, P5 ;  /* 0x00000001ff037807 */ /* 0x000fe20002800000 */
[----:B------:R-:W-:Y:S01]  /*0990*/  IMAD.WIDE.U32 R30, R30, c[0x0][0x190], R20 ;  /* 0x000064001e1e7a25 */ /* 0x000fe200078e0014 */
[----:B------:R-:W-:-:S02]  /*09a0*/  SEL R15, RZ, 0xffffffff, !P6 ;  /* 0xffffffffff0f7807 */ /* 0x000fc40007000000 */
[----:B------:R-:W-:Y:S01]  /*09b0*/  IADD3 R34, P6, P5, R18, c[0x0][0x1d0], -R34 ;  /* 0x0000740012227a10 */ /* 0x000fe20007dde822 */
[----:B------:R-:W-:Y:S01]  /*09c0*/  IMAD.IADD R9, R31, 0x1, R9 ;  /* 0x000000011f097824 */ /* 0x000fe200078e0209 */
[----:B------:R-:W-:Y:S01]  /*09d0*/  SEL R102, RZ, 0xffffffff, P3 ;  /* 0xffffffffff667807 */ /* 0x000fe20001800000 */
[----:B------:R-:W-:Y:S01]  /*09e0*/  IMAD.SHL.U32 R15, R15, 0x2, RZ ;  /* 0x000000020f0f7824 */ /* 0x000fe200078e00ff */
[----:B------:R-:W-:Y:S01]  /*09f0*/  SEL R13, RZ, 0xffffffff, !P4 ;  /* 0xffffffffff0d7807 */ /* 0x000fe20006000000 */
[----:B------:R-:W-:Y:S01]  /*0a00*/  IMAD.SHL.U32 R101, R101, 0x2, RZ ;  /* 0x0000000265657824 */ /* 0x000fe200078e00ff */
[----:B------:R-:W-:Y:S01]  /*0a10*/  IADD3 R32, P4, P3, R30, c[0x0][0x1a0], -R32 ;  /* 0x000068001e207a10 */ /* 0x000fe20007b9e820 */
[----:B------:R-:W-:Y:S01]  /*0a20*/  IMAD.SHL.U32 R102, R102, 0x2, RZ ;  /* 0x0000000266667824 */ /* 0x000fe200078e00ff */
[----:B------:R-:W-:Y:S01]  /*0a30*/  IADD3.X R35, R8, c[0x0][0x1d4], ~R7, P6, P5 ;  /* 0x0000750008237a10 */ /* 0x000fe200037eac07 */
[----:B------:R-:W-:Y:S01]  /*0a40*/  IMAD.SHL.U32 R13, R13, 0x2, RZ ;  /* 0x000000020d0d7824 */ /* 0x000fe200078e00ff */
[----:B------:R-:W-:-:S02]  /*0a50*/  IADD3 R30, P6, R30, UR4, RZ ;  /* 0x000000041e1e7c10 */ /* 0x000fc4000ffde0ff */
[----:B------:R-:W-:Y:S01]  /*0a60*/  ISETP.LT.AND P1, PT, R20, UR14, !P1 ;  /* 0x0000000e14007c0c */ /* 0x000fe2000cf21270 */
[----:B------:R-:W-:Y:S01]  /*0a70*/  ULDC.64 UR14, c[0x0][0x118] ;  /* 0x00004600000e7ab9 */ /* 0x000fe20000000a00 */
[----:B------:R-:W-:Y:S02]  /*0a80*/  IADD3.X R31, R9, UR5, RZ, P6, !PT ;  /* 0x00000005091f7c10 */ /* 0x000fe4000b7fe4ff */
[----:B------:R-:W-:Y:S02]  /*0a90*/  ISETP.NE.U32.AND P6, PT, RZ, c[0x0][0x2c8], PT ;  /* 0x0000b200ff007a0c */ /* 0x000fe40003fc5070 */
[----:B------:R-:W-:Y:S02]  /*0aa0*/  LOP3.LUT R17, R28, 0x7ffffffc, RZ, 0xc0, !PT ;  /* 0x7ffffffc1c117812 */ /* 0x000fe400078ec0ff */
[----:B------:R-:W-:Y:S02]  /*0ab0*/  ISETP.NE.AND.EX P6, PT, RZ, c[0x0][0x2cc], PT, P6 ;  /* 0x0000b300ff007a0c */ /* 0x000fe40003fc5360 */
[----:B------:R-:W-:Y:S01]  /*0ac0*/  SHF.R.S32.HI R20, RZ, 0x1f, R5 ;  /* 0x0000001fff147819 */ /* 0x000fe20000011405 */
[----:B------:R-:W-:Y:S01]  /*0ad0*/  IMAD.IADD R17, R0, 0x1, -R17 ;  /* 0x0000000100117824 */ /* 0x000fe200078e0a11 */
[----:B------:R-:W-:-:S02]  /*0ae0*/  SEL R0, RZ, 0x1, !P1 ;  /* 0x00000001ff007807 */ /* 0x000fc40004800000 */
[----:B------:R-:W-:Y:S01]  /*0af0*/  LEA.HI R25, R20, R5, RZ, 0x2 ;  /* 0x0000000514197211 */ /* 0x000fe200078f10ff */
[----:B------:R-:W-:Y:S01]  /*0b00*/  IMAD R20, R17, 0x2, R14 ;  /* 0x0000000211147824 */ /* 0x000fe200078e020e */
[----:B------:R-:W-:Y:S02]  /*0b10*/  LOP3.LUT R15, R15, 0x2, R6, 0xe2, !PT ;  /* 0x000000020f0f7812 */ /* 0x000fe400078ee206 */
[----:B------:R-:W-:Y:S02]  /*0b20*/  LOP3.LUT R6, R25, 0x7ffffffc, RZ, 0xc0, !PT ;  /* 0x7ffffffc19067812 */ /* 0x000fe400078ec0ff */
[--C-:B------:R-:W-:Y:S01]  /*0b30*/  SHF.R.S32.HI R24, RZ, 0x2, R25.reuse ;  /* 0x00000002ff187819 */ /* 0x100fe20000011419 */
[----:B------:R-:W-:Y:S01]  /*0b40*/  @P6 IMAD.MOV.U32 R74, RZ, RZ, c[0x0][0x2c8] ;  /* 0x0000b200ff4a6624 */ /* 0x000fe200078e00ff */
[----:B------:R-:W-:Y:S01]  /*0b50*/  SHF.R.S32.HI R7, RZ, 0x1f, R26 ;  /* 0x0000001fff077819 */ /* 0x000fe2000001141a */
[----:B------:R-:W-:Y:S01]  /*0b60*/  @P6 IMAD.MOV.U32 R75, RZ, RZ, c[0x0][0x2cc] ;  /* 0x0000b300ff4b6624 */ /* 0x000fe200078e00ff */
[----:B------:R-:W-:Y:S01]  /*0b70*/  SHF.R.S32.HI R25, RZ, 0x1f, R25 ;  /* 0x0000001fff197819 */ /* 0x000fe20000011419 */
[----:B------:R-:W-:Y:S01]  /*0b80*/  IMAD.IADD R21, R5, 0x1, -R6 ;  /* 0x0000000105157824 */ /* 0x000fe200078e0a06 */
[----:B------:R-:W-:Y:S01]  /*0b90*/  LOP3.LUT R13, R13, 0x2, R0, 0xe2, !PT ;  /* 0x000000020d0d7812 */ /* 0x000fe200078ee200 */
[----:B------:R-:W-:Y:S01]  /*0ba0*/  IMAD.MOV.U32 R0, RZ, RZ, c[0x0][0x1ac] ;  /* 0x00006b00ff007624 */ /* 0x000fe200078e00ff */
[----:B------:R-:W-:Y:S01]  /*0bb0*/  LEA.HI R25, R25, R24, RZ, 0x2 ;  /* 0x0000001819197211 */ /* 0x000fe200078f10ff */
[----:B------:R-:W-:Y:S01]  /*0bc0*/  IMAD R21, R21, 0x2, R14 ;  /* 0x0000000215157824 */ /* 0x000fe200078e020e */
[----:B------:R-:W-:Y:S01]  /*0bd0*/  SEL R13, R13, RZ, P0 ;  /* 0x000000ff0d0d7207 */ /* 0x000fe20000000000 */
[----:B------:R2:W5:Y:S01]  /*0be0*/  @P6 LDG.E R74, [R74.64] ;  /* 0x0000000e4a4a6981 */ /* 0x000562000c1e1900 */
[----:B------:R-:W-:Y:S01]  /*0bf0*/  LOP3.LUT R102, R102, 0x2, R3, 0xe2, !PT ;  /* 0x0000000266667812 */ /* 0x000fe200078ee203 */
[----:B------:R-:W-:Y:S01]  /*0c00*/  IMAD R3, R7, c[0x0][0x190], RZ ;  /* 0x0000640007037a24 */ /* 0x000fe200078e02ff */
[----:B------:R-:W-:Y:S01]  /*0c10*/  LOP3.LUT R101, R101, 0x2, R22, 0xe2, !PT ;  /* 0x0000000265657812 */ /* 0x000fe200078ee216 */
[----:B------:R-:W-:Y:S01]  /*0c20*/  IMAD R7, R7, c[0x0][0x1c0], RZ ;  /* 0x0000700007077a24 */ /* 0x000fe200078e02ff */
[----:B------:R-:W-:Y:S01]  /*0c30*/  IADD3.X R33, R9, c[0x0][0x1a4], ~R0, P4, P3 ;  /* 0x0000690009217a10 */ /* 0x000fe200027e6c00 */
[C---:B------:R-:W-:Y:S01]  /*0c40*/  IMAD R3, R26.reuse, c[0x0][0x194], R3 ;  /* 0x000065001a037a24 */ /* 0x040fe200078e0203 */
[----:B------:R-:W-:Y:S01]  /*0c50*/  LOP3.LUT R25, R25, 0xffffffc, RZ, 0xc0, !PT ;  /* 0x0ffffffc19197812 */ /* 0x000fe200078ec0ff */
[C---:B------:R-:W-:Y:S01]  /*0c60*/  IMAD R0, R26.reuse, c[0x0][0x1c4], R7 ;  /* 0x000071001a007a24 */ /* 0x040fe200078e0207 */
[----:B------:R-:W-:Y:S01]  /*0c70*/  SEL R101, R101, RZ, P2 ;  /* 0x000000ff65657207 */ /* 0x000fe20001000000 */
[----:B------:R-:W-:Y:S01]  /*0c80*/  IMAD.WIDE.U32 R6, R26, c[0x0][0x1c0], R34 ;  /* 0x000070001a067a25 */ /* 0x000fe200078e0022 */
[----:B------:R-:W-:-:S02]  /*0c90*/  SHF.R.S32.HI R22, RZ, 0x1f, R21 ;  /* 0x0000001fff167819 */ /* 0x000fc40000011415 */
[----:B------:R-:W-:Y:S01]  /*0ca0*/  SHF.R.S32.HI R19, RZ, 0x2, R28 ;  /* 0x00000002ff137819 */ /* 0x000fe2000001141c */
[----:B------:R-:W-:Y:S01]  /*0cb0*/  IMAD.WIDE.U32 R26, R26, c[0x0][0x190], R32 ;  /* 0x000064001a1a7a25 */ /* 0x000fe200078e0020 */
[----:B------:R-:W-:Y:S02]  /*0cc0*/  SHF.R.S32.HI R28, RZ, 0x1f, R28 ;  /* 0x0000001fff1c7819 */ /* 0x000fe4000001141c */
[----:B------:R-:W-:Y:S01]  /*0cd0*/  LEA.HI R22, R22, R21, RZ, 0x2 ;  /* 0x0000001516167211 */ /* 0x000fe200078f10ff */
[----:B------:R-:W-:Y:S01]  /*0ce0*/  IMAD.IADD R32, R24, 0x1, -R25 ;  /* 0x0000000118207824 */ /* 0x000fe200078e0a19 */
[----:B------:R-:W-:Y:S01]  /*0cf0*/  SHF.R.S32.HI R25, RZ, 0x1f, R20 ;  /* 0x0000001fff197819 */ /* 0x000fe20000011414 */
[----:B------:R-:W-:Y:S01]  /*0d00*/  IMAD.SHL.U32 R17, R101, 0x10, RZ ;  /* 0x0000001065117824 */ /* 0x000fe200078e00ff */
[----:B------:R-:W-:Y:S02]  /*0d10*/  LEA.HI R28, R28, R19, RZ, 0x2 ;  /* 0x000000131c1c7211 */ /* 0x000fe400078f10ff */
[----:B------:R-:W-:-:S02]  /*0d20*/  LEA.HI R25, R25, R20, RZ, 0x2 ;  /* 0x0000001419197211 */ /* 0x000fc400078f10ff */
[----:B------:R-:W-:Y:S02]  /*0d30*/  LOP3.LUT R22, R22, 0xfffffffc, RZ, 0xc0, !PT ;  /* 0xfffffffc16167812 */ /* 0x000fe400078ec0ff */
[----:B------:R-:W-:Y:S02]  /*0d40*/  LOP3.LUT P4, RZ, R17, 0x10, RZ, 0xc0, !PT ;  /* 0x0000001011ff7812 */ /* 0x000fe4000788c0ff */
[----:B------:R-:W-:Y:S01]  /*0d50*/  LOP3.LUT R28, R28, 0xffffffc, RZ, 0xc0, !PT ;  /* 0x0ffffffc1c1c7812 */ /* 0x000fe200078ec0ff */
[----:B------:R-:W-:Y:S01]  /*0d60*/  IMAD.IADD R21, R21, 0x1, -R22 ;  /* 0x0000000115157824 */ /* 0x000fe200078e0a16 */
[----:B------:R-:W-:Y:S02]  /*0d70*/  LOP3.LUT R17, R25, 0xfffffffc, RZ, 0xc0, !PT ;  /* 0xfffffffc19117812 */ /* 0x000fe400078ec0ff */
[----:B------:R-:W-:Y:S01]  /*0d80*/  SEL R102, R102, RZ, P2 ;  /* 0x000000ff66667207 */ /* 0x000fe20001000000 */
[----:B------:R-:W-:Y:S01]  /*0d90*/  IMAD.IADD R28, R19, 0x1, -R28 ;  /* 0x00000001131c7824 */ /* 0x000fe200078e0a1c */
[----:B------:R-:W-:Y:S01]  /*0da0*/  LOP3.LUT R21, R21, R32, RZ, 0x3c, !PT ;  /* 0x0000002015157212 */ /* 0x000fe200078e3cff */
[----:B------:R-:W-:Y:S01]  /*0db0*/  IMAD.IADD R25, R20, 0x1, -R17 ;  /* 0x0000000114197824 */ /* 0x000fe200078e0a11 */
[----:B------:R-:W-:Y:S01]  /*0dc0*/  LOP3.LUT R2, R2, 0xfffffff8, RZ, 0xc0, !PT ;  /* 0xfffffff802027812 */ /* 0x000fe200078ec0ff */
[C---:B------:R-:W-:Y:S01]  /*0dd0*/  IMAD.SHL.U32 R20, R102.reuse, 0x10, RZ ;  /* 0x0000001066147824 */ /* 0x040fe200078e00ff */
[----:B------:R-:W-:Y:S01]  /*0de0*/  SEL R15, R15, RZ, P0 ;  /* 0x000000ff0f0f7207 */ /* 0x000fe20000000000 */
[----:B------:R-:W-:Y:S01]  /*0df0*/  IMAD.SHL.U32 R9, R102, 0x8, RZ ;  /* 0x0000000866097824 */ /* 0x000fe200078e00ff */
[----:B------:R-:W-:-:S02]  /*0e00*/  LOP3.LUT R25, R25, R28, RZ, 0x3c, !PT ;  /* 0x0000001c19197212 */ /* 0x000fc400078e3cff */
[--C-:B------:R-:W-:Y:S01]  /*0e10*/  IADD3 R29, R21, R22, R2.reuse ;  /* 0x00000016151d7210 */ /* 0x100fe20007ffe002 */
[----:B------:R-:W-:Y:S01]  /*0e20*/  IMAD.SHL.U32 R69, R12, 0x2, RZ ;  /* 0x000000020c457824 */ /* 0x000fe200078e00ff */
[----:B------:R-:W-:Y:S01]  /*0e30*/  LOP3.LUT P2, RZ, R20, 0x10, RZ, 0xc0, !PT ;  /* 0x0000001014ff7812 */ /* 0x000fe2000784c0ff */
[----:B------:R-:W-:Y:S01]  /*0e40*/  IMAD.SHL.U32 R21, R101, 0x8, RZ ;  /* 0x0000000865157824 */ /* 0x000fe200078e00ff */
[----:B------:R-:W-:Y:S01]  /*0e50*/  IADD3 R20, R25, R17, R2 ;  /* 0x0000001119147210 */ /* 0x000fe20007ffe002 */
[C---:B------:R-:W-:Y:S01]  /*0e60*/  IMAD.SHL.U32 R17, R13.reuse, 0x10, RZ ;  /* 0x000000100d117824 */ /* 0x040fe200078e00ff */
[----:B------:R-:W-:Y:S01]  /*0e70*/  IADD3 R18, P1, R18, UR6, RZ ;  /* 0x0000000612127c10 */ /* 0x000fe2000ff3e0ff */
[----:B------:R-:W-:Y:S01]  /*0e80*/  IMAD.SHL.U32 R13, R13, 0x8, RZ ;  /* 0x000000080d0d7824 */ /* 0x000fe200078e00ff */
[----:B------:R-:W-:Y:S01]  /*0e90*/  SHF.R.U32.HI R80, RZ, 0x5, R12 ;  /* 0x00000005ff507819 */ /* 0x000fe2000001160c */
[----:B------:R-:W-:Y:S01]  /*0ea0*/  IMAD R29, R24, 0x30, R29 ;  /* 0x00000030181d7824 */ /* 0x000fe200078e021d */
[----:B------:R-:W-:Y:S01]  /*0eb0*/  LOP3.LUT P5, RZ, R17, 0x10, RZ, 0xc0, !PT ;  /* 0x0000001011ff7812 */ /* 0x000fe200078ac0ff */
[----:B------:R-:W-:Y:S01]  /*0ec0*/  IMAD R20, R19, 0x30, R20 ;  /* 0x0000003013147824 */ /* 0x000fe200078e0214 */
[----:B------:R-:W-:Y:S01]  /*0ed0*/  LOP3.LUT P0, RZ, R13, 0x10, RZ, 0xc0, !PT ;  /* 0x000000100dff7812 */ /* 0x000fe2000780c0ff */
[----:B------:R-:W-:Y:S01]  /*0ee0*/  IMAD.SHL.U32 R29, R29, 0x10, RZ ;  /* 0x000000101d1d7824 */ /* 0x000fe200078e00ff */
[----:B------:R-:W-:Y:S01]  /*0ef0*/  IADD3.X R19, R8, UR7, RZ, P1, !PT ;  /* 0x0000000708137c10 */ /* 0x000fe20008ffe4ff */
[C---:B------:R-:W-:Y:S01]  /*0f00*/  IMAD.SHL.U32 R13, R15.reuse, 0x10, RZ ;  /* 0x000000100f0d7824 */ /* 0x040fe200078e00ff */
[----:B------:R-:W-:Y:S01]  /*0f10*/  SHF.R.U32.HI R70, RZ, 0x2, R12 ;  /* 0x00000002ff467819 */ /* 0x000fe2000001160c */
[----:B------:R-:W-:Y:S01]  /*0f20*/  IMAD.SHL.U32 R20, R20, 0x10, RZ ;  /* 0x0000001014147824 */ /* 0x000fe200078e00ff */
[----:B------:R-:W-:Y:S01]  /*0f30*/  SHF.R.S32.HI R29, RZ, 0x4, R29 ;  /* 0x00000004ff1d7819 */ /* 0x000fe2000001141d */
[----:B------:R-:W-:Y:S01]  /*0f40*/  IMAD.SHL.U32 R15, R15, 0x8, RZ ;  /* 0x000000080f0f7824 */ /* 0x000fe200078e00ff */
[----:B------:R-:W-:-:S02]  /*0f50*/  LOP3.LUT P1, RZ, R13, 0x10, RZ, 0xc0, !PT ;  /* 0x000000100dff7812 */ /* 0x000fc4000782c0ff */
[----:B------:R-:W-:Y:S01]  /*0f60*/  SHF.R.S32.HI R20, RZ, 0x4, R20 ;  /* 0x00000004ff147819 */ /* 0x000fe20000011414 */
[----:B------:R-:W-:Y:S01]  /*0f70*/  IMAD.SHL.U32 R73, R29, 0x10, RZ ;  /* 0x000000101d497824 */ /* 0x000fe200078e00ff */
[----:B------:R-:W-:-:S03]  /*0f80*/  LOP3.LUT P3, RZ, R21, 0x10, RZ, 0xc0, !PT ;  /* 0x0000001015ff7812 */ /* 0x000fc6000786c0ff */
[----:B------:R-:W-:Y:S01]  /*0f90*/  IMAD.SHL.U32 R72, R20, 0x10, RZ ;  /* 0x0000001014487824 */ /* 0x000fe200078e00ff */
[----:B------:R-:W-:Y:S01]  /*0fa0*/  @!PT LDS RZ, [RZ] ;  /* 0x00000000fffff984 */ /* 0x000fe20000000800 */
[----:B------:R-:W-:Y:S01]  /*0fb0*/  @!PT LDS RZ, [RZ] ;  /* 0x00000000fffff984 */ /* 0x000fe20000000800 */
[----:B------:R-:W-:Y:S01]  /*0fc0*/  @!PT LDS RZ, [RZ] ;  /* 0x00000000fffff984 */ /* 0x000fe20000000800 */
[----:B------:R3:W-:Y:S01]  /*0fd0*/  LDGSTS.E.BYPASS.LTC128B.128 [R73], [R30.64], P5 ;  /* 0x000000001e497fae */ /* 0x0007e2000a901d4e */
[----:B------:R-:W-:-:S03]  /*0fe0*/  LOP3.LUT P5, RZ, R15, 0x10, RZ, 0xc0, !PT ;  /* 0x000000100fff7812 */ /* 0x000fc600078ac0ff */
[----:B------:R3:W-:Y:S01]  /*0ff0*/  LDGSTS.E.BYPASS.LTC128B.128 [R72], [R30.64+0x200], P0 ;  /* 0x000002001e487fae */ /* 0x0007e20008101d4e */
[----:B------:R-:W-:-:S03]  /*1000*/  IADD3 R8, P0, R26, UR4, RZ ;  /* 0x000000041a087c10 */ /* 0x000fc6000ff1e0ff */
[----:B------:R4:W-:Y:S01]  /*1010*/  LDGSTS.E.BYPASS.LTC128B.128 [R73+0x3000], [R18.64], P1 ;  /* 0x0300000012497fae */ /* 0x0009e20008901d4e */
[----:B------:R-:W-:Y:S02]  /*1020*/  LOP3.LUT P1, RZ, R9, 0x10, RZ, 0xc0, !PT ;  /* 0x0000001009ff7812 */ /* 0x000fe4000782c0ff */
[----:B------:R-:W-:Y:S02]  /*1030*/  IADD3.X R9, R27, UR5, R3, P0, !PT ;  /* 0x000000051b097c10 */ /* 0x000fe400087fe403 */
[----:B------:R-:W-:Y:S01]  /*1040*/  IADD3 R6, P0, R6, UR6, RZ ;  /* 0x0000000606067c10 */ /* 0x000fe2000ff1e0ff */
[----:B------:R4:W-:Y:S03]  /*1050*/  LDGSTS.E.BYPASS.LTC128B.128 [R72+0x3000], [R18.64+0x200], P5 ;  /* 0x0300020012487fae */ /* 0x0009e6000a901d4e */
[----:B------:R-:W-:Y:S01]  /*1060*/  IADD3.X R7, R7, UR7, R0, P0, !PT ;  /* 0x0000000707077c10 */ /* 0x000fe200087fe400 */
[C---:B------:R-:W-:Y:S01]  /*1070*/  IMAD.SHL.U32 R13, R12.reuse, 0x2, RZ ;  /* 0x000000020c0d7824 */ /* 0x040fe200078e00ff */
[----:B------:R-:W-:Y:S01]  /*1080*/  SHF.R.U32.HI R0, RZ, 0x4, R12 ;  /* 0x00000004ff007819 */ /* 0x000fe2000001160c */
[----:B------:R-:W1:Y:S01]  /*1090*/  SHFL.IDX PT, R80, R80, RZ, 0x1f ;  /* 0x00001fff50507589 */ /* 0x000e6200000e0000 */
[----:B------:R-:W-:-:S02]  /*10a0*/  LOP3.LUT R15, R12, 0x4, RZ, 0xc0, !PT ;  /* 0x000000040c0f7812 */ /* 0x000fc400078ec0ff */
[----:B------:R-:W-:Y:S01]  /*10b0*/  LOP3.LUT R3, R12, 0x8, RZ, 0xc0, !PT ;  /* 0x000000080c037812 */ /* 0x000fe200078ec0ff */
[----:B------:R-:W0:Y:S01]  /*10c0*/  LDGDEPBAR ;  /* 0x00000000000079af */ /* 0x000e220000000000 */
[----:B------:R-:W-:Y:S02]  /*10d0*/  LOP3.LUT R70, R70, 0x3, RZ, 0xc0, !PT ;  /* 0x0000000346467812 */ /* 0x000fe400078ec0ff */
[----:B------:R-:W-:Y:S01]  /*10e0*/  ISETP.GE.AND P0, PT, R4, 0x40, PT ;  /* 0x000000400400780c */ /* 0x000fe20003f06270 */
[----:B------:R1:W-:Y:S04]  /*10f0*/  LDGSTS.E.BYPASS.LTC128B.128 [R73+0x100], [R8.64], P4 ;  /* 0x0010000008497fae */ /* 0x0003e8000a101d4e */
[----:B------:R1:W-:Y:S04]  /*1100*/  LDGSTS.E.BYPASS.LTC128B.128 [R72+0x100], [R8.64+0x200], P3 ;  /* 0x0010020008487fae */ /* 0x0003e80009901d4e */
[----:B------:R1:W-:Y:S04]  /*1110*/  LDGSTS.E.BYPASS.LTC128B.128 [R73+0x3100], [R6.64], P2 ;  /* 0x0310000006497fae */ /* 0x0003e80009101d4e */
[----:B------:R1:W-:Y:S01]  /*1120*/  LDGSTS.E.BYPASS.LTC128B.128 [R72+0x3100], [R6.64+0x200], P1 ;  /* 0x0310020006487fae */ /* 0x0003e20008901d4e */
[----:B----4-:R-:W-:-:S02]  /*1130*/  LOP3.LUT R18, R0, 0x1, RZ, 0xc0, !PT ;  /* 0x0000000100127812 */ /* 0x010fc400078ec0ff */
[----:B------:R-:W-:Y:S01]  /*1140*/  SHF.R.U32.HI R0, RZ, 0x3, R12 ;  /* 0x00000003ff007819 */ /* 0x000fe2000001160c */
[----:B------:R-:W0:Y:S01]  /*1150*/  LDGDEPBAR ;  /* 0x00000000000079af */ /* 0x000e220000000000 */
[----:B------:R-:W-:Y:S02]  /*1160*/  LOP3.LUT R13, R13, 0x2, R18, 0xe2, !PT ;  /* 0x000000020d0d7812 */ /* 0x000fe400078ee212 */
[----:B------:R-:W-:Y:S02]  /*1170*/  LOP3.LUT R0, R0, 0x2, RZ, 0xc0, !PT ;  /* 0x0000000200007812 */ /* 0x000fe400078ec0ff */
[----:B------:R-:W-:Y:S02]  /*1180*/  LOP3.LUT R18, R69, 0x2, RZ, 0xc0, !PT ;  /* 0x0000000245127812 */ /* 0x000fe400078ec0ff */
[----:B------:R-:W-:Y:S02]  /*1190*/  LEA.HI R0, R15, R0, RZ, 0x1e ;  /* 0x000000000f007211 */ /* 0x000fe400078ff0ff */
[----:B------:R-:W-:-:S04]  /*11a0*/  LEA.HI R15, R3, R18, RZ, 0x1d ;  /* 0x00000012030f7211 */ /* 0x000fc800078fe8ff */
[----:B------:R-:W-:Y:S02]  /*11b0*/  LOP3.LUT R18, R0, R15, RZ, 0x3c, !PT ;  /* 0x0000000f00127212 */ /* 0x000fe400078e3cff */
[----:B------:R-:W-:Y:S02]  /*11c0*/  LOP3.LUT R3, R69, 0x4, RZ, 0xc0, !PT ;  /* 0x0000000445037812 */ /* 0x000fe400078ec0ff */
[----:B------:R-:W-:Y:S01]  /*11d0*/  LOP3.LUT R69, R18, 0x4, R69, 0xf8, !PT ;  /* 0x0000000412457812 */ /* 0x000fe200078ef845 */
[----:B------:R-:W-:-:S04]  /*11e0*/  IMAD R18, R16, 0x60, R5 ;  /* 0x0000006010127824 */ /* 0x000fc800078e0205 */
[----:B------:R-:W-:Y:S01]  /*11f0*/  IMAD R69, R0, 0x30, R69 ;  /* 0x0000003000457824 */ /* 0x000fe200078e0245 */
[----:B-1----:R-:W-:Y:S01]  /*1200*/  LEA.HI R0, R80, R80, RZ, 0x1 ;  /* 0x0000005050007211 */ /* 0x002fe200078f08ff */
[----:B------:R-:W-:Y:S01]  /*1210*/  USHF.R.S32.HI UR4, URZ, 0x1f, UR13 ;  /* 0x0000001f3f047899 */ /* 0x000fe2000801140d */
[----:B------:R-:W-:Y:S01]  /*1220*/  LOP3.LUT R20, R13, R70, RZ, 0x3c, !PT ;  /* 0x000000460d147212 */ /* 0x000fe200078e3cff */
[----:B------:R-:W-:Y:S01]  /*1230*/  IMAD.SHL.U32 R12, R12, 0x4, RZ ;  /* 0x000000040c0c7824 */ /* 0x000fe200078e00ff */
[----:B------:R-:W-:Y:S01]  /*1240*/  SHF.R.S32.HI R13, RZ, 0x1f, R4 ;  /* 0x0000001fff0d7819 */ /* 0x000fe20000011404 */
[----:B------:R-:W-:Y:S01]  /*1250*/  IMAD.SHL.U32 R89, R0, 0x10, RZ ;  /* 0x0000001000597824 */ /* 0x000fe200078e00ff */
[----:B------:R-:W-:Y:S01]  /*1260*/  IADD3 R0, R18, 0x10, RZ ;  /* 0x0000001012007810 */ /* 0x000fe20007ffe0ff */
[----:B------:R-:W-:Y:S01]  /*1270*/  IMAD R11, R16, 0xc0, R11 ;  /* 0x000000c0100b7824 */ /* 0x000fe200078e020b */
[----:B------:R-:W-:Y:S01]  /*1280*/  LEA.HI R4, R13, R4, RZ, 0x6 ;  /* 0x000000040d047211 */ /* 0x000fe200078f30ff */
[----:B------:R-:W-:Y:S01]  /*1290*/  IMAD.IADD R76, R23, 0x1, R10 ;  /* 0x00000001174c7824 */ /* 0x000fe200078e020a */
[----:B------:R-:W-:Y:S01]  /*12a0*/  SHF.R.S32.HI R17, RZ, 0x1f, R18 ;  /* 0x0000001fff117819 */ /* 0x000fe20000011412 */
[----:B------:R-:W-:-:S04]  /*12b0*/  DEPBAR.LE SB0, 0x1 ;  /* 0x000080400000791a */ /* 0x000fc80000000000 */
[----:B------:R-:W-:Y:S02]  /*12c0*/  SHF.R.S32.HI R13, RZ, 0x1f, R0 ;  /* 0x0000001fff0d7819 */ /* 0x000fe40000011400 */
[----:B------:R-:W-:Y:S02]  /*12d0*/  LEA.HI R17, R17, R18, RZ, 0x2 ;  /* 0x0000001211117211 */ /* 0x000fe400078f10ff */
[----:B------:R-:W-:Y:S02]  /*12e0*/  LEA.HI R13, R13, R0, RZ, 0x2 ;  /* 0x000000000d0d7211 */ /* 0x000fe400078f10ff */
[----:B------:R-:W-:Y:S02]  /*12f0*/  LOP3.LUT R25, R17, 0x7ffffffc, RZ, 0xc0, !PT ;  /* 0x7ffffffc11197812 */ /* 0x000fe400078ec0ff */
[----:B------:R-:W-:-:S03]  /*1300*/  LOP3.LUT R19, R13, 0x7ffffffc, RZ, 0xc0, !PT ;  /* 0x7ffffffc0d137812 */ /* 0x000fc600078ec0ff */
[----:B------:R-:W-:Y:S01]  /*1310*/  IMAD.IADD R25, R18, 0x1, -R25 ;  /* 0x0000000112197824 */ /* 0x000fe200078e0a19 */
[----:B------:R-:W-:Y:S01]  /*1320*/  SHF.R.S32.HI R15, RZ, 0x1f, R80 ;  /* 0x0000001fff0f7819 */ /* 0x000fe20000011450 */
[----:B------:R-:W-:Y:S01]  /*1330*/  IMAD.IADD R19, R0, 0x1, -R19 ;  /* 0x0000000100137824 */ /* 0x000fe200078e0a13 */
[----:B------:R-:W-:Y:S01]  /*1340*/  LOP3.LUT R89, R89, 0xffffffe0, RZ, 0xc0, !PT ;  /* 0xffffffe059597812 */ /* 0x000fe200078ec0ff */
[----:B------:R-:W-:Y:S01]  /*1350*/  IMAD.IADD R3, R20, 0x1, R3 ;  /* 0x0000000114037824 */ /* 0x000fe200078e0203 */
[----:B------:R-:W-:Y:S01]  /*1360*/  ULEA.HI UR4, UR4, UR13, URZ, 0x5 ;  /* 0x0000000d04047291 */ /* 0x000fe2000f8f283f */
[----:B------:R-:W-:Y:S02]  /*1370*/  IMAD R70, R70, 0x30, RZ ;  /* 0x0000003046467824 */ /* 0x000fe400078e02ff */
[--C-:B------:R-:W-:Y:S01]  /*1380*/  IMAD R16, R25, 0x2, R14.reuse ;  /* 0x0000000219107824 */ /* 0x100fe200078e020e */
[----:B------:R-:W-:Y:S01]  /*1390*/  LEA.HI R15, R15, R80, RZ, 0x2 ;  /* 0x000000500f0f7211 */ /* 0x000fe200078f10ff */
[----:B------:R-:W-:Y:S01]  /*13a0*/  IMAD R14, R19, 0x2, R14 ;  /* 0x00000002130e7824 */ /* 0x000fe200078e020e */
[----:B------:R-:W-:Y:S01]  /*13b0*/  LOP3.LUT R22, R12, 0xc, RZ, 0xc0, !PT ;  /* 0x0000000c0c167812 */ /* 0x000fe200078ec0ff */
[----:B------:R-:W-:Y:S01]  /*13c0*/  USHF.R.S32.HI UR4, URZ, 0x5, UR4 ;  /* 0x000000053f047899 */ /* 0x000fe20008011404 */
[----:B------:R-:W-:Y:S01]  /*13d0*/  LOP3.LUT R70, R3, R70, RZ, 0xfc, !PT ;  /* 0x0000004603467212 */ /* 0x000fe200078efcff */
[----:B------:R-:W-:Y:S01]  /*13e0*/  IMAD R89, R160, 0x40, R89 ;  /* 0x00000040a0597824 */ /* 0x000fe200078e0259 */
[----:B------:R-:W-:-:S02]  /*13f0*/  SHF.R.S32.HI R79, RZ, 0x2, R13 ;  /* 0x00000002ff4f7819 */ /* 0x000fc4000001140d */
[----:B------:R-:W-:Y:S02]  /*1400*/  SHF.R.S32.HI R18, RZ, 0x1f, R13 ;  /* 0x0000001fff127819 */ /* 0x000fe4000001140d */
[----:B------:R-:W-:Y:S02]  /*1410*/  LOP3.LUT R3, R15, 0xfffffffc, RZ, 0xc0, !PT ;  /* 0xfffffffc0f037812 */ /* 0x000fe400078ec0ff */
[----:B------:R-:W-:Y:S01]  /*1420*/  SHF.R.S32.HI R13, RZ, 0x1f, R14 ;  /* 0x0000001fff0d7819 */ /* 0x000fe2000001140e */
[----:B------:R-:W-:Y:S01]  /*1430*/  IMAD.IADD R89, R22, 0x1, R89 ;  /* 0x0000000116597824 */ /* 0x000fe200078e0259 */
[----:B------:R-:W-:Y:S01]  /*1440*/  SHF.R.S32.HI R0, RZ, 0x2, R15 ;  /* 0x00000002ff007819 */ /* 0x000fe2000001140f */
[----:B------:R-:W-:Y:S01]  /*1450*/  IMAD.IADD R80, R80, 0x1, -R3 ;  /* 0x0000000150507824 */ /* 0x000fe200078e0a03 */
[--C-:B------:R-:W-:Y:S02]  /*1460*/  SHF.R.S32.HI R81, RZ, 0x2, R17.reuse ;  /* 0x00000002ff517819 */ /* 0x100fe40000011411 */
[----:B------:R-:W-:-:S02]  /*1470*/  SHF.R.S32.HI R22, RZ, 0x1f, R17 ;  /* 0x0000001fff167819 */ /* 0x000fc40000011411 */
[----:B------:R-:W-:Y:S02]  /*1480*/  SHF.R.S32.HI R15, RZ, 0x1f, R16 ;  /* 0x0000001fff0f7819 */ /* 0x000fe40000011410 */
[----:B------:R-:W-:Y:S02]  /*1490*/  LEA.HI R18, R18, R79, RZ, 0x2 ;  /* 0x0000004f12127211 */ /* 0x000fe400078f10ff */
[----:B------:R-:W-:Y:S02]  /*14a0*/  LEA.HI R13, R13, R14, RZ, 0x2 ;  /* 0x0000000e0d0d7211 */ /* 0x000fe400078f10ff */
[----:B------:R-:W-:Y:S02]  /*14b0*/  IADD3 R77, -R10, UR4, RZ ;  /* 0x000000040a4d7c10 */ /* 0x000fe4000fffe1ff */
[----:B------:R-:W-:Y:S02]  /*14c0*/  LEA.HI R22, R22, R81, RZ, 0x2 ;  /* 0x0000005116167211 */ /* 0x000fe400078f10ff */
[----:B------:R-:W-:-:S02]  /*14d0*/  LEA.HI R15, R15, R16, RZ, 0x2 ;  /* 0x000000100f0f7211 */ /* 0x000fc400078f10ff */
[----:B------:R-:W-:Y:S02]  /*14e0*/  LOP3.LUT R18, R18, 0xffffffc, RZ, 0xc0, !PT ;  /* 0x0ffffffc12127812 */ /* 0x000fe400078ec0ff */
[----:B------:R-:W-:Y:S02]  /*14f0*/  LOP3.LUT R13, R13, 0xfffffffc, RZ, 0xc0, !PT ;  /* 0xfffffffc0d0d7812 */ /* 0x000fe400078ec0ff */
[----:B------:R-:W-:Y:S02]  /*1500*/  LEA.HI R20, R77, R77, RZ, 0x1 ;  /* 0x0000004d4d147211 */ /* 0x000fe400078f08ff */
[----:B------:R-:W-:Y:S01]  /*1510*/  LEA.HI R3, R80, R80, RZ, 0x1 ;  /* 0x0000005050037211 */ /* 0x000fe200078f08ff */
[----:B------:R-:W-:Y:S01]  /*1520*/  IMAD R96, R160, 0x200, R11 ;  /* 0x00000200a0607824 */ /* 0x000fe200078e020b */
[----:B------:R-:W-:Y:S01]  /*1530*/  LOP3.LUT R22, R22, 0xffffffc, RZ, 0xc0, !PT ;  /* 0x0ffffffc16167812 */ /* 0x000fe200078ec0ff */
[----:B------:R-:W-:Y:S01]  /*1540*/  IMAD.IADD R17, R79, 0x1, -R18 ;  /* 0x000000014f117824 */ /* 0x000fe200078e0a12 */
[----:B------:R-:W-:Y:S01]  /*1550*/  LOP3.LUT R15, R15, 0xfffffffc, RZ, 0xc0, !PT ;  /* 0xfffffffc0f0f7812 */ /* 0x000fe200078ec0ff */
[----:B------:R-:W-:Y:S01]  /*1560*/  IMAD.IADD R14, R14, 0x1, -R13 ;  /* 0x000000010e0e7824 */ /* 0x000fe200078e0a0d */
[----:B------:R-:W-:-:S02]  /*1570*/  LOP3.LUT R20, R20, 0xfffffffe, RZ, 0xc0, !PT ;  /* 0xfffffffe14147812 */ /* 0x000fc400078ec0ff */
[----:B------:R-:W-:Y:S01]  /*1580*/  LOP3.LUT R27, R3, 0xfffffffe, RZ, 0xc0, !PT ;  /* 0xfffffffe031b7812 */ /* 0x000fe200078ec0ff */
[----:B------:R-:W-:Y:S01]  /*1590*/  IMAD.SHL.U32 R96, R96, 0x10, RZ ;  /* 0x0000001060607824 */ /* 0x000fe200078e00ff */
[----:B--2---:R-:W-:Y:S01]  /*15a0*/  SHF.R.S32.HI R75, RZ, 0x1f, R76 ;  /* 0x0000001fff4b7819 */ /* 0x004fe2000001144c */
[----:B------:R-:W-:Y:S01]  /*15b0*/  IMAD.IADD R19, R81, 0x1, -R22 ;  /* 0x0000000151137824 */ /* 0x000fe200078e0a16 */
[----:B------:R-:W-:Y:S01]  /*15c0*/  LOP3.LUT R14, R14, R17, RZ, 0x3c, !PT ;  /* 0x000000110e0e7212 */ /* 0x000fe200078e3cff */
[----:B------:R-:W-:Y:S02]  /*15d0*/  IMAD.IADD R16, R16, 0x1, -R15 ;  /* 0x0000000110107824 */ /* 0x000fe400078e0a0f */
[----:B------:R-:W-:Y:S01]  /*15e0*/  IMAD.SHL.U32 R71, R0, 0x2000, RZ ;  /* 0x0000200000477824 */ /* 0x000fe200078e00ff */
[----:B------:R-:W-:Y:S01]  /*15f0*/  SHF.R.S32.HI R3, RZ, 0x1, R3 ;  /* 0x00000001ff037819 */ /* 0x000fe20000011403 */
[----:B------:R-:W-:Y:S02]  /*1600*/  IMAD.IADD R77, R77, 0x1, -R20 ;  /* 0x000000014d4d7824 */ /* 0x000fe400078e0a14 */
[----:B------:R-:W-:Y:S01]  /*1610*/  IMAD.IADD R5, R80, 0x1, -R27 ;  /* 0x0000000150057824 */ /* 0x000fe200078e0a1b */
[----:B------:R-:W-:Y:S01]  /*1620*/  SHF.R.S32.HI R97, RZ, 0x1f, R96 ;  /* 0x0000001fff617819 */ /* 0x000fe20000011460 */
[----:B------:R-:W-:Y:S01]  /*1630*/  IMAD.SHL.U32 R0, R0, 0x10, RZ ;  /* 0x0000001000007824 */ /* 0x000fe200078e00ff */
[----:B------:R-:W-:Y:S01]  /*1640*/  LOP3.LUT R16, R16, R19, RZ, 0x3c, !PT ;  /* 0x0000001310107212 */ /* 0x000fe200078e3cff */
[----:B------:R-:W-:Y:S01]  /*1650*/  IMAD R75, R75, c[0x0][0x238], RZ ;  /* 0x00008e004b4b7a24 */ /* 0x000fe200078e02ff */
[----:B------:R-:W-:Y:S01]  /*1660*/  LOP3.LUT R71, R71, 0x7c, R12, 0xf8, !PT ;  /* 0x0000007c47477812 */ /* 0x000fe200078ef80c */
[----:B------:R-:W-:Y:S01]  /*1670*/  IMAD.WIDE R26, R27, 0x400, RZ ;  /* 0x000004001b1a7825 */ /* 0x000fe200078e02ff */
[----:B------:R-:W-:-:S02]  /*1680*/  IADD3 R14, R14, R13, R2 ;  /* 0x0000000d0e0e7210 */ /* 0x000fc40007ffe002 */
[----:B------:R-:W-:Y:S01]  /*1690*/  LOP3.LUT R12, R12, 0x7c, RZ, 0xc0, !PT ;  /* 0x0000007c0c0c7812 */ /* 0x000fe200078ec0ff */
[----:B------:R-:W-:Y:S01]  /*16a0*/  IMAD.SHL.U32 R20, R5, 0x20, RZ ;  /* 0x0000002005147824 */ /* 0x000fe200078e00ff */
[----:B------:R-:W-:Y:S01]  /*16b0*/  ISETP.NE.AND P1, PT, R77, RZ, PT ;  /* 0x000000ff4d00720c */ /* 0x000fe20003f25270 */
[--C-:B------:R-:W-:Y:S02]  /*16c0*/  IMAD R68, R3, 0x180, R0.reuse ;  /* 0x0000018003447824 */ /* 0x100fe400078e0200 */
[----:B------:R-:W-:Y:S01]  /*16d0*/  IMAD R5, R5, 0x180, R0 ;  /* 0x0000018005057824 */ /* 0x000fe200078e0200 */
[----:B------:R-:W-:Y:S01]  /*16e0*/  IADD3 R16, R16, R15, R2 ;  /* 0x0000000f10107210 */ /* 0x000fe20007ffe002 */
[----:B------:R-:W-:Y:S01]  /*16f0*/  IMAD R75, R76, c[0x0][0x23c], R75 ;  /* 0x00008f004c4b7a24 */ /* 0x000fe200078e024b */
[----:B------:R-:W-:Y:S01]  /*1700*/  SHF.R.U64 R13, R12, 0x1, RZ ;  /* 0x000000010c0d7819 */ /* 0x000fe200000012ff */
[----:B------:R-:W-:Y:S01]  /*1710*/  IMAD.WIDE.U32 R94, R76, c[0x0][0x238], R96 ;  /* 0x00008e004c5e7a25 */ /* 0x000fe200078e0060 */
[----:B------:R-:W-:-:S03]  /*1720*/  SEL R77, R77, 0x2, P1 ;  /* 0x000000024d4d7807 */ /* 0x000fc60000800000 */
[----:B------:R-:W-:Y:S02]  /*1730*/  IMAD R79, R79, 0x30, R14 ;  /* 0x000000304f4f7824 */ /* 0x000fe400078e020e */
[----:B------:R-:W-:Y:S02]  /*1740*/  IMAD.IADD R12, R69, 0x1, R68 ;  /* 0x00000001450c7824 */ /* 0x000fe400078e0244 */
[----:B------:R-:W-:Y:S02]  /*1750*/  IMAD.IADD R14, R70, 0x1, R5 ;  /* 0x00000001460e7824 */ /* 0x000fe400078e0205 */
[----:B------:R-:W-:Y:S01]  /*1760*/  IMAD.WIDE R20, R20, 0x10, R26 ;  /* 0x0000001014147825 */ /* 0x000fe200078e021a */
[----:B------:R-:W-:-:S03]  /*1770*/  IADD3 R92, P1, R94, UR8, RZ ;  /* 0x000000085e5c7c10 */ /* 0x000fc6000ff3e0ff */
[----:B------:R-:W-:Y:S02]  /*1780*/  IMAD.IADD R75, R95, 0x1, R75 ;  /* 0x000000015f4b7824 */ /* 0x000fe400078e024b */
[----:B------:R-:W-:Y:S02]  /*1790*/  IMAD R81, R81, 0x30, R16 ;  /* 0x0000003051517824 */ /* 0x000fe400078e0210 */
[----:B------:R-:W-:Y:S01]  /*17a0*/  IMAD.SHL.U32 R12, R12, 0x10, RZ ;  /* 0x000000100c0c7824 */ /* 0x000fe200078e00ff */
[----:B------:R-:W-:Y:S01]  /*17b0*/  BAR.SYNC.DEFER_BLOCKING 0x0 ;  /* 0x0000000000007b1d */ /* 0x000fe20000010000 */
[----:B------:R-:W-:Y:S02]  /*17c0*/  IMAD.SHL.U32 R14, R14, 0x10, RZ ;  /* 0x000000100e0e7824 */ /* 0x000fe400078e00ff */
[----:B------:R-:W-:Y:S01]  /*17d0*/  IMAD.IADD R91, R77, 0x1, R10 ;  /* 0x000000014d5b7824 */ /* 0x000fe200078e020a */
[----:B------:R-:W-:Y:S01]  /*17e0*/  SHF.R.S64 R78, R20, 0x1, R21 ;  /* 0x00000001144e7819 */ /* 0x000fe20000001015 */
[----:B------:R-:W-:Y:S01]  /*17f0*/  IMAD.U32 R99, RZ, RZ, UR11 ;  /* 0x0000000bff637e24 */ /* 0x000fe2000f8e00ff */
[----:B------:R-:W-:Y:S01]  /*1800*/  ULDC UR11, c[0x0][0x174] ;  /* 0x00005d00000b7ab9 */ /* 0x000fe20000000800 */
[----:B------:R-:W-:Y:S01]  /*1810*/  IADD3.X R93, R75, UR9, RZ, P1, !PT ;  /* 0x000000094b5d7c10 */ /* 0x000fe20008ffe4ff */
[----:B------:R-:W-:Y:S01]  /*1820*/  IMAD.SHL.U32 R81, R81, 0x10, RZ ;  /* 0x0000001051517824 */ /* 0x000fe200078e00ff */
[----:B------:R-:W-:Y:S01]  /*1830*/  IADD3 R106, P2, R8, c[0x0][0x1a0], RZ ;  /* 0x00006800086a7a10 */ /* 0x000fe20007f5e0ff */
[----:B------:R-:W-:Y:S01]  /*1840*/  IMAD.SHL.U32 R79, R79, 0x10, RZ ;  /* 0x000000104f4f7824 */ /* 0x000fe200078e00ff */
[----:B------:R-:W-:Y:S01]  /*1850*/  IADD3 R104, P1, R6, c[0x0][0x1d0], RZ ;  /* 0x0000740006687a10 */ /* 0x000fe20007f3e0ff */
[----:B------:R-:W-:Y:S01]  /*1860*/  IMAD.U32 R98, RZ, RZ, UR10 ;  /* 0x0000000aff627e24 */ /* 0x000fe2000f8e00ff */
[----:B------:R-:W-:Y:S01]  /*1870*/  USHF.L.U32 UR11, UR11, 0x5, URZ ;  /* 0x000000050b0b7899 */ /* 0x000fe2000800063f */
[----:B------:R-:W-:Y:S01]  /*1880*/  IMNMX R91, R91, UR4, PT ;  /* 0x000000045b5b7c17 */ /* 0x000fe2000b800200 */
[----:B------:R-:W-:Y:S01]  /*1890*/  IMAD R80, R80, 0x300, R0 ;  /* 0x0000030050507824 */ /* 0x000fe200078e0200 */
[----:B------:R-:W-:Y:S01]  /*18a0*/  CS2R R2, SRZ ;  /* 0x0000000000027805 */ /* 0x000fe2000001ff00 */
[----:B------:R-:W-:Y:S01]  /*18b0*/  IMAD.IADD R78, R78, 0x1, R13 ;  /* 0x000000014e4e7824 */ /* 0x000fe200078e020d */
[----:B------:R-:W-:Y:S01]  /*18c0*/  CS2R R52, SRZ ;  /* 0x0000000000347805 */ /* 0x000fe2000001ff00 */
[----:B------:R-:W-:Y:S01]  /*18d0*/  IMAD.MOV.U32 R0, RZ, RZ, RZ ;  /* 0x000000ffff007224 */ /* 0x000fe200078e00ff */
[----:B------:R-:W-:Y:S01]  /*18e0*/  CS2R R54, SRZ ;  /* 0x0000000000367805 */ /* 0x000fe2000001ff00 */
[----:B------:R-:W-:Y:S01]  /*18f0*/  IMAD.MOV.U32 R57, RZ, RZ, RZ ;  /* 0x000000ffff397224 */ /* 0x000fe200078e00ff */
[----:B------:R1:W2:Y:S01]  /*1900*/  LDSM.16.M88.4 R36, [R14] ;  /* 0x000000000e24783b */ /* 0x0002a20000000200 */
[----:B------:R-:W-:-:S03]  /*1910*/  IMAD.MOV.U32 R67, RZ, RZ, RZ ;  /* 0x000000ffff437224 */ /* 0x000fc600078e00ff */
[----:B------:R1:W4:Y:S01]  /*1920*/  LDSM.16.M88.4 R48, [R14+0xc00] ;  /* 0x000c00000e30783b */ /* 0x0003220000000200 */
[----:B------:R-:W-:-:S03]  /*1930*/  IMAD.MOV.U32 R13, RZ, RZ, RZ ;  /* 0x000000ffff0d7224 */ /* 0x000fc600078e00ff */
[----:B------:R1:W1:Y:S01]  /*1940*/  LDSM.16.M88.4 R40, [R12+0x3000] ;  /* 0x003000000c28783b */ /* 0x0002620000000200 */
[----:B------:R-:W-:-:S03]  /*1950*/  IMAD.MOV.U32 R103, RZ, RZ, RZ ;  /* 0x000000ffff677224 */ /* 0x000fc600078e00ff */
[----:B------:R1:W1:Y:S01]  /*1960*/  LDSM.16.M88.4 R44, [R12+0x3c00] ;  /* 0x003c00000c2c783b */ /* 0x0002620000000200 */
[----:B------:R-:W-:Y:S01]  /*1970*/  IMAD.MOV.U32 R15, RZ, RZ, RZ ;  /* 0x000000ffff0f7224 */ /* 0x000fe200078e00ff */
[C---:B------:R-:W-:Y:S01]  /*1980*/  IADD3 R88, R96.reuse, 0xe00, RZ ;  /* 0x00000e0060587810 */ /* 0x040fe20007ffe0ff */
        /* <DEDUP_REMOVED lines=11> */
[----:B------:R-:W-:Y:S01]  /*1a40*/  IADD3 R82, R96, 0x200, RZ ;  /* 0x0000020060527810 */ /* 0x000fe20007ffe0ff */
[----:B------:R-:W-:Y:S01]  /*1a50*/  IMAD.MOV.U32 R61, RZ, RZ, RZ ;  /* 0x000000ffff3d7224 */ /* 0x000fe200078e00ff */
[----:B------:R-:W-:Y:S01]  /*1a60*/  IADD3.X R6, R9, c[0x0][0x1a4], RZ, P2, !PT ;  /* 0x0000690009067a10 */ /* 0x000fe200017fe4ff */
[----:B------:R-:W-:Y:S01]  /*1a70*/  IMAD.MOV.U32 R35, RZ, RZ, RZ ;  /* 0x000000ffff237224 */ /* 0x000fe200078e00ff */
[----:B------:R-:W-:Y:S01]  /*1a80*/  IADD3.X R105, R7, c[0x0][0x1d4], RZ, P1, !PT ;  /* 0x0000750007697a10 */ /* 0x000fe20000ffe4ff */
[----:B------:R-:W-:Y:S01]  /*1a90*/  IMAD.MOV.U32 R63, RZ, RZ, RZ ;  /* 0x000000ffff3f7224 */ /* 0x000fe200078e00ff */
[----:B------:R-:W-:Y:S01]  /*1aa0*/  SHF.R.S32.HI R81, RZ, 0x4, R81 ;  /* 0x00000004ff517819 */ /* 0x000fe20000011451 */
[----:B------:R-:W-:Y:S01]  /*1ab0*/  IMAD.MOV.U32 R29, RZ, RZ, RZ ;  /* 0x000000ffff1d7224 */ /* 0x000fe200078e00ff */
[----:B------:R-:W-:Y:S01]  /*1ac0*/  SHF.R.S32.HI R79, RZ, 0x4, R79 ;  /* 0x00000004ff4f7819 */ /* 0x000fe2000001144f */
[----:B------:R-:W-:-:S02]  /*1ad0*/  IMAD.MOV.U32 R65, RZ, RZ, RZ ;  /* 0x000000ffff417224 */ /* 0x000fc400078e00ff */
[----:B---3--:R-:W-:Y:S02]  /*1ae0*/  IMAD.MOV.U32 R31, RZ, RZ, RZ ;  /* 0x000000ffff1f7224 */ /* 0x008fe400078e00ff */
[----:B------:R-:W-:Y:S02]  /*1af0*/  IMAD.MOV.U32 R111, RZ, RZ, RZ ;  /* 0x000000ffff6f7224 */ /* 0x000fe400078e00ff */
[----:B------:R-:W-:Y:S02]  /*1b00*/  IMAD.MOV.U32 R25, RZ, RZ, RZ ;  /* 0x000000ffff197224 */ /* 0x000fe400078e00ff */
[----:B------:R-:W-:Y:S02]  /*1b10*/  IMAD.MOV.U32 R113, RZ, RZ, RZ ;  /* 0x000000ffff717224 */ /* 0x000fe400078e00ff */
[----:B------:R-:W-:Y:S02]  /*1b20*/  IMAD.MOV.U32 R27, RZ, RZ, RZ ;  /* 0x000000ffff1b7224 */ /* 0x000fe400078e00ff */
[----:B------:R-:W-:-:S02]  /*1b30*/  IMAD.MOV.U32 R115, RZ, RZ, RZ ;  /* 0x000000ffff737224 */ /* 0x000fc400078e00ff */
[----:B------:R-:W-:Y:S02]  /*1b40*/  IMAD.MOV.U32 R21, RZ, RZ, RZ ;  /* 0x000000ffff157224 */ /* 0x000fe400078e00ff */
[----:B------:R-:W-:Y:S02]  /*1b50*/  IMAD.MOV.U32 R117, RZ, RZ, RZ ;  /* 0x000000ffff757224 */ /* 0x000fe400078e00ff */
[----:B------:R-:W-:Y:S02]  /*1b60*/  IMAD.MOV.U32 R23, RZ, RZ, RZ ;  /* 0x000000ffff177224 */ /* 0x000fe400078e00ff */
[----:B------:R-:W-:Y:S01]  /*1b70*/  @!P6 IMAD.MOV.U32 R74, RZ, RZ, c[0x0][0x2b8] ;  /* 0x0000ae00ff4ae624 */ /* 0x000fe200078e00ff */
[----:B------:R-:W-:Y:S05]  /*1b80*/  @!P0 BRA `(.L_x_358) ;  /* 0x0000089000008947 */ /* 0x000fea0003800000 */
[----:B-12-4-:R-:W-:Y:S01]  /*1b90*/  SHF.R.S32.HI R103, RZ, 0x6, R4 ;  /* 0x00000006ff677819 */ /* 0x016fe20000011404 */
[----:B------:R-:W-:Y:S01]  /*1ba0*/  IMAD.MOV.U32 R107, RZ, RZ, R6 ;  /* 0x000000ffff6b7224 */ /* 0x000fe200078e0006 */
[----:B------:R-:W-:Y:S01]  /*1bb0*/  LEA R3, R5, 0x80, 0x4 ;  /* 0x0000008005037811 */ /* 0x000fe200078e20ff */
[----:B------:R-:W-:Y:S01]  /*1bc0*/  IMAD.MOV.U32 R100, RZ, RZ, RZ ;  /* 0x000000ffff647224 */ /* 0x000fe200078e00ff */
[C---:B------:R-:W-:Y:S01]  /*1bd0*/  ISETP.NE.AND P0, PT, R103.reuse, 0x2, PT ;  /* 0x000000026700780c */ /* 0x040fe20003f05270 */
[----:B------:R-:W-:Y:S01]  /*1be0*/  IMAD.MOV.U32 R90, RZ, RZ, -0x28 ;  /* 0xffffffd8ff5a7424 */ /* 0x000fe200078e00ff */
[----:B------:R-:W-:Y:S01]  /*1bf0*/  LEA R68, R68, 0x3080, 0x4 ;  /* 0x0000308044447811 */ /* 0x000fe200078e20ff */
[----:B------:R-:W-:Y:S01]  /*1c00*/  CS2R R4, SRZ ;  /* 0x0000000000047805 */ /* 0x000fe2000001ff00 */
        /* <DEDUP_REMOVED lines=15> */
[----:B------:R-:W-:Y:S01]  /*1d00*/  IADD3 R103, R103, -0x1, RZ ;  /* 0xffffffff67677810 */ /* 0x000fe20007ffe0ff */
[----:B------:R-:W-:Y:S01]  /*1d10*/  UMOV UR10, 0x2 ;  /* 0x00000002000a7882 */ /* 0x000fe20000000000 */
[----:B------:R-:W-:Y:S01]  /*1d20*/  SEL R102, R102, RZ, P0 ;  /* 0x000000ff66667207 */ /* 0x000fe20000000000 */
[----:B------:R-:W-:Y:S01]  /*1d30*/  UMOV UR7, 0x200 ;  /* 0x0000020000077882 */ /* 0x000fe20000000000 */
[----:B------:R-:W-:Y:S01]  /*1d40*/  SEL R101, R101, RZ, P0 ;  /* 0x000000ff65657207 */ /* 0x000fe20000000000 */
[----:B------:R-:W-:-:S02]  /*1d50*/  UMOV UR6, 0x200 ;  /* 0x0000020000067882 */ /* 0x000fc40000000000 */
.L_x_359:
[C---:B--2---:R-:W-:Y:S01]  /*1d60*/  IMMA.16832.S8.S8.SAT R4, R36.reuse.ROW, R40.COL, R4 ;  /* 0x0000002824047237 */ /* 0x044fe20000445c04 */
[----:B------:R-:W-:Y:S02]  /*1d70*/  UISETP.NE.AND UP0, UPT, UR10, 0x2, UPT ;  /* 0x000000020a00788c */ /* 0x000fe4000bf05270 */
[----:B------:R-:W-:Y:S02]  /*1d80*/  UMOV UR4, UR6 ;  /* 0x0000000600047c82 */ /* 0x000fe40008000000 */
[----:B------:R-:W-:Y:S01]  /*1d90*/  IMAD R2, R70, 0x10, R3 ;  /* 0x0000001046027824 */ /* 0x000fe200078e0203 */
[----:B------:R-:W-:Y:S01]  /*1da0*/  LOP3.LUT P3, RZ, R101, 0x1, RZ, 0xc0, !PT ;  /* 0x0000000165ff7812 */ /* 0x000fe2000786c0ff */
[----:B------:R-:W-:Y:S01]  /*1db0*/  IMAD R0, R69, 0x10, R68 ;  /* 0x0000001045007824 */ /* 0x000fe200078e0244 */
[C---:B------:R-:W-:Y:S01]  /*1dc0*/  IMMA.16832.S8.S8.SAT R8, R36.reuse.ROW, R42.COL, R8 ;  /* 0x0000002a24087237 */ /* 0x040fe20000445c08 */
[----:B------:R-:W-:Y:S01]  /*1dd0*/  UMOV UR5, UR7 ;  /* 0x0000000700057c82 */ /* 0x000fe20008000000 */
[----:B------:R-:W-:Y:S01]  /*1de0*/  LDSM.16.M88.4 R52, [R2] ;  /* 0x000000000234783b */ /* 0x000fe20000000200 */
[----:B------:R-:W-:Y:S01]  /*1df0*/  LOP3.LUT P2, RZ, R102, 0x1, RZ, 0xc0, !PT ;  /* 0x0000000166ff7812 */ /* 0x000fe2000784c0ff */
[----:B------:R-:W-:Y:S01]  /*1e00*/  @UP0 UIADD3 UR10, UR10, 0x1, URZ ;  /* 0x000000010a0a0890 */ /* 0x000fe2000fffe03f */
[C---:B------:R-:W-:Y:S02]  /*1e10*/  IADD3 R115, R73.reuse, UR6, RZ ;  /* 0x0000000649737c10 */ /* 0x040fe4000fffe0ff */
[----:B------:R-:W-:Y:S01]  /*1e20*/  IADD3 R113, R73, UR7, RZ ;  /* 0x0000000749717c10 */ /* 0x000fe2000fffe0ff */
[C---:B------:R-:W-:Y:S01]  /*1e30*/  IMMA.16832.S8.S8.SAT R12, R36.reuse.ROW, R44.COL, R12 ;  /* 0x0000002c240c7237 */ /* 0x040fe20000445c0c */
[----:B------:R-:W-:Y:S02]  /*1e40*/  LDSM.16.M88.4 R64, [R2+0xc00] ;  /* 0x000c00000240783b */ /* 0x000fe40000000200 */
[----:B------:R-:W-:Y:S01]  /*1e50*/  @!UP0 UMOV UR10, URZ ;  /* 0x0000003f000a8c82 */ /* 0x000fe20008000000 */
[----:B------:R-:W-:Y:S02]  /*1e60*/  LOP3.LUT R109, R101, 0x2, RZ, 0xc0, !PT ;  /* 0x00000002656d7812 */ /* 0x000fe400078ec0ff */
[----:B------:R-:W-:Y:S01]  /*1e70*/  IADD3 R111, R72, UR6, RZ ;  /* 0x00000006486f7c10 */ /* 0x000fe2000fffe0ff */
[----:B-1----:R-:W1:Y:S01]  /*1e80*/  LDSM.16.M88.4 R56, [R0] ;  /* 0x000000000038783b */ /* 0x002e620000000200 */
[-C--:B------:R-:W-:Y:S01]  /*1e90*/  IMMA.16832.S8.S8.SAT R16, R36.ROW, R46.reuse.COL, R16 ;  /* 0x0000002e24107237 */ /* 0x080fe20000445c10 */
[----:B------:R-:W-:Y:S02]  /*1ea0*/  @UP0 UIADD3 UR6, UR6, 0x100, URZ ;  /* 0x0000010006060890 */ /* 0x000fe4000fffe03f */
[----:B------:R-:W-:Y:S01]  /*1eb0*/  @!UP0 UIADD3 UR6, UR4, -0x200, URZ ;  /* 0xfffffe0004068890 */ /* 0x000fe2000fffe03f */
[----:B------:R-:W-:Y:S01]  /*1ec0*/  SHF.R.U32.HI R109, RZ, 0x1, R109 ;  /* 0x00000001ff6d7819 */ /* 0x000fe2000001166d */
[----:B------:R-:W2:Y:S01]  /*1ed0*/  LDSM.16.M88.4 R60, [R0+0xc00] ;  /* 0x000c0000003c783b */ /* 0x000ea20000000200 */
[----:B------:R-:W-:Y:S02]  /*1ee0*/  LOP3.LUT R108, R102, 0x2, RZ, 0xc0, !PT ;  /* 0x00000002666c7812 */ /* 0x000fe400078ec0ff */
[C---:B------:R-:W-:Y:S03]  /*1ef0*/  IMMA.16832.S8.S8.SAT R20, R48.reuse.ROW, R46.COL, R20 ;  /* 0x0000002e30147237 */ /* 0x040fe60000445c14 */
[----:B------:R-:W-:Y:S01]  /*1f00*/  @!PT LDS RZ, [RZ] ;  /* 0x00000000fffff984 */ /* 0x000fe20000000800 */
[----:B------:R-:W-:Y:S01]  /*1f10*/  @!PT LDS RZ, [RZ] ;  /* 0x00000000fffff984 */ /* 0x000fe20000000800 */
[----:B------:R-:W-:Y:S01]  /*1f20*/  @!PT LDS RZ, [RZ] ;  /* 0x00000000fffff984 */ /* 0x000fe20000000800 */
[----:B------:R3:W-:Y:S01]  /*1f30*/  @P3 LDGSTS.E.BYPASS.LTC128B.128 [R115], [R106.64] ;  /* 0x000000006a733fae */ /* 0x0007e2000b901d4e */
[----:B------:R-:W-:Y:S02]  /*1f40*/  ISETP.NE.U32.AND P1, PT, R109, RZ, PT ;  /* 0x000000ff6d00720c */ /* 0x000fe40003f25070 */
[----:B------:R-:W-:Y:S02]  /*1f50*/  SHF.R.U32.HI R108, RZ, 0x1, R108 ;  /* 0x00000001ff6c7819 */ /* 0x000fe4000001166c */
[C---:B------:R-:W-:Y:S01]  /*1f60*/  IMMA.16832.S8.S8.SAT R24, R48.reuse.ROW, R44.COL, R24 ;  /* 0x0000002c30187237 */ /* 0x040fe20000445c18 */
[----:B------:R4:W-:Y:S02]  /*1f70*/  @P2 LDGSTS.E.BYPASS.LTC128B.128 [R113+0x3000], [R104.64] ;  /* 0x0300000068712fae */ /* 0x0009e4000b901d4e */
[----:B------:R-:W-:Y:S02]  /*1f80*/  ISETP.NE.U32.AND P0, PT, R108, RZ, PT ;  /* 0x000000ff6c00720c */ /* 0x000fe40003f05070 */
[----:B------:R-:W-:Y:S01]  /*1f90*/  IADD3 R109, R72, UR7, RZ ;  /* 0x00000007486d7c10 */ /* 0x000fe2000fffe0ff */
[----:B------:R-:W-:Y:S02]  /*1fa0*/  @UP0 UIADD3 UR7, UR7, 0x100, URZ ;  /* 0x0000010007070890 */ /* 0x000fe4000fffe03f */
[C---:B------:R-:W-:Y:S01]  /*1fb0*/  IMMA.16832.S8.S8.SAT R28, R48.reuse.ROW, R42.COL, R28 ;  /* 0x0000002a301c7237 */ /* 0x040fe20000445c1c */
[----:B------:R3:W-:Y:S01]  /*1fc0*/  @P1 LDGSTS.E.BYPASS.LTC128B.128 [R111], [R106.64+0x200] ;  /* 0x000002006a6f1fae */ /* 0x0007e2000b901d4e */
[----:B------:R-:W-:Y:S01]  /*1fd0*/  @!UP0 UIADD3 UR7, UR5, -0x200, URZ ;  /* 0xfffffe0005078890 */ /* 0x000fe2000fffe03f */
[C---:B------:R-:W-:Y:S02]  /*1fe0*/  ISETP.NE.AND P1, PT, R100.reuse, 0x2, PT ;  /* 0x000000026400780c */ /* 0x040fe40003f25270 */
[----:B------:R-:W-:Y:S03]  /*1ff0*/  IADD3 R100, R100, 0x1, RZ ;  /* 0x0000000164647810 */ /* 0x000fe60007ffe0ff */
[----:B------:R-:W-:Y:S01]  /*2000*/  IMMA.16832.S8.S8.SAT R32, R48.ROW, R40.COL, R32 ;  /* 0x0000002830207237 */ /* 0x000fe20000445c20 */
[----:B------:R3:W-:Y:S02]  /*2010*/  @P0 LDGSTS.E.BYPASS.LTC128B.128 [R109+0x3000], [R104.64+0x200] ;  /* 0x03000200686d0fae */ /* 0x0007e4000b901d4e */
[C---:B------:R-:W-:Y:S02]  /*2020*/  ISETP.NE.AND P0, PT, R103.reuse, 0x2, PT ;  /* 0x000000026700780c */ /* 0x040fe40003f05270 */
[----:B------:R-:W-:Y:S02]  /*2030*/  IADD3 R103, R103, -0x1, RZ ;  /* 0xffffffff67677810 */ /* 0x000fe40007ffe0ff */
[----:B------:R-:W0:-:S01]  /*2040*/  LDGDEPBAR ;  /* 0x00000000000079af */ /* 0x000e020000000000 */
[C---:B-1----:R-:W-:Y:S05]  /*2050*/  IMMA.16832.S8.S8.SAT R4, R52.reuse.ROW, R56.COL, R4 ;  /* 0x0000003834047237 */ /* 0x042fea0000445c04 */
[----:B------:R-:W-:Y:S02]  /*2060*/  ISETP.GT.AND P2, PT, R103, -0x1, PT ;  /* 0xffffffff6700780c */ /* 0x000fe40003f44270 */
[----:B------:R-:W-:Y:S01]  /*2070*/  SEL R101, R101, RZ, P0 ;  /* 0x000000ff65657207 */ /* 0x000fe20000000000 */
[C---:B------:R-:W-:Y:S04]  /*2080*/  IMMA.16832.S8.S8.SAT R8, R52.reuse.ROW, R58.COL, R8 ;  /* 0x0000003a34087237 */ /* 0x040fe80000445c08 */
[----:B------:R-:W-:Y:S02]  /*2090*/  SEL R102, R102, RZ, P0 ;  /* 0x000000ff66667207 */ /* 0x000fe40000000000 */
[----:B------:R-:W-:Y:S02]  /*20a0*/  SEL R100, R100, RZ, P1 ;  /* 0x000000ff64647207 */ /* 0x000fe40000800000 */
[C---:B--2---:R-:W-:Y:S04]  /*20b0*/  IMMA.16832.S8.S8.SAT R12, R52.reuse.ROW, R60.COL, R12 ;  /* 0x0000003c340c7237 */ /* 0x044fe80000445c0c */
[----:B---3--:R-:W-:Y:S02]  /*20c0*/  SEL R109, R90, 0x8, !P1 ;  /* 0x000000085a6d7807 */ /* 0x008fe40004800000 */
[----:B----4-:R-:W-:Y:S02]  /*20d0*/  IADD3 R104, P1, R104, c[0x0][0x1d0], RZ ;  /* 0x0000740068687a10 */ /* 0x010fe40007f3e0ff */
[-C--:B------:R-:W-:Y:S01]  /*20e0*/  IMMA.16832.S8.S8.SAT R16, R52.ROW, R62.reuse.COL, R16 ;  /* 0x0000003e34107237 */ /* 0x080fe20000445c10 */
[----:B------:R-:W-:Y:S04]  /*20f0*/  DEPBAR.LE SB0, 0x1 ;  /* 0x000080400000791a */ /* 0x000fe80000000000 */
[----:B------:R-:W-:Y:S01]  /*2100*/  BAR.SYNC.DEFER_BLOCKING 0x0 ;  /* 0x0000000000007b1d */ /* 0x000fe20000010000 */
[C---:B------:R-:W-:Y:S01]  /*2110*/  IMAD R110, R109.reuse, 0x10, R2 ;  /* 0x000000106d6e7824 */ /* 0x040fe200078e0202 */
[----:B------:R-:W-:Y:S01]  /*2120*/  IADD3 R106, P0, R106, c[0x0][0x1a0], RZ ;  /* 0x000068006a6a7a10 */ /* 0x000fe20007f1e0ff */
[C---:B------:R-:W-:Y:S05]  /*2130*/  IMMA.16832.S8.S8.SAT R20, R64.reuse.ROW, R62.COL, R20 ;  /* 0x0000003e40147237 */ /* 0x040fea0000445c14 */
[C---:B------:R-:W-:Y:S01]  /*2140*/  IMAD R108, R109.reuse, 0x10, R0 ;  /* 0x000000106d6c7824 */ /* 0x040fe200078e0200 */
[----:B------:R-:W-:Y:S02]  /*2150*/  LEA R109, R109, 0x80, 0x4 ;  /* 0x000000806d6d7811 */ /* 0x000fe400078e20ff */
[C---:B------:R-:W-:Y:S04]  /*2160*/  IMMA.16832.S8.S8.SAT R24, R64.reuse.ROW, R60.COL, R24 ;  /* 0x0000003c40187237 */ /* 0x040fe80000445c18 */
[----:B------:R-:W-:Y:S01]  /*2170*/  IMAD.IADD R3, R109, 0x1, R3 ;  /* 0x000000016d037824 */ /* 0x000fe200078e0203 */
[----:B------:R-:W-:Y:S01]  /*2180*/  IADD3.X R105, R105, c[0x0][0x1d4], RZ, P1, !PT ;  /* 0x0000750069697a10 */ /* 0x000fe20000ffe4ff */
[----:B------:R-:W-:Y:S01]  /*2190*/  IMAD.IADD R68, R109, 0x1, R68 ;  /* 0x000000016d447824 */ /* 0x000fe200078e0244 */
[----:B------:R-:W-:Y:S01]  /*21a0*/  IADD3.X R107, R107, c[0x0][0x1a4], RZ, P0, !PT ;  /* 0x000069006b6b7a10 */ /* 0x000fe200007fe4ff */
[C---:B------:R-:W-:Y:S01]  /*21b0*/  IMMA.16832.S8.S8.SAT R28, R64.reuse.ROW, R58.COL, R28 ;  /* 0x0000003a401c7237 */ /* 0x040fe20000445c1c */
[----:B------:R1:W2:Y:S07]  /*21c0*/  LDSM.16.M88.4 R36, [R110] ;  /* 0x000000006e24783b */ /* 0x0002ae0000000200 */
[----:B------:R-:W-:Y:S01]  /*21d0*/  IMMA.16832.S8.S8.SAT R32, R64.ROW, R56.COL, R32 ;  /* 0x0000003840207237 */ /* 0x000fe20000445c20 */
[----:B------:R1:W2:Y:S06]  /*21e0*/  LDSM.16.M88.4 R48, [R110+0xc00] ;  /* 0x000c00006e30783b */ /* 0x0002ac0000000200 */
[----:B------:R1:W2:Y:S06]  /*21f0*/  LDSM.16.M88.4 R40, [R108] ;  /* 0x000000006c28783b */ /* 0x0002ac0000000200 */
[----:B------:R1:W2:Y:S01]  /*2200*/  LDSM.16.M88.4 R44, [R108+0xc00] ;  /* 0x000c00006c2c783b */ /* 0x0002a20000000200 */
[----:B------:R-:W-:-:S08]  /*2210*/  @P2 BRA `(.L_x_359) ;  /* 0xfffffb4000002947 */ /* 0x000fd0000383ffff */
[----:B------:R3:W4:Y:S08]  /*2220*/  I2F R3, R4 ;  /* 0x0000000400037306 */ /* 0x0007300000201400 */
[----:B------:R3:W1:Y:S08]  /*2230*/  I2F R0, R5 ;  /* 0x0000000500007306 */ /* 0x0006700000201400 */
[----:B------:R3:W2:Y:S08]  /*2240*/  I2F R53, R6 ;  /* 0x0000000600357306 */ /* 0x0006b00000201400 */
[----:B------:R3:W1:Y:S08]  /*2250*/  I2F R2, R7 ;  /* 0x0000000700027306 */ /* 0x0006700000201400 */
[----:B------:R3:W1:Y:S08]  /*2260*/  I2F R55, R8 ;  /* 0x0000000800377306 */ /* 0x0006700000201400 */
[----:B------:R3:W1:Y:S08]  /*2270*/  I2F R52, R9 ;  /* 0x0000000900347306 */ /* 0x0006700000201400 */
[----:B------:R3:W1:Y:S08]  /*2280*/  I2F R57, R10 ;  /* 0x0000000a00397306 */ /* 0x0006700000201400 */
[----:B------:R3:W1:Y:S08]  /*2290*/  I2F R54, R11 ;  /* 0x0000000b00367306 */ /* 0x0006700000201400 */
[----:B------:R3:W1:Y:S08]  /*22a0*/  I2F R59, R32 ;  /* 0x00000020003b7306 */ /* 0x0006700000201400 */
[----:B------:R-:W1:Y:S08]  /*22b0*/  I2F R33, R33 ;  /* 0x0000002100217306 */ /* 0x000e700000201400 */
        /* <DEDUP_REMOVED lines=21> */
[----:B------:R-:W1:Y:S02]  /*2410*/  I2F R23, R23 ;  /* 0x0000001700177306 */ /* 0x000e640000201400 */
.L_x_358:
[----:B-12-4-:R-:W0:Y:S01]  /*2420*/  LDGDEPBAR ;  /* 0x00000000000079af */ /* 0x016e220000000000 */
[C---:B------:R-:W-:Y:S01]  /*2430*/  ISETP.GE.AND P0, PT, R89.reuse, c[0x0][0x168], PT ;  /* 0x00005a0059007a0c */ /* 0x040fe20003f06270 */
[----:B---3--:R-:W-:Y:S01]  /*2440*/  CS2R R4, SRZ ;  /* 0x0000000000047805 */ /* 0x008fe2000001ff00 */
[----:B------:R-:W-:Y:S01]  /*2450*/  CS2R R6, SRZ ;  /* 0x0000000000067805 */ /* 0x000fe2000001ff00 */
[----:B------:R-:W0:Y:S01]  /*2460*/  LDGDEPBAR ;  /* 0x00000000000079af */ /* 0x000e220000000000 */
[C---:B------:R-:W-:Y:S01]  /*2470*/  IMAD.WIDE R98, R89.reuse, 0x4, R98 ;  /* 0x0000000459627825 */ /* 0x040fe200078e0262 */
[----:B------:R-:W-:Y:S01]  /*2480*/  IADD3 R89, R89, 0x10, RZ ;  /* 0x0000001059597810 */ /* 0x000fe20007ffe0ff */
[----:B------:R-:W-:Y:S01]  /*2490*/  CS2R R8, SRZ ;  /* 0x0000000000087805 */ /* 0x000fe2000001ff00 */
[----:B------:R-:W-:Y:S01]  /*24a0*/  CS2R R10, SRZ ;  /* 0x00000000000a7805 */ /* 0x000fe2000001ff00 */
[----:B------:R-:W-:Y:S01]  /*24b0*/  ISETP.GE.AND P6, PT, R76, R91, PT ;  /* 0x0000005b4c00720c */ /* 0x000fe20003fc6270 */
[----:B------:R-:W-:Y:S01]  /*24c0*/  IMAD.SHL.U32 R81, R81, 0x10, RZ ;  /* 0x0000001051517824 */ /* 0x000fe200078e00ff */
[----:B------:R-:W-:Y:S01]  /*24d0*/  ULDC.64 UR4, c[0x0][0x2e8] ;  /* 0x0000ba0000047ab9 */ /* 0x000fe20000000a00 */
[----:B------:R-:W-:Y:S01]  /*24e0*/  IMAD.SHL.U32 R79, R79, 0x10, RZ ;  /* 0x000000104f4f7824 */ /* 0x000fe200078e00ff */
[----:B------:R-:W-:-:S02]  /*24f0*/  ULDC.64 UR16, c[0x0][0x118] ;  /* 0x0000460000107ab9 */ /* 0x000fc40000000a00 */
[----:B------:R-:W-:Y:S02]  /*2500*/  ULDC UR13, c[0x0][0x2e0] ;  /* 0x0000b800000d7ab9 */ /* 0x000fe40000000800 */
[----:B------:R-:W-:Y:S01]  /*2510*/  ULDC.64 UR6, c[0x0][0x2a8] ;  /* 0x0000aa0000067ab9 */ /* 0x000fe20000000a00 */
[----:B------:R-:W-:-:S04]  /*2520*/  DEPBAR.LE SB0, 0x0 ;  /* 0x000080000000791a */ /* 0x000fc80000000000 */
[----:B------:R-:W-:Y:S06]  /*2530*/  BAR.SYNC.DEFER_BLOCKING 0x0 ;  /* 0x0000000000007b1d */ /* 0x000fec0000010000 */
[----:B------:R-:W2:Y:S01]  /*2540*/  @!P0 LDG.E.LTC128B.128 R4, [R98.64] ;  /* 0x0000000e62048981 */ /* 0x000ea2000c1e1d20 */
[----:B------:R-:W-:-:S13]  /*2550*/  ISETP.GE.AND P0, PT, R89, c[0x0][0x168], PT ;  /* 0x00005a0059007a0c */ /* 0x000fda0003f06270 */
[----:B------:R-:W3:Y:S01]  /*2560*/  @!P0 LDG.E.LTC128B.128 R8, [R98.64+0x40] ;  /* 0x0000400e62088981 */ /* 0x000ee2000c1e1d20 */
[----:B------:R-:W-:Y:S01]  /*2570*/  ISETP.LT.AND P2, PT, R83, UR11, !P6 ;  /* 0x0000000b53007c0c */ /* 0x000fe2000f741270 */
[----:B------:R-:W-:Y:S01]  /*2580*/  UISETP.NE.U32.AND UP0, UPT, URZ, UR4, UPT ;  /* 0x000000043f00728c */ /* 0x000fe2000bf05070 */
[----:B------:R-:W-:Y:S02]  /*2590*/  ISETP.LT.AND P3, PT, R84, UR11, !P6 ;  /* 0x0000000b54007c0c */ /* 0x000fe4000f761270 */
[----:B------:R-:W-:Y:S01]  /*25a0*/  ISETP.LT.AND P5, PT, R88, UR11, !P6 ;  /* 0x0000000b58007c0c */ /* 0x000fe2000f7a1270 */
[----:B------:R-:W-:Y:S01]  /*25b0*/  UISETP.NE.AND.EX UP0, UPT, URZ, UR5, UPT, UP0 ;  /* 0x000000053f00728c */ /* 0x000fe2000bf05300 */
[----:B------:R-:W-:-:S10]  /*25c0*/  ISETP.LT.AND P4, PT, R87, UR11, !P6 ;  /* 0x0000000b57007c0c */ /* 0x000fd4000f781270 */
[----:B------:R-:W-:Y:S01]  /*25d0*/  @UP0 ULDC.64 UR4, c[0x0][0x2e8] ;  /* 0x0000ba0000040ab9 */ /* 0x000fe20000000a00 */
[-CC-:B--2--5:R-:W-:Y:S02]  /*25e0*/  FFMA R2, R2, R74.reuse, R5.reuse ;  /* 0x0000004a02027223 */ /* 0x1a4fe40000000005 */
[-C--:B------:R-:W-:Y:S02]  /*25f0*/  FFMA R3, R3, R74.reuse, R4 ;  /* 0x0000004a03037223 */ /* 0x080fe40000000004 */
[-C--:B------:R-:W-:Y:S01]  /*2600*/  FFMA R0, R0, R74.reuse, R5 ;  /* 0x0000004a00007223 */ /* 0x080fe20000000005 */
[----:B------:R-:W-:Y:S01]  /*2610*/  FMNMX.NAN R2, R2, c[0x0][0x2c0], !PT ;  /* 0x0000b00002027a09 */ /* 0x000fe20007820000 */
[-C--:B------:R-:W-:Y:S01]  /*2620*/  FFMA R55, R55, R74.reuse, R6 ;  /* 0x0000004a37377223 */ /* 0x080fe20000000006 */
[----:B------:R-:W-:Y:S01]  /*2630*/  FMNMX.NAN R3, R3, c[0x0][0x2c0], !PT ;  /* 0x0000b00003037a09 */ /* 0x000fe20007820000 */
[-C--:B------:R-:W-:Y:S01]  /*2640*/  FFMA R53, R53, R74.reuse, R4 ;  /* 0x0000004a35357223 */ /* 0x080fe20000000004 */
[----:B------:R-:W-:Y:S01]  /*2650*/  FMNMX.NAN R0, R0, c[0x0][0x2c0], !PT ;  /* 0x0000b00000007a09 */ /* 0x000fe20007820000 */
[-C--:B------:R-:W-:Y:S01]  /*2660*/  FFMA R57, R57, R74.reuse, R6 ;  /* 0x0000004a39397223 */ /* 0x080fe20000000006 */
[----:B------:R1:W-:Y:S01]  /*2670*/  F2I.NTZ R39, R2 ;  /* 0x0000000200277305 */ /* 0x0003e20000203100 */
[-C--:B------:R-:W-:Y:S01]  /*2680*/  FFMA R59, R59, R74.reuse, R4 ;  /* 0x0000004a3b3b7223 */ /* 0x080fe20000000004 */
[----:B------:R-:W-:Y:S01]  /*2690*/  FMNMX.NAN R12, R55, c[0x0][0x2c0], !PT ;  /* 0x0000b000370c7a09 */ /* 0x000fe20007820000 */
[-C--:B---3--:R-:W-:Y:S01]  /*26a0*/  FFMA R19, R19, R74.reuse, R11 ;  /* 0x0000004a13137223 */ /* 0x088fe2000000000b */
[----:B------:R-:W-:Y:S01]  /*26b0*/  FMNMX.NAN R14, R53, c[0x0][0x2c0], !PT ;  /* 0x0000b000350e7a09 */ /* 0x000fe20007820000 */
[-C--:B------:R-:W-:Y:S01]  /*26c0*/  FFMA R13, R13, R74.reuse, R9 ;  /* 0x0000004a0d0d7223 */ /* 0x080fe20000000009 */
[----:B------:R-:W-:Y:S01]  /*26d0*/  FMNMX.NAN R16, R57, c[0x0][0x2c0], !PT ;  /* 0x0000b00039107a09 */ /* 0x000fe20007820000 */
[-C--:B------:R-:W-:Y:S01]  /*26e0*/  FFMA R33, R33, R74.reuse, R5 ;  /* 0x0000004a21217223 */ /* 0x080fe20000000005 */
[----:B------:R-:W-:Y:S01]  /*26f0*/  FMNMX.NAN R19, R19, c[0x0][0x2c0], !PT ;  /* 0x0000b00013137a09 */ /* 0x000fe20007820000 */
[-C--:B------:R-:W-:Y:S01]  /*2700*/  FFMA R63, R63, R74.reuse, R6 ;  /* 0x0000004a3f3f7223 */ /* 0x080fe20000000006 */
[----:B------:R-:W-:Y:S01]  /*2710*/  FMNMX.NAN R13, R13, c[0x0][0x2c0], !PT ;  /* 0x0000b0000d0d7a09 */ /* 0x000fe20007820000 */
[-C--:B------:R-:W-:Y:S01]  /*2720*/  FFMA R29, R29, R74.reuse, R7 ;  /* 0x0000004a1d1d7223 */ /* 0x080fe20000000007 */
[----:B------:R-:W-:Y:S01]  /*2730*/  F2I.NTZ R26, R19 ;  /* 0x00000013001a7305 */ /* 0x000fe20000203100 */
[-C--:B------:R-:W-:Y:S01]  /*2740*/  FFMA R61, R61, R74.reuse, R4 ;  /* 0x0000004a3d3d7223 */ /* 0x080fe20000000004 */
[----:B------:R-:W-:Y:S01]  /*2750*/  FMNMX.NAN R18, R59, c[0x0][0x2c0], !PT ;  /* 0x0000b0003b127a09 */ /* 0x000fe20007820000 */
[-C--:B------:R-:W-:Y:S01]  /*2760*/  FFMA R35, R35, R74.reuse, R5 ;  /* 0x0000004a23237223 */ /* 0x080fe20000000005 */
[----:B------:R-:W-:Y:S01]  /*2770*/  FMNMX.NAN R33, R33, c[0x0][0x2c0], !PT ;  /* 0x0000b00021217a09 */ /* 0x000fe20007820000 */
[-C--:B------:R-:W-:Y:S01]  /*2780*/  FFMA R65, R65, R74.reuse, R6 ;  /* 0x0000004a41417223 */ /* 0x080fe20000000006 */
[----:B-1----:R-:W-:Y:S01]  /*2790*/  FMNMX.NAN R2, R63, c[0x0][0x2c0], !PT ;  /* 0x0000b0003f027a09 */ /* 0x002fe20007820000 */
[-C--:B------:R-:W-:Y:S01]  /*27a0*/  FFMA R67, R67, R74.reuse, R8 ;  /* 0x0000004a43437223 */ /* 0x080fe20000000008 */
[----:B------:R1:W-:Y:S01]  /*27b0*/  F2I.NTZ R20, R13 ;  /* 0x0000000d00147305 */ /* 0x0003e20000203100 */
[-C--:B------:R-:W-:Y:S01]  /*27c0*/  FFMA R107, R107, R74.reuse, R10 ;  /* 0x0000004a6b6b7223 */ /* 0x080fe2000000000a */
[----:B------:R-:W-:Y:S01]  /*27d0*/  FMNMX.NAN R29, R29, c[0x0][0x2c0], !PT ;  /* 0x0000b0001d1d7a09 */ /* 0x000fe20007820000 */
[-C--:B------:R-:W-:Y:S01]  /*27e0*/  FFMA R17, R17, R74.reuse, R11 ;  /* 0x0000004a11117223 */ /* 0x080fe2000000000b */
[----:B------:R-:W-:Y:S01]  /*27f0*/  FMNMX.NAN R4, R61, c[0x0][0x2c0], !PT ;  /* 0x0000b0003d047a09 */ /* 0x000fe20007820000 */
[-C--:B------:R-:W-:Y:S01]  /*2800*/  FFMA R103, R103, R74.reuse, R8 ;  /* 0x0000004a67677223 */ /* 0x080fe20000000008 */
[----:B------:R-:W-:Y:S01]  /*2810*/  FMNMX.NAN R35, R35, c[0x0][0x2c0], !PT ;  /* 0x0000b00023237a09 */ /* 0x000fe20007820000 */
[-CC-:B------:R-:W-:Y:S01]  /*2820*/  FFMA R15, R15, R74.reuse, R9.reuse ;  /* 0x0000004a0f0f7223 */ /* 0x180fe20000000009 */
        /* <DEDUP_REMOVED lines=10> */
[----:B-1----:R-:W-:Y:S01]  /*28d0*/  FMNMX.NAN R13, R109, c[0x0][0x2c0], !PT ;  /* 0x0000b0006d0d7a09 */ /* 0x002fe20007820000 */
[-C--:B------:R-:W-:Y:S01]  /*28e0*/  FFMA R113, R113, R74.reuse, R8 ;  /* 0x0000004a71717223 */ /* 0x080fe20000000008 */
[----:B------:R-:W-:Y:S01]  /*28f0*/  FMNMX.NAN R28, R111, c[0x0][0x2c0], !PT ;  /* 0x0000b0006f1c7a09 */ /* 0x000fe20007820000 */
[-C--:B------:R-:W-:Y:S01]  /*2900*/  FFMA R117, R117, R74.reuse, R10 ;  /* 0x0000004a75757223 */ /* 0x080fe2000000000a */
[----:B------:R-:W-:Y:S01]  /*2910*/  FMNMX.NAN R25, R25, c[0x0][0x2c0], !PT ;  /* 0x0000b00019197a09 */ /* 0x000fe20007820000 */
[----:B------:R-:W-:Y:S01]  /*2920*/  IMAD.MOV.U32 R19, RZ, RZ, c[0x0][0x250] ;  /* 0x00009400ff137624 */ /* 0x000fe200078e00ff */
[----:B------:R-:W-:Y:S01]  /*2930*/  FMNMX.NAN R30, R115, c[0x0][0x2c0], !PT ;  /* 0x0000b000731e7a09 */ /* 0x000fe20007820000 */
[-CC-:B------:R-:W-:Y:S01]  /*2940*/  FFMA R52, R52, R74.reuse, R7.reuse ;  /* 0x0000004a34347223 */ /* 0x180fe20000000007 */
[----:B------:R-:W-:Y:S01]  /*2950*/  FMNMX.NAN R21, R21, c[0x0][0x2c0], !PT ;  /* 0x0000b00015157a09 */ /* 0x000fe20007820000 */
[-CC-:B------:R-:W-:Y:S01]  /*2960*/  FFMA R54, R54, R74.reuse, R7.reuse ;  /* 0x0000004a36367223 */ /* 0x180fe20000000007 */
[----:B------:R-:W-:Y:S01]  /*2970*/  FMNMX.NAN R113, R113, c[0x0][0x2c0], !PT ;  /* 0x0000b00071717a09 */ /* 0x000fe20007820000 */
[-C--:B------:R-:W-:Y:S01]  /*2980*/  FFMA R31, R31, R74.reuse, R7 ;  /* 0x0000004a1f1f7223 */ /* 0x080fe20000000007 */
[----:B------:R-:W-:Y:S01]  /*2990*/  FMNMX.NAN R7, R67, c[0x0][0x2c0], !PT ;  /* 0x0000b00043077a09 */ /* 0x000fe20007820000 */
[-C--:B------:R-:W-:Y:S01]  /*29a0*/  FFMA R27, R27, R74.reuse, R9 ;  /* 0x0000004a1b1b7223 */ /* 0x080fe20000000009 */
[----:B------:R-:W-:Y:S01]  /*29b0*/  FMNMX.NAN R117, R117, c[0x0][0x2c0], !PT ;  /* 0x0000b00075757a09 */ /* 0x000fe20007820000 */
[----:B------:R-:W-:Y:S01]  /*29c0*/  FFMA R23, R23, R74, R11 ;  /* 0x0000004a17177223 */ /* 0x000fe2000000000b */
[----:B------:R-:W-:Y:S01]  /*29d0*/  IADD3 R94, P1, P0, R94, c[0x0][0x248], -R19 ;  /* 0x000092005e5e7a10 */ /* 0x000fe2000783e813 */
[----:B------:R-:W-:Y:S01]  /*29e0*/  IMAD.MOV.U32 R8, RZ, RZ, c[0x0][0x254] ;  /* 0x00009500ff087624 */ /* 0x000fe200078e00ff */
[----:B------:R-:W-:Y:S01]  /*29f0*/  FMNMX.NAN R52, R52, c[0x0][0x2c0], !PT ;  /* 0x0000b00034347a09 */ /* 0x000fe20007820000 */
[----:B------:R-:W-:Y:S01]  /*2a00*/  F2I.NTZ R3, R3 ;  /* 0x0000000300037305 */ /* 0x000fe20000203100 */
[----:B------:R-:W-:-:S02]  /*2a10*/  FMNMX.NAN R54, R54, c[0x0][0x2c0], !PT ;  /* 0x0000b00036367a09 */ /* 0x000fc40007820000 */
[----:B------:R-:W-:Y:S02]  /*2a20*/  FMNMX.NAN R31, R31, c[0x0][0x2c0], !PT ;  /* 0x0000b0001f1f7a09 */ /* 0x000fe40007820000 */
[----:B------:R-:W-:Y:S02]  /*2a30*/  FMNMX.NAN R27, R27, c[0x0][0x2c0], !PT ;  /* 0x0000b0001b1b7a09 */ /* 0x000fe40007820000 */
[----:B------:R-:W-:Y:S01]  /*2a40*/  FMNMX.NAN R23, R23, c[0x0][0x2c0], !PT ;  /* 0x0000b00017177a09 */ /* 0x000fe20007820000 */
[----:B------:R-:W1:Y:S01]  /*2a50*/  F2I.NTZ R0, R0 ;  /* 0x0000000000007305 */ /* 0x000e620000203100 */
[----:B------:R-:W-:Y:S02]  /*2a60*/  IADD3.X R95, R75, c[0x0][0x24c], ~R8, P1, P0 ;  /* 0x000093004b5f7a10 */ /* 0x000fe40000fe0c08 */
[----:B------:R-:W-:Y:S02]  /*2a70*/  ISETP.LT.AND P0, PT, R96, UR11, !P6 ;  /* 0x0000000b60007c0c */ /* 0x000fe4000f701270 */
[----:B------:R-:W-:Y:S01]  /*2a80*/  ISETP.LT.AND P1, PT, R82, UR11, !P6 ;  /* 0x0000000b52007c0c */ /* 0x000fe2000f721270 */
[----:B------:R-:W-:-:S02]  /*2a90*/  IMAD.WIDE.U32 R94, R77, c[0x0][0x238], R94 ;  /* 0x00008e004d5e7a25 */ /* 0x000fc400078e005e */
[----:B------:R-:W-:Y:S08]  /*2aa0*/  F2I.NTZ R12, R12 ;  /* 0x0000000c000c7305 */ /* 0x000ff00000203100 */
[----:B------:R-:W2:Y:S01]  /*2ab0*/  F2I.NTZ R37, R52 ;  /* 0x0000003400257305 */ /* 0x000ea20000203100 */
[----:B-1----:R-:W-:Y:S01]  /*2ac0*/  I2IP.S8.S32.SAT R0, R0, R3, RZ ;  /* 0x0000000300007239 */ /* 0x002fe200000010ff */
[----:B------:R-:W-:-:S05]  /*2ad0*/  IMAD.SHL.U32 R3, R78, 0x2, RZ ;  /* 0x000000024e037824 */ /* 0x000fca00078e00ff */
[----:B------:R1:W-:Y:S01]  /*2ae0*/  STS.U16 [R3+0xf000], R0 ;  /* 0x00f0000003007388 */ /* 0x0003e20000000400 */
[----:B------:R-:W3:Y:S08]  /*2af0*/  F2I.NTZ R14, R14 ;  /* 0x0000000e000e7305 */ /* 0x000ef00000203100 */
[----:B------:R-:W-:Y:S01]  /*2b00*/  F2I.NTZ R16, R16 ;  /* 0x0000001000107305 */ /* 0x000fe20000203100 */
[----:B--2---:R-:W-:-:S05]  /*2b10*/  I2IP.S8.S32.SAT R12, R37, R12, RZ ;  /* 0x0000000c250c7239 */ /* 0x004fca00000010ff */
[----:B------:R-:W-:Y:S02]  /*2b20*/  STS.U16 [R3+0xf002], R12 ;  /* 0x00f0020c03007388 */ /* 0x000fe40000000400 */
[----:B------:R-:W2:Y:S01]  /*2b30*/  F2I.NTZ R41, R54 ;  /* 0x0000003600297305 */ /* 0x000ea20000203100 */
[----:B---3--:R-:W-:-:S05]  /*2b40*/  I2IP.S8.S32.SAT R14, R39, R14, RZ ;  /* 0x0000000e270e7239 */ /* 0x008fca00000010ff */
[----:B------:R-:W-:Y:S02]  /*2b50*/  STS.U16 [R3+0xf080], R14 ;  /* 0x00f0800e03007388 */ /* 0x000fe40000000400 */
[----:B------:R-:W-:Y:S01]  /*2b60*/  F2I.NTZ R18, R18 ;  /* 0x0000001200127305 */ /* 0x000fe20000203100 */
[----:B-1----:R-:W-:-:S05]  /*2b70*/  SHF.R.S32.HI R0, RZ, 0x1f, R77 ;  /* 0x0000001fff007819 */ /* 0x002fca000001144d */
[----:B------:R-:W-:Y:S02]  /*2b80*/  IMAD R0, R0, c[0x0][0x238], RZ ;  /* 0x00008e0000007a24 */ /* 0x000fe400078e02ff */
[----:B------:R-:W1:Y:S01]  /*2b90*/  F2I.NTZ R33, R33 ;  /* 0x0000002100217305 */ /* 0x000e620000203100 */
[----:B--2---:R-:W-:Y:S01]  /*2ba0*/  I2IP.S8.S32.SAT R16, R41, R16, RZ ;  /* 0x0000001029107239 */ /* 0x004fe200000010ff */
[----:B------:R-:W-:-:S04]  /*2bb0*/  IMAD R0, R77, c[0x0][0x23c], R0 ;  /* 0x00008f004d007a24 */ /* 0x000fc800078e0200 */
[----:B------:R-:W-:Y:S02]  /*2bc0*/  STS.U16 [R3+0xf082], R16 ;  /* 0x00f0821003007388 */ /* 0x000fe40000000400 */
[----:B------:R-:W-:Y:S08]  /*2bd0*/  F2I.NTZ R2, R2 ;  /* 0x0000000200027305 */ /* 0x000ff00000203100 */
[----:B------:R-:W2:Y:S01]  /*2be0*/  F2I.NTZ R29, R29 ;  /* 0x0000001d001d7305 */ /* 0x000ea20000203100 */
[----:B-1----:R-:W-:-:S05]  /*2bf0*/  I2IP.S8.S32.SAT R18, R33, R18, RZ ;  /* 0x0000001221127239 */ /* 0x002fca00000010ff */
[----:B------:R-:W-:Y:S02]  /*2c00*/  STS.U16 [R3+0xf100], R18 ;  /* 0x00f1001203007388 */ /* 0x000fe40000000400 */
[----:B------:R-:W-:Y:S08]  /*2c10*/  F2I.NTZ R4, R4 ;  /* 0x0000000400047305 */ /* 0x000ff00000203100 */
[----:B------:R-:W1:Y:S01]  /*2c20*/  F2I.NTZ R35, R35 ;  /* 0x0000002300237305 */ /* 0x000e620000203100 */
[----:B--2---:R-:W-:-:S05]  /*2c30*/  I2IP.S8.S32.SAT R2, R29, R2, RZ ;  /* 0x000000021d027239 */ /* 0x004fca00000010ff */
[----:B------:R-:W-:Y:S02]  /*2c40*/  STS.U16 [R3+0xf102], R2 ;  /* 0x00f1020203007388 */ /* 0x000fe40000000400 */
[----:B------:R-:W-:Y:S08]  /*2c50*/  F2I.NTZ R5, R5 ;  /* 0x0000000500057305 */ /* 0x000ff00000203100 */
[----:B------:R-:W2:Y:S01]  /*2c60*/  F2I.NTZ R6, R31 ;  /* 0x0000001f00067305 */ /* 0x000ea20000203100 */
[----:B-1----:R-:W-:-:S05]  /*2c70*/  I2IP.S8.S32.SAT R4, R35, R4, RZ ;  /* 0x0000000423047239 */ /* 0x002fca00000010ff */
[----:B------:R1:W-:Y:S02]  /*2c80*/  STS.U16 [R3+0xf180], R4 ;  /* 0x00f1800403007388 */ /* 0x0003e40000000400 */
[----:B------:R-:W3:Y:S08]  /*2c90*/  F2I.NTZ R7, R7 ;  /* 0x0000000700077305 */ /* 0x000ef00000203100 */
[----:B------:R-:W-:Y:S01]  /*2ca0*/  F2I.NTZ R22, R22 ;  /* 0x0000001600167305 */ /* 0x000fe20000203100 */
[----:B--2---:R-:W-:-:S05]  /*2cb0*/  I2IP.S8.S32.SAT R6, R6, R5, RZ ;  /* 0x0000000506067239 */ /* 0x004fca00000010ff */
[----:B------:R2:W-:Y:S02]  /*2cc0*/  STS.U16 [R3+0xf182], R6 ;  /* 0x00f1820603007388 */ /* 0x0005e40000000400 */
[----:B------:R-:W4:Y:S01]  /*2cd0*/  F2I.NTZ R17, R17 ;  /* 0x0000001100117305 */ /* 0x000f220000203100 */
[----:B---3--:R-:W-:-:S05]  /*2ce0*/  I2IP.S8.S32.SAT R20, R20, R7, RZ ;  /* 0x0000000714147239 */ /* 0x008fca00000010ff */
[----:B------:R-:W-:Y:S02]  /*2cf0*/  STS.U16 [R3+0xf400], R20 ;  /* 0x00f4001403007388 */ /* 0x000fe40000000400 */
[----:B------:R-:W-:Y:S08]  /*2d00*/  F2I.NTZ R24, R24 ;  /* 0x0000001800187305 */ /* 0x000ff00000203100 */
[----:B------:R-:W3:Y:S01]  /*2d10*/  F2I.NTZ R15, R15 ;  /* 0x0000000f000f7305 */ /* 0x000ee20000203100 */
[----:B----4-:R-:W-:-:S05]  /*2d20*/  I2IP.S8.S32.SAT R22, R17, R22, RZ ;  /* 0x0000001611167239 */ /* 0x010fca00000010ff */
[----:B------:R-:W-:Y:S02]  /*2d30*/  STS.U16 [R3+0xf402], R22 ;  /* 0x00f4021603007388 */ /* 0x000fe40000000400 */
[----:B------:R-:W4:Y:S08]  /*2d40*/  F2I.NTZ R13, R13 ;  /* 0x0000000d000d7305 */ /* 0x000f300000203100 */
[----:B------:R-:W-:Y:S01]  /*2d50*/  F2I.NTZ R28, R28 ;  /* 0x0000001c001c7305 */ /* 0x000fe20000203100 */
[----:B---3--:R-:W-:-:S05]  /*2d60*/  I2IP.S8.S32.SAT R24, R15, R24, RZ ;  /* 0x000000180f187239 */ /* 0x008fca00000010ff */
[----:B------:R-:W-:Y:S02]  /*2d70*/  STS.U16 [R3+0xf480], R24 ;  /* 0x00f4801803007388 */ /* 0x000fe40000000400 */
[----:B------:R-:W3:Y:S01]  /*2d80*/  F2I.NTZ R25, R25 ;  /* 0x0000001900197305 */ /* 0x000ee20000203100 */
[----:B----4-:R-:W-:-:S05]  /*2d90*/  I2IP.S8.S32.SAT R26, R26, R13, RZ ;  /* 0x0000000d1a1a7239 */ /* 0x010fca00000010ff */
[----:B------:R-:W-:Y:S02]  /*2da0*/  STS.U16 [R3+0xf482], R26 ;  /* 0x00f4821a03007388 */ /* 0x000fe40000000400 */
[----:B------:R-:W-:Y:S08]  /*2db0*/  F2I.NTZ R30, R30 ;  /* 0x0000001e001e7305 */ /* 0x000ff00000203100 */
[----:B------:R-:W4:Y:S01]  /*2dc0*/  F2I.NTZ R21, R21 ;  /* 0x0000001500157305 */ /* 0x000f220000203100 */
[----:B---3--:R-:W-:-:S05]  /*2dd0*/  I2IP.S8.S32.SAT R28, R25, R28, RZ ;  /* 0x0000001c191c7239 */ /* 0x008fca00000010ff */
[----:B------:R-:W-:Y:S02]  /*2de0*/  STS.U16 [R3+0xf500], R28 ;  /* 0x00f5001c03007388 */ /* 0x000fe40000000400 */
[----:B------:R-:W-:Y:S08]  /*2df0*/  F2I.NTZ R113, R113 ;  /* 0x0000007100717305 */ /* 0x000ff00000203100 */
[----:B------:R-:W3:Y:S01]  /*2e00*/  F2I.NTZ R8, R27 ;  /* 0x0000001b00087305 */ /* 0x000ee20000203100 */
[----:B----4-:R-:W-:-:S05]  /*2e10*/  I2IP.S8.S32.SAT R30, R21, R30, RZ ;  /* 0x0000001e151e7239 */ /* 0x010fca00000010ff */
[----:B------:R-:W-:Y:S02]  /*2e20*/  STS.U16 [R3+0xf502], R30 ;  /* 0x00f5021e03007388 */ /* 0x000fe40000000400 */
[----:B------:R-:W-:Y:S08]  /*2e30*/  F2I.NTZ R117, R117 ;  /* 0x0000007500757305 */ /* 0x000ff00000203100 */
[----:B------:R-:W4:Y:S01]  /*2e40*/  F2I.NTZ R10, R23 ;  /* 0x00000017000a7305 */ /* 0x000f220000203100 */
[----:B---3--:R-:W-:-:S05]  /*2e50*/  I2IP.S8.S32.SAT R8, R8, R113, RZ ;  /* 0x0000007108087239 */ /* 0x008fca00000010ff */
[----:B------:R-:W-:Y:S01]  /*2e60*/  STS.U16 [R3+0xf580], R8 ;  /* 0x00f5800803007388 */ /* 0x000fe20000000400 */
[----:B----4-:R-:W-:-:S05]  /*2e70*/  I2IP.S8.S32.SAT R10, R10, R117, RZ ;  /* 0x000000750a0a7239 */ /* 0x010fca00000010ff */
[----:B------:R3:W-:Y:S04]  /*2e80*/  STS.U16 [R3+0xf582], R10 ;  /* 0x00f5820a03007388 */ /* 0x0007e80000000400 */
[----:B------:R-:W-:Y:S06]  /*2e90*/  BAR.SYNC.DEFER_BLOCKING 0x0 ;  /* 0x0000000000007b1d */ /* 0x000fec0000010000 */
[----:B------:R-:W-:Y:S01]  /*2ea0*/  @!PT LDS RZ, [RZ] ;  /* 0x00000000fffff984 */ /* 0x000fe20000000800 */
[----:B------:R-:W-:Y:S01]  /*2eb0*/  @!PT LDS RZ, [RZ] ;  /* 0x00000000fffff984 */ /* 0x000fe20000000800 */
[----:B------:R-:W-:Y:S01]  /*2ec0*/  @!PT LDS RZ, [RZ] ;  /* 0x00000000fffff984 */ /* 0x000fe20000000800 */
[----:B------:R4:W-:Y:S01]  /*2ed0*/  LDGSTS.E.BYPASS.LTC128B.128 [R81+0x3000], [R92.64], P0 ;  /* 0x030000005c517fae */ /* 0x0009e20008101d4e */
[----:B-1----:R-:W-:-:S03]  /*2ee0*/  IADD3 R4, P0, R92, 0x1000, RZ ;  /* 0x000010005c047810 */ /* 0x002fc60007f1e0ff */
[----:B------:R4:W-:Y:S01]  /*2ef0*/  LDGSTS.E.BYPASS.LTC128B.128 [R79+0x3000], [R92.64+0x200], P1 ;  /* 0x030002005c4f7fae */ /* 0x0009e20008901d4e */
[----:B--2---:R-:W-:Y:S01]  /*2f00*/  IADD3 R6, P1, R94, UR8, RZ ;  /* 0x000000085e067c10 */ /* 0x004fe2000ff3e0ff */
[----:B------:R-:W-:Y:S01]  /*2f10*/  IMAD.X R5, RZ, RZ, R93, P0 ;  /* 0x000000ffff057224 */ /* 0x000fe200000e065d */
[----:B------:R-:W-:Y:S01]  /*2f20*/  ISETP.LT.AND P0, PT, R85, UR11, !P6 ;  /* 0x0000000b55007c0c */ /* 0x000fe2000f701270 */
[----:B------:R4:W-:Y:S01]  /*2f30*/  LDGSTS.E.BYPASS.LTC128B.128 [R81+0x4800], [R92.64+0x400], P2 ;  /* 0x048004005c517fae */ /* 0x0009e20009101d4e */
[----:B------:R-:W-:Y:S02]  /*2f40*/  ISETP.LT.AND P6, PT, R86, UR11, !P6 ;  /* 0x0000000b56007c0c */ /* 0x000fe4000f7c1270 */
[----:B------:R-:W-:Y:S01]  /*2f50*/  IADD3.X R7, R95, UR9, R0, P1, !PT ;  /* 0x000000095f077c10 */ /* 0x000fe20008ffe400 */
[----:B------:R4:W-:Y:S01]  /*2f60*/  LDGSTS.E.BYPASS.LTC128B.128 [R79+0x4800], [R92.64+0x600], P3 ;  /* 0x048006005c4f7fae */ /* 0x0009e20009901d4e */
[----:B------:R-:W-:Y:S01]  /*2f70*/  IADD3 R2, P1, R6, 0x1000, RZ ;  /* 0x0000100006027810 */ /* 0x000fe20007f3e0ff */
[----:B------:R-:W-:-:S04]  /*2f80*/  IMAD.IADD R0, R69, 0x1, R80 ;  /* 0x0000000145007824 */ /* 0x000fc800078e0250 */
[----:B---3--:R-:W-:Y:S02]  /*2f90*/  IMAD.X R3, RZ, RZ, R7, P1 ;  /* 0x000000ffff037224 */ /* 0x008fe400008e0607 */
[----:B------:R1:W-:Y:S01]  /*2fa0*/  LDGSTS.E.BYPASS.LTC128B.128 [R81+0x6000], [R4.64+-0x800], P0 ;  /* 0x0600080004517fae */ /* 0x0003e20008101d4e */
[----:B------:R-:W-:Y:S01]  /*2fb0*/  IMAD.SHL.U32 R0, R0, 0x10, RZ ;  /* 0x0000001000007824 */ /* 0x000fe200078e00ff */
[----:B------:R-:W-:Y:S02]  /*2fc0*/  PLOP3.LUT P0, PT, PT, PT, UP0, 0x80, 0x0 ;  /* 0x000000000000781c */ /* 0x000fe40003f0f008 */
[----:B------:R1:W-:Y:S04]  /*2fd0*/  LDGSTS.E.BYPASS.LTC128B.128 [R79+0x6000], [R4.64+-0x600], P6 ;  /* 0x06000a00044f7fae */ /* 0x0003e8000b101d4e */
[----:B------:R1:W-:Y:S04]  /*2fe0*/  LDGSTS.E.BYPASS.LTC128B.128 [R81+0x7800], [R4.64+-0x400], P4 ;  /* 0x07800c0004517fae */ /* 0x0003e8000a101d4e */
[----:B------:R1:W-:Y:S04]  /*2ff0*/  LDGSTS.E.BYPASS.LTC128B.128 [R79+0x7800], [R4.64+-0x200], P5 ;  /* 0x07800e00044f7fae */ /* 0x0003e8000a901d4e */
[----:B------:R-:W0:Y:S04]  /*3000*/  LDGDEPBAR ;  /* 0x00000000000079af */ /* 0x000e280000000000 */
[----:B------:R2:W-:Y:S04]  /*3010*/  LDGSTS.E.BYPASS.LTC128B.128 [R81+0x3100], [R6.64], !PT ;  /* 0x0310000006517fae */ /* 0x0005e8000f901d4e */
[----:B------:R2:W-:Y:S04]  /*3020*/  LDGSTS.E.BYPASS.LTC128B.128 [R79+0x3100], [R6.64+0x200], !PT ;  /* 0x03100200064f7fae */ /* 0x0005e8000f901d4e */
[----:B------:R2:W-:Y:S04]  /*3030*/  LDGSTS.E.BYPASS.LTC128B.128 [R81+0x4900], [R6.64+0x400], !PT ;  /* 0x0490040006517fae */ /* 0x0005e8000f901d4e */
[----:B------:R2:W-:Y:S04]  /*3040*/  LDGSTS.E.BYPASS.LTC128B.128 [R79+0x4900], [R6.64+0x600], !PT ;  /* 0x04900600064f7fae */ /* 0x0005e8000f901d4e */
[----:B------:R3:W-:Y:S04]  /*3050*/  LDGSTS.E.BYPASS.LTC128B.128 [R81+0x6100], [R2.64+-0x800], !PT ;  /* 0x0610080002517fae */ /* 0x0007e8000f901d4e */
[----:B------:R3:W-:Y:S04]  /*3060*/  LDGSTS.E.BYPASS.LTC128B.128 [R79+0x6100], [R2.64+-0x600], !PT ;  /* 0x06100a00024f7fae */ /* 0x0007e8000f901d4e */
[----:B------:R3:W-:Y:S04]  /*3070*/  LDGSTS.E.BYPASS.LTC128B.128 [R81+0x7900], [R2.64+-0x400], !PT ;  /* 0x07900c0002517fae */ /* 0x0007e8000f901d4e */
[----:B------:R3:W-:Y:S04]  /*3080*/  LDGSTS.E.BYPASS.LTC128B.128 [R79+0x7900], [R2.64+-0x200], !PT ;  /* 0x07900e00024f7fae */ /* 0x0007e8000f901d4e */
[----:B------:R-:W0:Y:S01]  /*3090*/  LDGDEPBAR ;  /* 0x00000000000079af */ /* 0x000e220000000000 */
[----:B---3--:R-:W-:Y:S01]  /*30a0*/  IMAD.U32 R2, RZ, RZ, UR4 ;  /* 0x00000004ff027e24 */ /* 0x008fe2000f8e00ff */
[----:B------:R-:W-:-:S04]  /*30b0*/  DEPBAR.LE SB0, 0x1 ;  /* 0x000080400000791a */ /* 0x000fc80000000000 */
[----:B------:R-:W-:Y:S01]  /*30c0*/  BAR.SYNC.DEFER_BLOCKING 0x0 ;  /* 0x0000000000007b1d */ /* 0x000fe20000010000 */
[----:B------:R-:W-:-:S05]  /*30d0*/  IMAD.U32 R3, RZ, RZ, UR5 ;  /* 0x00000005ff037e24 */ /* 0x000fca000f8e00ff */
[----:B------:R-:W-:Y:S01]  /*30e0*/  ULDC.64 UR4, c[0x0][0x280] ;  /* 0x0000a00000047ab9 */ /* 0x000fe20000000a00 */
[----:B------:R-:W0:Y:S04]  /*30f0*/  LDGDEPBAR ;  /* 0x00000000000079af */ /* 0x000e280000000000 */
[----:B------:R-:W-:Y:S04]  /*3100*/  LDS R64, [R71+0xf000] ;  /* 0x00f0000047407984 */ /* 0x000fe80000000800 */
        /* <DEDUP_REMOVED lines=11> */
[----:B-1----:R-:W-:Y:S04]  /*31c0*/  LDS R4, [R71+0xf900] ;  /* 0x00f9000047047984 */ /* 0x002fe80000000800 */
[----:B------:R-:W-:Y:S04]  /*31d0*/  LDS R5, [R71+0xf980] ;  /* 0x00f9800047057984 */ /* 0x000fe80000000800 */
[----:B--2---:R-:W-:Y:S04]  /*31e0*/  LDS R6, [R71+0xfd00] ;  /* 0x00fd000047067984 */ /* 0x004fe80000000800 */
        /* <DEDUP_REMOVED lines=17> */
[----:B------:R-:W4:Y:S04]  /*3300*/  LDSM.16.M88.4 R156, [R0+0x3000] ;  /* 0x00300000009c783b */ /* 0x000f280000000200 */
[----:B------:R-:W-:Y:S04]  /*3310*/  LDSM.16.M88.4 R144, [R0+0x3080] ;  /* 0x003080000090783b */ /* 0x000fe80000000200 */
[----:B------:R-:W1:Y:S04]  /*3320*/  LDSM.16.M88.4 R104, [R0+0x3c00] ;  /* 0x003c00000068783b */ /* 0x000e680000000200 */
[----:B------:R-:W-:Y:S04]  /*3330*/  LDSM.16.M88.4 R140, [R0+0x3c80] ;  /* 0x003c8000008c783b */ /* 0x000fe80000000200 */
[----:B------:R-:W2:Y:S04]  /*3340*/  LDSM.16.M88.4 R112, [R0+0x4800] ;  /* 0x004800000070783b */ /* 0x000ea80000000200 */
[----:B------:R-:W-:Y:S04]  /*3350*/  LDSM.16.M88.4 R136, [R0+0x4880] ;  /* 0x004880000088783b */ /* 0x000fe80000000200 */
[----:B------:R-:W2:Y:S04]  /*3360*/  LDSM.16.M88.4 R120, [R0+0x5400] ;  /* 0x005400000078783b */ /* 0x000ea80000000200 */
[----:B------:R1:W1:Y:S01]  /*3370*/  LDSM.16.M88.4 R132, [R0+0x5480] ;  /* 0x005480000084783b */ /* 0x0002620000000200 */
[----:B------:R-:W-:-:S04]  /*3380*/  DEPBAR.LE SB0, 0x1 ;  /* 0x000080400000791a */ /* 0x000fc80000000000 */
[----:B------:R-:W-:Y:S06]  /*3390*/  BAR.SYNC.DEFER_BLOCKING 0x0 ;  /* 0x0000000000007b1d */ /* 0x000fec0000010000 */
[----:B------:R-:W0:Y:S04]  /*33a0*/  LDGDEPBAR ;  /* 0x00000000000079af */ /* 0x000e280000000000 */
[----:B------:R-:W0:Y:S01]  /*33b0*/  LDGDEPBAR ;  /* 0x00000000000079af */ /* 0x000e220000000000 */
[----:B------:R-:W-:-:S04]  /*33c0*/  DEPBAR.LE SB0, 0x0 ;  /* 0x000080000000791a */ /* 0x000fc80000000000 */
[----:B------:R-:W-:Y:S06]  /*33d0*/  BAR.SYNC.DEFER_BLOCKING 0x0 ;  /* 0x0000000000007b1d */ /* 0x000fec0000010000 */
[----:B-1----:R-:W3:Y:S01]  /*33e0*/  @P0 LDG.E R0, [R2.64] ;  /* 0x0000001002000981 */ /* 0x002ee2000c1e1900 */
[C---:B----4-:R-:W-:Y:S08]  /*33f0*/  IMMA.16832.S8.S8.SAT R92, R64.reuse.ROW, R156.COL, RZ ;  /* 0x0000009c405c7237 */ /* 0x050ff00000445cff */
[C---:B------:R-:W-:Y:S08]  /*3400*/  IMMA.16832.S8.S8.SAT R88, R64.reuse.ROW, R158.COL, RZ ;  /* 0x0000009e40587237 */ /* 0x040ff00000445cff */
[C---:B------:R-:W-:Y:S08]  /*3410*/  IMMA.16832.S8.S8.SAT R84, R64.reuse.ROW, R104.COL, RZ ;  /* 0x0000006840547237 */ /* 0x040ff00000445cff */
[C---:B------:R-:W-:Y:S08]  /*3420*/  IMMA.16832.S8.S8.SAT R80, R64.reuse.ROW, R106.COL, RZ ;  /* 0x0000006a40507237 */ /* 0x040ff00000445cff */
[C---:B--2---:R-:W-:Y:S08]  /*3430*/  IMMA.16832.S8.S8.SAT R76, R64.reuse.ROW, R112.COL, RZ ;  /* 0x00000070404c7237 */ /* 0x044ff00000445cff */
[C---:B------:R-:W-:Y:S08]  /*3440*/  IMMA.16832.S8.S8.SAT R72, R64.reuse.ROW, R114.COL, RZ ;  /* 0x0000007240487237 */ /* 0x040ff00000445cff */
[----:B------:R-:W-:Y:S08]  /*3450*/  IMMA.16832.S8.S8.SAT R68, R64.ROW, R120.COL, RZ ;  /* 0x0000007840447237 */ /* 0x000ff00000445cff */
[C---:B------:R-:W-:Y:S08]  /*3460*/  IMMA.16832.S8.S8.SAT R60, R32.reuse.ROW, R122.COL, RZ ;  /* 0x0000007a203c7237 */ /* 0x040ff00000445cff */
[C---:B------:R-:W-:Y:S08]  /*3470*/  IMMA.16832.S8.S8.SAT R56, R32.reuse.ROW, R120.COL, RZ ;  /* 0x0000007820387237 */ /* 0x040ff00000445cff */
[C---:B------:R-:W-:Y:S08]  /*3480*/  IMMA.16832.S8.S8.SAT R52, R32.reuse.ROW, R114.COL, RZ ;  /* 0x0000007220347237 */ /* 0x040ff00000445cff */
[C---:B------:R-:W-:Y:S08]  /*3490*/  IMMA.16832.S8.S8.SAT R48, R32.reuse.ROW, R112.COL, RZ ;  /* 0x0000007020307237 */ /* 0x040ff00000445cff */
[C---:B------:R-:W-:Y:S08]  /*34a0*/  IMMA.16832.S8.S8.SAT R44, R32.reuse.ROW, R106.COL, RZ ;  /* 0x0000006a202c7237 */ /* 0x040ff00000445cff */
[C---:B------:R-:W-:Y:S08]  /*34b0*/  IMMA.16832.S8.S8.SAT R40, R32.reuse.ROW, R104.COL, RZ ;  /* 0x0000006820287237 */ /* 0x040ff00000445cff */
[----:B------:R-:W-:Y:S08]  /*34c0*/  IMMA.16832.S8.S8.SAT R36, R32.ROW, R158.COL, RZ ;  /* 0x0000009e20247237 */ /* 0x000ff00000445cff */
[----:B------:R-:W-:Y:S08]  /*34d0*/  IMMA.16832.S8.S8.SAT R64, R64.ROW, R122.COL, RZ ;  /* 0x0000007a40407237 */ /* 0x000ff00000445cff */
[----:B------:R-:W-:Y:S08]  /*34e0*/  IMMA.16832.S8.S8.SAT R32, R32.ROW, R156.COL, RZ ;  /* 0x0000009c20207237 */ /* 0x000ff00000445cff */
[C---:B------:R-:W-:Y:S08]  /*34f0*/  IMMA.16832.S8.S8.SAT R92, R8.reuse.ROW, R144.COL, R92 ;  /* 0x00000090085c7237 */ /* 0x040ff00000445c5c */
[C---:B------:R-:W-:Y:S08]  /*3500*/  IMMA.16832.S8.S8.SAT R88, R8.reuse.ROW, R146.COL, R88 ;  /* 0x0000009208587237 */ /* 0x040ff00000445c58 */
[C---:B------:R-:W-:Y:S08]  /*3510*/  IMMA.16832.S8.S8.SAT R84, R8.reuse.ROW, R140.COL, R84 ;  /* 0x0000008c08547237 */ /* 0x040ff00000445c54 */
[C---:B------:R-:W-:Y:S08]  /*3520*/  IMMA.16832.S8.S8.SAT R80, R8.reuse.ROW, R142.COL, R80 ;  /* 0x0000008e08507237 */ /* 0x040ff00000445c50 */
[C---:B------:R-:W-:Y:S08]  /*3530*/  IMMA.16832.S8.S8.SAT R76, R8.reuse.ROW, R136.COL, R76 ;  /* 0x00000088084c7237 */ /* 0x040ff00000445c4c */
[C---:B------:R-:W-:Y:S08]  /*3540*/  IMMA.16832.S8.S8.SAT R72, R8.reuse.ROW, R138.COL, R72 ;  /* 0x0000008a08487237 */ /* 0x040ff00000445c48 */
[C---:B------:R-:W-:Y:S08]  /*3550*/  IMMA.16832.S8.S8.SAT R68, R8.reuse.ROW, R132.COL, R68 ;  /* 0x0000008408447237 */ /* 0x040ff00000445c44 */
[-C--:B------:R-:W-:Y:S08]  /*3560*/  IMMA.16832.S8.S8.SAT R64, R8.ROW, R134.reuse.COL, R64 ;  /* 0x0000008608407237 */ /* 0x080ff00000445c40 */
[C---:B------:R-:W-:Y:S08]  /*3570*/  IMMA.16832.S8.S8.SAT R60, R4.reuse.ROW, R134.COL, R60 ;  /* 0x00000086043c7237 */ /* 0x040ff00000445c3c */
[C---:B------:R-:W-:Y:S08]  /*3580*/  IMMA.16832.S8.S8.SAT R56, R4.reuse.ROW, R132.COL, R56 ;  /* 0x0000008404387237 */ /* 0x040ff00000445c38 */
[C---:B------:R-:W-:Y:S08]  /*3590*/  IMMA.16832.S8.S8.SAT R52, R4.reuse.ROW, R138.COL, R52 ;  /* 0x0000008a04347237 */ /* 0x040ff00000445c34 */
[C---:B------:R-:W-:Y:S08]  /*35a0*/  IMMA.16832.S8.S8.SAT R48, R4.reuse.ROW, R136.COL, R48 ;  /* 0x0000008804307237 */ /* 0x040ff00000445c30 */
[C---:B------:R-:W-:Y:S08]  /*35b0*/  IMMA.16832.S8.S8.SAT R44, R4.reuse.ROW, R142.COL, R44 ;  /* 0x0000008e042c7237 */ /* 0x040ff00000445c2c */
[C---:B------:R-:W-:Y:S08]  /*35c0*/  IMMA.16832.S8.S8.SAT R40, R4.reuse.ROW, R140.COL, R40 ;  /* 0x0000008c04287237 */ /* 0x040ff00000445c28 */
[C---:B------:R-:W-:Y:S08]  /*35d0*/  IMMA.16832.S8.S8.SAT R36, R4.reuse.ROW, R146.COL, R36 ;  /* 0x0000009204247237 */ /* 0x040ff00000445c24 */
[----:B------:R-:W-:Y:S08]  /*35e0*/  IMMA.16832.S8.S8.SAT R32, R4.ROW, R144.COL, R32 ;  /* 0x0000009004207237 */ /* 0x000ff00000445c20 */
[C---:B------:R-:W-:Y:S08]  /*35f0*/  IMMA.16832.S8.S8.SAT R24, R128.reuse.ROW, R158.COL, RZ ;  /* 0x0000009e80187237 */ /* 0x040ff00000445cff */
[C---:B------:R-:W-:Y:S08]  /*3600*/  IMMA.16832.S8.S8.SAT R16, R128.reuse.ROW, R106.COL, RZ ;  /* 0x0000006a80107237 */ /* 0x040ff00000445cff */
[C---:B------:R-:W-:Y:S08]  /*3610*/  IMMA.16832.S8.S8.SAT R28, R128.reuse.ROW, R156.COL, RZ ;  /* 0x0000009c801c7237 */ /* 0x040ff00000445cff */
[C---:B------:R-:W-:Y:S08]  /*3620*/  IMMA.16832.S8.S8.SAT R20, R128.reuse.ROW, R104.COL, RZ ;  /* 0x0000006880147237 */ /* 0x040ff00000445cff */
[C---:B------:R-:W-:Y:S08]  /*3630*/  IMMA.16832.S8.S8.SAT R12, R128.reuse.ROW, R112.COL, RZ ;  /* 0x00000070800c7237 */ /* 0x040ff00000445cff */
[----:B------:R-:W-:Y:S01]  /*3640*/  IMMA.16832.S8.S8.SAT R8, R128.ROW, R114.COL, RZ ;  /* 0x0000007280087237 */ /* 0x000fe20000445cff */
[----:B---3--:R1:W2:Y:S01]  /*3650*/  @P0 R2UR UR14, R0 ;  /* 0x00000000000e03c2 */ /* 0x0082a200000e0000 */
[----:B------:R-:W-:Y:S01]  /*3660*/  ISETP.NE.AND P0, PT, RZ, c[0x0][0x160], PT ;  /* 0x00005800ff007a0c */ /* 0x000fe20003f05270 */
[----:B--2---:R-:W-:-:S05]  /*3670*/  @!UP0 ULDC UR14, c[0x0][0x2d8] ;  /* 0x0000b600000e8ab9 */ /* 0x004fca0000000800 */
[C---:B------:R-:W-:Y:S08]  /*3680*/  IMMA.16832.S8.S8.SAT R4, R128.reuse.ROW, R120.COL, RZ ;  /* 0x0000007880047237 */ /* 0x040ff00000445cff */
[-C--:B------:R-:W-:Y:S08]  /*3690*/  IMMA.16832.S8.S8.SAT R128, R128.ROW, R122.reuse.COL, RZ ;  /* 0x0000007a80807237 */ /* 0x080ff00000445cff */
[C---:B------:R-:W-:Y:S08]  /*36a0*/  IMMA.16832.S8.S8.SAT R124, R96.reuse.ROW, R122.COL, RZ ;  /* 0x0000007a607c7237 */ /* 0x040ff00000445cff */
[C---:B------:R-:W-:Y:S08]  /*36b0*/  IMMA.16832.S8.S8.SAT R108, R96.reuse.ROW, R106.COL, RZ ;  /* 0x0000006a606c7237 */ /* 0x040ff00000445cff */
[C---:B------:R-:W-:Y:S08]  /*36c0*/  IMMA.16832.S8.S8.SAT R116, R96.reuse.ROW, R114.COL, RZ ;  /* 0x0000007260747237 */ /* 0x040ff00000445cff */
[C---:B------:R-:W-:Y:S08]  /*36d0*/  IMMA.16832.S8.S8.SAT R120, R96.reuse.ROW, R120.COL, RZ ;  /* 0x0000007860787237 */ /* 0x040ff00000445cff */
[C---:B------:R-:W-:Y:S08]  /*36e0*/  IMMA.16832.S8.S8.SAT R100, R96.reuse.ROW, R158.COL, RZ ;  /* 0x0000009e60647237 */ /* 0x040ff00000445cff */
[C---:B------:R-:W-:Y:S08]  /*36f0*/  IMMA.16832.S8.S8.SAT R104, R96.reuse.ROW, R104.COL, RZ ;  /* 0x0000006860687237 */ /* 0x040ff00000445cff */
[C---:B------:R-:W-:Y:S08]  /*3700*/  IMMA.16832.S8.S8.SAT R112, R96.reuse.ROW, R112.COL, RZ ;  /* 0x0000007060707237 */ /* 0x040ff00000445cff */
[----:B------:R-:W-:Y:S08]  /*3710*/  IMMA.16832.S8.S8.SAT R96, R96.ROW, R156.COL, RZ ;  /* 0x0000009c60607237 */ /* 0x000ff00000445cff */
[-C--:B------:R-:W-:Y:S08]  /*3720*/  IMMA.16832.S8.S8.SAT R4, R152.ROW, R132.reuse.COL, R4 ;  /* 0x0000008498047237 */ /* 0x080ff00000445c04 */
[----:B------:R-:W-:Y:S07]  /*3730*/  IMMA.16832.S8.S8.SAT R120, R148.ROW, R132.COL, R120 ;  /* 0x0000008494787237 */ /* 0x000fee0000445c78 */
[----:B------:R-:W-:Y:S01]  /*3740*/  IMAD.MOV.U32 R132, RZ, RZ, 0x4 ;  /* 0x00000004ff847424 */ /* 0x000fe200078e00ff */
[----:B------:R-:W-:Y:S01]  /*3750*/  IMMA.16832.S8.S8.SAT R28, R152.ROW, R144.COL, R28 ;  /* 0x00000090981c7237 */ /* 0x000fe20000445c1c */
[----:B------:R-:W-:-:S04]  /*3760*/  IMAD R133, R160, c[0x0][0x17c], R163 ;  /* 0x00005f00a0857a24 */ /* 0x000fc800078e02a3 */
[----:B------:R-:W-:-:S03]  /*3770*/  IMAD.WIDE R132, R133, R132, c[0x0][0x330] ;  /* 0x0000cc0085847625 */ /* 0x000fc600078e0284 */
        /* <DEDUP_REMOVED lines=12> */
[----:B------:R-:W-:Y:S01]  /*3840*/  IMMA.16832.S8.S8.SAT R96, R148.ROW, R144.COL, R96 ;  /* 0x0000009094607237 */ /* 0x000fe20000445c60 */
[----:B------:R-:W-:Y:S07]  /*3850*/  @!P0 BRA `(.L_x_360) ;  /* 0x0000014000008947 */ /* 0x000fee0003800000 */
[----:B-1----:R-:W-:Y:S01]  /*3860*/  IMAD.MOV.U32 R0, RZ, RZ, c[0x0][0x160] ;  /* 0x00005800ff007624 */ /* 0x002fe200078e00ff */
[----:B------:R-:W-:-:S04]  /*3870*/  MOV R3, 0xffffffff ;  /* 0xffffffff00037802 */ /* 0x000fc80000000f00 */
[----:B------:R-:W-:-:S13]  /*3880*/  ISETP.NE.AND P0, PT, R0, 0x2, PT ;  /* 0x000000020000780c */ /* 0x000fda0003f05270 */
[----:B------:R-:W-:Y:S05]  /*3890*/  @P0 BRA `(.L_x_361) ;  /* 0x000001e000000947 */ /* 0x000fea0003800000 */
[----:B------:R-:W-:Y:S02]  /*38a0*/  USHF.R.S32.HI UR8, URZ, 0x1f, UR12 ;  /* 0x0000001f3f087899 */ /* 0x000fe4000801140c */
[----:B------:R-:W-:Y:S02]  /*38b0*/  ULDC.64 UR6, c[0x0][0x310] ;  /* 0x0000c40000067ab9 */ /* 0x000fe40000000a00 */
[----:B------:R-:W-:Y:S02]  /*38c0*/  ULDC.64 UR4, c[0x0][0x318] ;  /* 0x0000c60000047ab9 */ /* 0x000fe40000000a00 */
[----:B------:R-:W-:Y:S02]  /*38d0*/  ULDC.64 UR10, c[0x0][0x280] ;  /* 0x0000a000000a7ab9 */ /* 0x000fe40000000a00 */
[----:B------:R-:W-:Y:S02]  /*38e0*/  UIMAD UR9, UR8, UR6, URZ ;  /* 0x00000006080972a4 */ /* 0x000fe4000f8e023f */
[----:B------:R-:W-:-:S02]  /*38f0*/  ULDC.64 UR18, c[0x0][0x2a8] ;  /* 0x0000aa0000127ab9 */ /* 0x000fc40000000a00 */
[----:B------:R-:W-:Y:S02]  /*3900*/  UIMAD UR8, UR8, UR4, URZ ;  /* 0x00000004080872a4 */ /* 0x000fe4000f8e023f */
[----:B------:R-:W-:Y:S02]  /*3910*/  UIMAD.WIDE.U32 UR10, UR12, UR6, UR10 ;  /* 0x000000060c0a72a5 */ /* 0x000fe4000f8e000a */
[----:B------:R-:W-:Y:S02]  /*3920*/  UIMAD.WIDE.U32 UR18, UR12, UR4, UR18 ;  /* 0x000000040c1272a5 */ /* 0x000fe4000f8e0012 */
[----:B------:R-:W-:Y:S02]  /*3930*/  UIMAD UR7, UR12, UR7, UR9 ;  /* 0x000000070c0772a4 */ /* 0x000fe4000f8e0209 */
[----:B------:R-:W-:Y:S02]  /*3940*/  UIMAD UR8, UR12, UR5, UR8 ;  /* 0x000000050c0872a4 */ /* 0x000fe4000f8e0208 */
[----:B------:R-:W-:-:S02]  /*3950*/  UIADD3 UR5, UR11, UR7, URZ ;  /* 0x000000070b057290 */ /* 0x000fc4000fffe03f */
[----:B------:R-:W-:Y:S02]  /*3960*/  UIADD3 UR7, UR19, UR8, URZ ;  /* 0x0000000813077290 */ /* 0x000fe4000fffe03f */
[----:B------:R-:W-:Y:S02]  /*3970*/  UMOV UR4, UR10 ;  /* 0x0000000a00047c82 */ /* 0x000fe40008000000 */
[----:B------:R-:W-:Y:S01]  /*3980*/  UMOV UR6, UR18 ;  /* 0x0000001200067c82 */ /* 0x000fe20008000000 */
[----:B------:R-:W-:Y:S05]  /*3990*/  BRA `(.L_x_361) ;  /* 0x000000e000007947 */ /* 0x000fea0003800000 */
.L_x_360:
[----:B-1----:R-:W-:Y:S01]  /*39a0*/  IMAD.MOV.U32 R0, RZ, RZ, c[0x0][0x184] ;  /* 0x00006100ff007624 */ /* 0x002fe200078e00ff */
[----:B------:R-:W-:-:S04]  /*39b0*/  MOV R3, 0xffffffff ;  /* 0xffffffff00037802 */ /* 0x000fc80000000f00 */
[----:B------:R-:W-:-:S13]  /*39c0*/  ISETP.GE.AND P0, PT, R0, 0x2, PT ;  /* 0x000000020000780c */ /* 0x000fda0003f06270 */
[----:B------:R-:W-:Y:S05]  /*39d0*/  @!P0 BRA `(.L_x_361) ;  /* 0x000000a000008947 */ /* 0x000fea0003800000 */
[----:B------:R-:W1:Y:S01]  /*39e0*/  S2R R2, SR_TID.X ;  /* 0x0000000000027919 */ /* 0x000e620000002100 */
[----:B------:R-:W-:Y:S01]  /*39f0*/  IMAD.MOV.U32 R3, RZ, RZ, -0x1 ;  /* 0xffffffffff037424 */ /* 0x000fe200078e00ff */
[----:B-1----:R-:W-:-:S13]  /*3a00*/  ISETP.GT.AND P0, PT, R2, RZ, PT ;  /* 0x000000ff0200720c */ /* 0x002fda0003f04270 */
[----:B------:R-:W2:Y:S01]  /*3a10*/  @!P0 LDG.E.STRONG.GPU R3, [R132.64] ;  /* 0x0000001084038981 */ /* 0x000ea2000c1ef900 */
[----:B------:R-:W-:Y:S01]  /*3a20*/  IADD3 R2, R0, -0x1, RZ ;  /* 0xffffffff00027810 */ /* 0x000fe20007ffe0ff */
[----:B------:R-:W-:-:S03]  /*3a30*/  IMAD.MOV.U32 R0, RZ, RZ, -0x1 ;  /* 0xffffffffff007424 */ /* 0x000fc600078e00ff */
[----:B------:R-:W-:-:S04]  /*3a40*/  ISETP.NE.AND P0, PT, R2, UR12, PT ;  /* 0x0000000c02007c0c */ /* 0x000fc8000bf05270 */
[----:B------:R-:W-:-:S04]  /*3a50*/  FSEL R0, R0, c[0x0][0x2e0], P0 ;  /* 0x0000b80000007a08 */ /* 0x000fc80000000000 */
[----:B------:R1:W3:Y:S01]  /*3a60*/  R2UR UR13, R0 ;  /* 0x00000000000d73c2 */ /* 0x0002e200000e0000 */
[----:B--2---:R-:W-:-:S07]  /*3a70*/  CCTL.IVALL ;  /* 0x00000000ff00798f */ /* 0x004fce0002000000 */
.L_x_361:
[----:B-1-3--:R-:W1:Y:S01]  /*3a80*/  S2R R2, SR_TID.X ;  /* 0x0000000000027919 */ /* 0x00ae620000002100 */
[----:B------:R-:W-:Y:S02]  /*3a90*/  ULDC UR9, c[0x0][0x184] ;  /* 0x0000610000097ab9 */ /* 0x000fe40000000800 */
[----:B------:R-:W-:Y:S02]  /*3aa0*/  UISETP.GE.AND UP1, UPT, UR9, 0x2, UPT ;  /* 0x000000020900788c */ /* 0x000fe4000bf26270 */
[----:B------:R-:W-:Y:S02]  /*3ab0*/  ULDC UR8, c[0x0][0x160] ;  /* 0x0000580000087ab9 */ /* 0x000fe40000000800 */
[----:B------:R-:W-:Y:S02]  /*3ac0*/  UISETP.NE.OR UP1, UPT, URZ, UR8, !UP1 ;  /* 0x000000083f00728c */ /* 0x000fe4000cf25670 */
[----:B------:R-:W-:-:S02]  /*3ad0*/  ULDC.64 UR10, c[0x0][0x278] ;  /* 0x00009e00000a7ab9 */ /* 0x000fc40000000a00 */
[----:B------:R-:W-:Y:S02]  /*3ae0*/  ULDC.64 UR8, c[0x0][0x270] ;  /* 0x00009c0000087ab9 */ /* 0x000fe40000000a00 */
[----:B------:R-:W-:Y:S02]  /*3af0*/  PLOP3.LUT P0, PT, PT, PT, UP1, 0x80, 0x0 ;  /* 0x000000000000781c */ /* 0x000fe40003f0f018 */
[----:B-1----:R-:W-:-:S04]  /*3b00*/  SHF.R.S32.HI R133, RZ, 0x1f, R2 ;  /* 0x0000001fff857819 */ /* 0x002fc80000011402 */
[----:B------:R-:W-:-:S04]  /*3b10*/  LEA.HI R132, R133, R2, RZ, 0x5 ;  /* 0x0000000285847211 */ /* 0x000fc800078f28ff */
[----:B------:R-:W-:-:S05]  /*3b20*/  LOP3.LUT R133, R132, 0xffffffe0, RZ, 0xc0, !PT ;  /* 0xffffffe084857812 */ /* 0x000fca00078ec0ff */
[----:B------:R-:W-:Y:S01]  /*3b30*/  IMAD.IADD R0, R2, 0x1, -R133 ;  /* 0x0000000102007824 */ /* 0x000fe200078e0a85 */
[----:B------:R-:W-:-:S03]  /*3b40*/  SHF.R.S32.HI R133, RZ, 0x5, R132 ;  /* 0x00000005ff857819 */ /* 0x000fc60000011484 */
[----:B------:R-:W-:Y:S02]  /*3b50*/  IMAD R0, R163, 0x100, R0 ;  /* 0x00000100a3007824 */ /* 0x000fe400078e0200 */
[----:B------:R-:W-:Y:S02]  /*3b60*/  IMAD R133, R160, 0x4, R133 ;  /* 0x00000004a0857824 */ /* 0x000fe400078e0285 */
[----:B------:R-:W-:Y:S02]  /*3b70*/  IMAD.SHL.U32 R132, R0, 0x8, RZ ;  /* 0x0000000800847824 */ /* 0x000fe400078e00ff */
[----:B------:R-:W-:-:S03]  /*3b80*/  IMAD.SHL.U32 R0, R133, 0x2, RZ ;  /* 0x0000000285007824 */ /* 0x000fc600078e00ff */
[----:B------:R-:W-:Y:S02]  /*3b90*/  SHF.R.S32.HI R133, RZ, 0x1f, R132 ;  /* 0x0000001fff857819 */ /* 0x000fe40000011484 */
[----:B------:R-:W-:Y:S02]  /*3ba0*/  SHF.R.S32.HI R137, RZ, 0x1f, R0 ;  /* 0x0000001fff897819 */ /* 0x000fe40000011400 */
[----:B------:R-:W-:Y:S02]  /*3bb0*/  LOP3.LUT R138, R132, 0xfffffff8, RZ, 0xc0, !PT ;  /* 0xfffffff8848a7812 */ /* 0x000fe400078ec0ff */
[----:B------:R-:W-:Y:S01]  /*3bc0*/  LOP3.LUT R139, R133, 0x1fffffff, RZ, 0xc0, !PT ;  /* 0x1fffffff858b7812 */ /* 0x000fe200078ec0ff */
[C---:B------:R-:W-:Y:S02]  /*3bd0*/  IMAD R135, R137.reuse, c[0x0][0x268], RZ ;  /* 0x00009a0089877a24 */ /* 0x040fe400078e02ff */
[----:B------:R-:W-:Y:S02]  /*3be0*/  IMAD R137, R137, c[0x0][0x290], RZ ;  /* 0x0000a40089897a24 */ /* 0x000fe400078e02ff */
[----:B------:R-:W-:-:S04]  /*3bf0*/  IMAD.WIDE.U32 R140, R0, c[0x0][0x268], R138 ;  /* 0x00009a00008c7a25 */ /* 0x000fc800078e008a */
[----:B------:R-:W-:Y:S01]  /*3c00*/  IMAD.WIDE.U32 R138, R0, c[0x0][0x290], R138 ;  /* 0x0000a400008a7a25 */ /* 0x000fe200078e008a */
[----:B------:R-:W-:-:S03]  /*3c10*/  IADD3 R134, P2, R140, UR4, RZ ;  /* 0x000000048c867c10 */ /* 0x000fc6000ff5e0ff */
[----:B------:R-:W-:Y:S01]  /*3c20*/  IMAD R137, R0, c[0x0][0x294], R137 ;  /* 0x0000a50000897a24 */ /* 0x000fe200078e0289 */
[----:B------:R-:W-:Y:S01]  /*3c30*/  IADD3 R133, P1, R138, UR6, RZ ;  /* 0x000000068a857c10 */ /* 0x000fe2000ff3e0ff */
[----:B------:R-:W-:Y:S02]  /*3c40*/  IMAD R135, R0, c[0x0][0x26c], R135 ;  /* 0x00009b0000877a24 */ /* 0x000fe400078e0287 */
[----:B------:R-:W-:-:S03]  /*3c50*/  IMAD.IADD R136, R139, 0x1, R137 ;  /* 0x000000018b887824 */ /* 0x000fc600078e0289 */
[----:B------:R-:W-:Y:S02]  /*3c60*/  IADD3.X R135, R141, UR5, R135, P2, !PT ;  /* 0x000000058d877c10 */ /* 0x000fe400097fe487 */
[----:B------:R-:W-:Y:S01]  /*3c70*/  IADD3.X R141, R136, UR7, RZ, P1, !PT ;  /* 0x00000007888d7c10 */ /* 0x000fe20008ffe4ff */
[----:B------:R-:W-:Y:S05]  /*3c80*/  @P0 BRA `(.L_x_362) ;  /* 0x000002e000000947 */ /* 0x000fea0003800000 */
[----:B------:R-:W-:-:S13]  /*3c90*/  ISETP.NE.AND P0, PT, R3, UR12, PT ;  /* 0x0000000c03007c0c */ /* 0x000fda000bf05270 */
[----:B------:R-:W-:Y:S01]  /*3ca0*/  BAR.RED.AND.DEFER_BLOCKING 0x0, P0 ;  /* 0x0000000000007b1d */ /* 0x000fe20000014400 */
[----:B------:R-:W-:-:S04]  /*3cb0*/  ISETP.NE.AND P0, PT, RZ, UR12, PT ;  /* 0x0000000cff007c0c */ /* 0x000fc8000bf05270 */
[----:B------:R-:W-:Y:S02]  /*3cc0*/  SEL R134, R134, R133, !P0 ;  /* 0x0000008586867207 */ /* 0x000fe40004000000 */
[----:B------:R-:W-:Y:S01]  /*3cd0*/  SEL R135, R135, R141, !P0 ;  /* 0x0000008d87877207 */ /* 0x000fe20004000000 */
[----:B------:R-:W1:Y:S02]  /*3ce0*/  B2R.RESULT RZ, P1 ;  /* 0x0000000000ff731c */ /* 0x000e640000024000 */
[----:B-1----:R-:W-:Y:S05]  /*3cf0*/  @!P1 BRA `(.L_x_363) ;  /* 0x0000012000009947 */ /* 0x002fea0003800000 */
[----:B------:R-:W-:-:S12]  /*3d00*/  ISETP.GT.AND P1, PT, R2, RZ, PT ;  /* 0x000000ff0200720c */ /* 0x000fd80003f24270 */
.L_x_365:
[----:B------:R-:W-:Y:S01]  /*3d10*/  YIELD ;  /* 0x0000000000007946 */ /* 0x000fe20003800000 */
[----:B------:R-:W-:Y:S05]  /*3d20*/  @P1 BRA `(.L_x_364) ;  /* 0x000000a000001947 */ /* 0x000fea0003800000 */
[----:B------:R-:W1:Y:S01]  /*3d30*/  S2R R3, SR_CTAID.X ;  /* 0x0000000000037919 */ /* 0x000e620000002500 */
[----:B------:R-:W-:-:S04]  /*3d40*/  MOV R2, 0xffffffff ;  /* 0xffffffff00027802 */ /* 0x000fc80000000f00 */
[----:B------:R-:W-:-:S04]  /*3d50*/  SHF.L.U32 R2, R2, c[0x0][0x188], RZ ;  /* 0x0000620002027a19 */ /* 0x000fc800000006ff */
[----:B-1----:R-:W-:-:S04]  /*3d60*/  LOP3.LUT R2, R3, R2, RZ, 0x30, !PT ;  /* 0x0000000203027212 */ /* 0x002fc800078e30ff */
[----:B------:R-:W-:Y:S02]  /*3d70*/  IADD3 R142, R161, R2, RZ ;  /* 0x00000002a18e7210 */ /* 0x000fe40007ffe0ff */
[----:B------:R-:W-:-:S03]  /*3d80*/  MOV R2, 0x4 ;  /* 0x0000000400027802 */ /* 0x000fc60000000f00 */
[----:B------:R-:W-:-:S04]  /*3d90*/  IMAD R3, R142, c[0x0][0x17c], R163 ;  /* 0x00005f008e037a24 */ /* 0x000fc800078e02a3 */
[----:B------:R-:W-:-:S06]  /*3da0*/  IMAD.WIDE R2, R3, R2, c[0x0][0x330] ;  /* 0x0000cc0003027625 */ /* 0x000fcc00078e0202 */
[----:B------:R-:W2:Y:S02]  /*3db0*/  LDG.E.STRONG.GPU R3, [R2.64] ;  /* 0x0000001002037981 */ /* 0x000ea4000c1ef900 */
[----:B--2---:R-:W-:-:S05]  /*3dc0*/  CCTL.IVALL ;  /* 0x00000000ff00798f */ /* 0x004fca0002000000 */
.L_x_364:
[----:B------:R-:W-:Y:S01]  /*3dd0*/  ISETP.NE.AND P0, PT, R3, UR12, PT ;  /* 0x0000000c03007c0c */ /* 0x000fe2000bf05270 */
[----:B------:R-:W-:-:S12]  /*3de0*/  WARPSYNC 0xffffffff ;  /* 0xffffffff00007948 */ /* 0x000fd80003800000 */
[----:B------:R-:W-:Y:S06]  /*3df0*/  BAR.RED.AND.DEFER_BLOCKING 0x0, P0 ;  /* 0x0000000000007b1d */ /* 0x000fec0000014400 */
[----:B------:R-:W1:Y:S02]  /*3e00*/  B2R.RESULT RZ, P0 ;  /* 0x0000000000ff731c */ /* 0x000e640000004000 */
[----:B-1----:R-:W-:Y:S05]  /*3e10*/  @P0 BRA `(.L_x_365) ;  /* 0xfffffef000000947 */ /* 0x002fea000383ffff */
.L_x_363:
[----:B------:R-:W-:Y:S01]  /*3e20*/  WARPSYNC 0xffffffff ;  /* 0xffffffff00007948 */ /* 0x000fe20003800000 */
[----:B------:R-:W-:Y:S02]  /*3e30*/  ISETP.NE.AND P0, PT, RZ, UR12, PT ;  /* 0x0000000cff007c0c */ /* 0x000fe4000bf05270 */
[----:B------:R-:W-:Y:S06]  /*3e40*/  BAR.SYNC.DEFER_BLOCKING 0x0 ;  /* 0x0000000000007b1d */ /* 0x000fec0000010000 */
[----:B------:R-:W-:Y:S01]  /*3e50*/  @!PT LDS RZ, [RZ] ;  /* 0x00000000fffff984 */ /* 0x000fe20000000800 */
[----:B------:R-:W-:Y:S01]  /*3e60*/  @!PT LDS RZ, [RZ] ;  /* 0x00000000fffff984 */ /* 0x000fe20000000800 */
[----:B------:R-:W-:Y:S01]  /*3e70*/  @!PT LDS RZ, [RZ] ;  /* 0x00000000fffff984 */ /* 0x000fe20000000800 */
[----:B------:R-:W-:Y:S01]  /*3e80*/  @!PT LDS RZ, [RZ] ;  /* 0x00000000fffff984 */ /* 0x000fe20000000800 */
[----:B------:R-:W-:Y:S06]  /*3e90*/  MEMBAR.SC.GPU ;  /* 0x0000000000007992 */ /* 0x000fec0000002000 */
[----:B------:R-:W-:-:S00]  /*3ea0*/  ERRBAR ;  /* 0x00000000000079ab */ /* 0x000fc00000000000 */
[----:B------:R-:W-:-:S05]  /*3eb0*/  CCTL.IVALL ;  /* 0x00000000ff00798f */ /* 0x000fca0002000000 */
[----:B------:R-:W-:Y:S02]  /*3ec0*/  ULDC UR18, c[0x0][0x2a0] ;  /* 0x0000a80000127ab9 */ /* 0x000fe40000000800 */
[----:B------:R-:W-:Y:S02]  /*3ed0*/  ULDC UR15, c[0x0][0x2a4] ;  /* 0x0000a900000f7ab9 */ /* 0x000fe40000000800 */
[----:B------:R-:W-:Y:S02]  /*3ee0*/  ULDC UR5, c[0x0][0x298] ;  /* 0x0000a60000057ab9 */ /* 0x000fe40000000800 */
[----:B------:R-:W-:Y:S02]  /*3ef0*/  ULDC UR4, c[0x0][0x29c] ;  /* 0x0000a70000047ab9 */ /* 0x000fe40000000800 */
[----:B------:R-:W-:Y:S02]  /*3f00*/  ULDC.64 UR10, c[0x0][0x278] ;  /* 0x00009e00000a7ab9 */ /* 0x000fe40000000a00 */
[----:B------:R-:W-:-:S02]  /*3f10*/  ULDC.64 UR8, c[0x0][0x270] ;  /* 0x00009c0000087ab9 */ /* 0x000fc40000000a00 */
[----:B------:R-:W-:Y:S02]  /*3f20*/  VOTEU.ANY UP0, P0 ;  /* 0x00000000003f7886 */ /* 0x000fe40000000100 */
[----:B------:R-:W-:Y:S02]  /*3f30*/  USEL UR10, UR10, UR18, !UP0 ;  /* 0x000000120a0a7287 */ /* 0x000fe4000c000000 */
[----:B------:R-:W-:Y:S02]  /*3f40*/  USEL UR11, UR11, UR15, !UP0 ;  /* 0x0000000f0b0b7287 */ /* 0x000fe4000c000000 */
[----:B------:R-:W-:Y:S02]  /*3f50*/  USEL UR8, UR8, UR5, !UP0 ;  /* 0x0000000508087287 */ /* 0x000fe4000c000000 */
[----:B------:R-:W-:-:S03]  /*3f60*/  USEL UR9, UR9, UR4, !UP0 ;  /* 0x0000000409097287 */ /* 0x000fc6000c000000 */
.L_x_362:
[----:B------:R-:W-:Y:S01]  /*3f70*/  ULDC.64 UR4, c[0x0][0x170] ;  /* 0x00005c0000047ab9 */ /* 0x000fe20000000a00 */
[----:B------:R-:W-:Y:S01]  /*3f80*/  CS2R R2, SRZ ;  /* 0x0000000000027805 */ /* 0x000fe2000001ff00 */
[----:B------:R-:W-:-:S02]  /*3f90*/  USHF.R.S32.HI UR15, URZ, 0x1f, UR5 ;  /* 0x0000001f3f0f7899 */ /* 0x000fc40008011405 */
[----:B------:R-:W-:Y:S02]  /*3fa0*/  USHF.L.U32 UR4, UR4, 0x5, URZ ;  /* 0x0000000504047899 */ /* 0x000fe4000800063f */
[----:B------:R-:W-:-:S04]  /*3fb0*/  ULEA.HI UR15, UR15, UR5, URZ, 0x5 ;  /* 0x000000050f0f7291 */ /* 0x000fc8000f8f283f */
[----:B------:R-:W-:Y:S01]  /*3fc0*/  USHF.R.S32.HI UR18, URZ, 0x5, UR15 ;  /* 0x000000053f127899 */ /* 0x000fe2000801140f */
[----:B------:R-:W-:Y:S01]  /*3fd0*/  ISETP.GE.AND P0, PT, R132, UR4, PT ;  /* 0x0000000484007c0c */ /* 0x000fe2000bf06270 */
[----:B------:R-:W1:Y:S08]  /*3fe0*/  I2F R88, R88 ;  /* 0x0000005800587306 */ /* 0x000e700000201400 */
[----:B------:R-:W2:Y:S01]  /*3ff0*/  I2F R89, R89 ;  /* 0x0000005900597306 */ /* 0x000ea20000201400 */
[----:B------:R-:W-:-:S07]  /*4000*/  ISETP.LT.AND P3, PT, R0, UR18, !P0 ;  /* 0x0000001200007c0c */ /* 0x000fce000c761270 */
[----:B------:R-:W3:Y:S08]  /*4010*/  I2F R80, R80 ;  /* 0x0000005000507306 */ /* 0x000ef00000201400 */
[----:B------:R-:W4:Y:S01]  /*4020*/  I2F R81, R81 ;  /* 0x0000005100517306 */ /* 0x000f220000201400 */
[----:B------:R-:W5:Y:S07]  /*4030*/  @P3 LDG.E.LTC128B.64 R2, [R134.64] ;  /* 0x0000001086023981 */ /* 0x000f6e000c1e1b20 */
[----:B------:R-:W1:Y:S08]  /*4040*/  I2F R84, R84 ;  /* 0x0000005400547306 */ /* 0x000e700000201400 */
[----:B------:R-:W1:Y:S08]  /*4050*/  I2F R92, R92 ;  /* 0x0000005c005c7306 */ /* 0x000e700000201400 */
[----:B------:R-:W1:Y:S08]  /*4060*/  I2F R93, R93 ;  /* 0x0000005d005d7306 */ /* 0x000e700000201400 */
[----:B------:R-:W1:Y:S08]  /*4070*/  I2F R85, R85 ;  /* 0x0000005500557306 */ /* 0x000e700000201400 */
[----:B------:R-:W-:Y:S08]  /*4080*/  I2F R91, R91 ;  /* 0x0000005b005b7306 */ /* 0x000ff00000201400 */
        /* <DEDUP_REMOVED lines=32> */
[----:B------:R-:W-:Y:S01]  /*4290*/  I2F R30, R30 ;  /* 0x0000001e001e7306 */ /* 0x000fe20000201400 */
[----:B-----5:R-:W-:-:S07]  /*42a0*/  PRMT R139, R2, 0xaaa2, R2 ;  /* 0x0000aaa2028b7816 */ /* 0x020fce0000000002 */
[----:B------:R-:W-:Y:S01]  /*42b0*/  I2F R26, R26 ;  /* 0x0000001a001a7306 */ /* 0x000fe20000201400 */
[----:B------:R-:W-:Y:S02]  /*42c0*/  IADD3 R139, R139, 0x4b400000, RZ ;  /* 0x4b4000008b8b7810 */ /* 0x000fe40007ffe0ff */
[----:B------:R-:W-:-:S05]  /*42d0*/  PRMT R137, R2, 0xbbb3, R2 ;  /* 0x0000bbb302897816 */ /* 0x000fca0000000002 */
[----:B------:R-:W-:Y:S01]  /*42e0*/  I2F R18, R18 ;  /* 0x0000001200127306 */ /* 0x000fe20000201400 */
[----:B------:R-:W-:Y:S01]  /*42f0*/  FADD R139, R139, -12582912 ;  /* 0xcb4000008b8b7421 */ /* 0x000fe20000000000 */
[----:B------:R-:W-:-:S06]  /*4300*/  IADD3 R137, R137, 0x4b400000, RZ ;  /* 0x4b40000089897810 */ /* 0x000fcc0007ffe0ff */
[----:B------:R-:W-:Y:S01]  /*4310*/  I2F R31, R31 ;  /* 0x0000001f001f7306 */ /* 0x000fe20000201400 */
[----:B-1----:R-:W-:Y:S01]  /*4320*/  FFMA R139, R88, UR14, R139 ;  /* 0x0000000e588b7c23 */ /* 0x002fe2000800008b */
[----:B------:R-:W-:Y:S01]  /*4330*/  PRMT R88, R2, 0x8880, R2 ;  /* 0x0000888002587816 */ /* 0x000fe20000000002 */
[----:B------:R-:W-:-:S05]  /*4340*/  FADD R140, R137, -12582912 ;  /* 0xcb400000898c7421 */ /* 0x000fca0000000000 */
[----:B------:R-:W-:Y:S01]  /*4350*/  I2F R19, R19 ;  /* 0x0000001300137306 */ /* 0x000fe20000201400 */
[----:B------:R-:W-:Y:S02]  /*4360*/  IADD3 R88, R88, 0x4b400000, RZ ;  /* 0x4b40000058587810 */ /* 0x000fe40007ffe0ff */
[----:B------:R-:W-:Y:S01]  /*4370*/  PRMT R137, R2, 0x9991, R2 ;  /* 0x0000999102897816 */ /* 0x000fe20000000002 */
[----:B--2---:R-:W-:-:S04]  /*4380*/  FFMA R89, R89, UR14, R140 ;  /* 0x0000000e59597c23 */ /* 0x004fc8000800008c */
[----:B------:R-:W-:Y:S01]  /*4390*/  I2F R22, R22 ;  /* 0x0000001600167306 */ /* 0x000fe20000201400 */
[----:B------:R-:W-:Y:S01]  /*43a0*/  FADD R143, R88, -12582912 ;  /* 0xcb400000588f7421 */ /* 0x000fe20000000000 */
[--C-:B------:R-:W-:Y:S02]  /*43b0*/  PRMT R88, R3, 0xaaa2, R3.reuse ;  /* 0x0000aaa203587816 */ /* 0x100fe40000000003 */
[----:B------:R-:W-:Y:S02]  /*43c0*/  IADD3 R137, R137, 0x4b400000, RZ ;  /* 0x4b40000089897810 */ /* 0x000fe40007ffe0ff */
[----:B------:R-:W-:Y:S02]  /*43d0*/  IADD3 R88, R88, 0x4b400000, RZ ;  /* 0x4b40000058587810 */ /* 0x000fe40007ffe0ff */
[----:B------:R-:W-:Y:S01]  /*43e0*/  FMNMX.NAN R89, R89, UR13, !PT ;  /* 0x0000000d59597c09 */ /* 0x000fe2000f820000 */
[----:B------:R-:W-:Y:S01]  /*43f0*/  FADD R144, R137, -12582912 ;  /* 0xcb40000089907421 */ /* 0x000fe20000000000 */
[C-C-:B------:R-:W-:Y:S01]  /*4400*/  PRMT R142, R3.reuse, 0xbbb3, R3.reuse ;  /* 0x0000bbb3038e7816 */ /* 0x140fe20000000003 */
[----:B------:R-:W-:Y:S01]  /*4410*/  FADD R137, R88, -12582912 ;  /* 0xcb40000058897421 */ /* 0x000fe20000000000 */
[----:B------:R1:W-:Y:S01]  /*4420*/  F2I.NTZ R140, R89 ;  /* 0x00000059008c7305 */ /* 0x0003e20000203100 */
[----:B------:R-:W-:-:S02]  /*4430*/  PRMT R88, R3, 0x8880, R3 ;  /* 0x0000888003587816 */ /* 0x000fc40000000003 */
[----:B------:R-:W-:Y:S02]  /*4440*/  IADD3 R142, R142, 0x4b400000, RZ ;  /* 0x4b4000008e8e7810 */ /* 0x000fe40007ffe0ff */
[----:B------:R-:W-:Y:S01]  /*4450*/  IADD3 R88, R88, 0x4b400000, RZ ;  /* 0x4b40000058587810 */ /* 0x000fe20007ffe0ff */
[----:B---3--:R-:W-:Y:S02]  /*4460*/  FFMA R80, R80, UR14, R137 ;  /* 0x0000000e50507c23 */ /* 0x008fe40008000089 */
[----:B------:R-:W-:Y:S01]  /*4470*/  I2F R23, R23 ;  /* 0x0000001700177306 */ /* 0x000fe20000201400 */
[----:B------:R-:W-:Y:S01]  /*4480*/  FADD R142, R142, -12582912 ;  /* 0xcb4000008e8e7421 */ /* 0x000fe20000000000 */
[----:B------:R-:W-:Y:S01]  /*4490*/  ULEA UR15, UP0, UR8, UR10, 0x3 ;  /* 0x0000000a080f7291 */ /* 0x000fe2000f80183f */
[----:B------:R-:W-:Y:S02]  /*44a0*/  P2R R133, PR, RZ, 0x1 ;  /* 0x00000001ff857803 */ /* 0x000fe40000000000 */
[----:B-1----:R-:W-:-:S04]  /*44b0*/  PRMT R89, R3, 0x9991, R3 ;  /* 0x0000999103597816 */ /* 0x002fc80000000003 */
[----:B------:R-:W-:Y:S01]  /*44c0*/  IADD3 R89, R89, 0x4b400000, RZ ;  /* 0x4b40000059597810 */ /* 0x000fe20007ffe0ff */
[----:B------:R-:W-:Y:S02]  /*44d0*/  FADD R137, R88, -12582912 ;  /* 0xcb40000058897421 */ /* 0x000fe40000000000 */
[----:B----4-:R-:W-:Y:S02]  /*44e0*/  FFMA R81, R81, UR14, R142 ;  /* 0x0000000e51517c23 */ /* 0x010fe4000800008e */
[----:B------:R-:W-:Y:S02]  /*44f0*/  FADD R88, R89, -12582912 ;  /* 0xcb40000059587421 */ /* 0x000fe40000000000 */
[----:B------:R-:W-:Y:S01]  /*4500*/  FFMA R84, R84, UR14, R137 ;  /* 0x0000000e54547c23 */ /* 0x000fe20008000089 */
[----:B------:R-:W-:Y:S01]  /*4510*/  FMNMX.NAN R139, R139, UR13, !PT ;  /* 0x0000000d8b8b7c09 */ /* 0x000fe2000f820000 */
[----:B------:R-:W-:Y:S01]  /*4520*/  FFMA R92, R92, UR14, R143 ;  /* 0x0000000e5c5c7c23 */ /* 0x000fe2000800008f */
[----:B------:R-:W-:Y:S01]  /*4530*/  FMNMX.NAN R80, R80, UR13, !PT ;  /* 0x0000000d50507c09 */ /* 0x000fe2000f820000 */
[----:B------:R-:W-:Y:S01]  /*4540*/  FFMA R93, R93, UR14, R144 ;  /* 0x0000000e5d5d7c23 */ /* 0x000fe20008000090 */
[----:B------:R-:W-:Y:S01]  /*4550*/  FMNMX.NAN R81, R81, UR13, !PT ;  /* 0x0000000d51517c09 */ /* 0x000fe2000f820000 */
[----:B------:R-:W-:Y:S01]  /*4560*/  FFMA R88, R85, UR14, R88 ;  /* 0x0000000e55587c23 */ /* 0x000fe20008000058 */
[----:B------:R-:W-:-:S02]  /*4570*/  FMNMX.NAN R85, R84, UR13, !PT ;  /* 0x0000000d54557c09 */ /* 0x000fc4000f820000 */
[----:B------:R-:W-:Y:S02]  /*4580*/  FMNMX.NAN R92, R92, UR13, !PT ;  /* 0x0000000d5c5c7c09 */ /* 0x000fe4000f820000 */
[----:B------:R-:W-:Y:S02]  /*4590*/  FMNMX.NAN R93, R93, UR13, !PT ;  /* 0x0000000d5d5d7c09 */ /* 0x000fe4000f820000 */
[----:B------:R-:W-:Y:S01]  /*45a0*/  FMNMX.NAN R84, R88, UR13, !PT ;  /* 0x0000000d58547c09 */ /* 0x000fe2000f820000 */
[----:B------:R-:W1:Y:S01]  /*45b0*/  F2I.NTZ R139, R139 ;  /* 0x0000008b008b7305 */ /* 0x000e620000203100 */
[----:B------:R-:W-:-:S07]  /*45c0*/  IADD3 R88, R132, 0x100, RZ ;  /* 0x0000010084587810 */ /* 0x000fce0007ffe0ff */
[----:B------:R-:W-:Y:S08]  /*45d0*/  F2I.NTZ R80, R80 ;  /* 0x0000005000507305 */ /* 0x000ff00000203100 */
[----:B------:R-:W2:Y:S01]  /*45e0*/  F2I.NTZ R81, R81 ;  /* 0x0000005100517305 */ /* 0x000ea20000203100 */
[----:B------:R-:W-:-:S07]  /*45f0*/  ISETP.GE.AND P1, PT, R88, UR4, PT ;  /* 0x0000000458007c0c */ /* 0x000fce000bf26270 */
[----:B------:R-:W-:Y:S08]  /*4600*/  F2I.NTZ R92, R92 ;  /* 0x0000005c005c7305 */ /* 0x000ff00000203100 */
[----:B------:R-:W3:Y:S08]  /*4610*/  F2I.NTZ R93, R93 ;  /* 0x0000005d005d7305 */ /* 0x000ef00000203100 */
[----:B------:R-:W-:Y:S08]  /*4620*/  F2I.NTZ R85, R85 ;  /* 0x0000005500557305 */ /* 0x000ff00000203100 */
[----:B------:R-:W4:Y:S01]  /*4630*/  F2I.NTZ R84, R84 ;  /* 0x0000005400547305 */ /* 0x000f220000203100 */
[----:B------:R-:W-:-:S02]  /*4640*/  ISETP.LT.AND P5, PT, R0, UR18, !P1 ;  /* 0x0000001200007c0c */ /* 0x000fc4000cfa1270 */
[----:B-1----:R-:W-:Y:S02]  /*4650*/  I2IP.S8.S32.SAT R139, R140, R139, RZ ;  /* 0x0000008b8c8b7239 */ /* 0x002fe400000010ff */
[----:B--2---:R-:W-:Y:S02]  /*4660*/  I2IP.S8.S32.SAT R81, R81, R80, RZ ;  /* 0x0000005051517239 */ /* 0x004fe400000010ff */
[----:B------:R-:W-:Y:S02]  /*4670*/  IADD3 R88, P2, R134, UR8, RZ ;  /* 0x0000000886587c10 */ /* 0x000fe4000ff5e0ff */
[----:B---3--:R-:W-:Y:S02]  /*4680*/  I2IP.S8.S32.SAT R80, R93, R92, R139 ;  /* 0x0000005c5d507239 */ /* 0x008fe4000000108b */
[----:B------:R-:W-:Y:S02]  /*4690*/  IADD3 R140, R138, UR6, RZ ;  /* 0x000000068a8c7c10 */ /* 0x000fe4000fffe0ff */
[----:B------:R-:W-:-:S02]  /*46a0*/  IADD3.X R89, R135, UR9, RZ, P2, !PT ;  /* 0x0000000987597c10 */ /* 0x000fc400097fe4ff */
[----:B----4-:R-:W-:-:S05]  /*46b0*/  I2IP.S8.S32.SAT R81, R84, R85, R81 ;  /* 0x0000005554517239 */ /* 0x010fca0000001051 */
[----:B------:R1:W-:Y:S04]  /*46c0*/  @P3 STG.E.64 [R140.64], R80 ;  /* 0x000000508c003986 */ /* 0x0003e8000c101b10 */
[----:B------:R-:W2:Y:S02]  /*46d0*/  @P5 LDG.E.LTC128B.64 R2, [R88.64] ;  /* 0x0000001058025981 */ /* 0x000ea4000c1e1b20 */
[C-C-:B--2---:R-:W-:Y:S02]  /*46e0*/  PRMT R84, R2.reuse, 0xaaa2, R2.reuse ;  /* 0x0000aaa202547816 */ /* 0x144fe40000000002 */
[----:B-1----:R-:W-:Y:S02]  /*46f0*/  PRMT R80, R2, 0xbbb3, R2 ;  /* 0x0000bbb302507816 */ /* 0x002fe40000000002 */
[----:B------:R-:W-:-:S02]  /*4700*/  IADD3 R84, R84, 0x4b400000, RZ ;  /* 0x4b40000054547810 */ /* 0x000fc40007ffe0ff */
[----:B------:R-:W-:-:S03]  /*4710*/  IADD3 R80, R80, 0x4b400000, RZ ;  /* 0x4b40000050507810 */ /* 0x000fc60007ffe0ff */
[----:B------:R-:W-:Y:S01]  /*4720*/  FADD R81, R84, -12582912 ;  /* 0xcb40000054517421 */ /* 0x000fe20000000000 */
[----:B------:R-:W-:Y:S01]  /*4730*/  PRMT R84, R2, 0x8880, R2 ;  /* 0x0000888002547816 */ /* 0x000fe20000000002 */
[----:B------:R-:W-:-:S03]  /*4740*/  FADD R80, R80, -12582912 ;  /* 0xcb40000050507421 */ /* 0x000fc60000000000 */
[----:B------:R-:W-:Y:S01]  /*4750*/  IADD3 R84, R84, 0x4b400000, RZ ;  /* 0x4b40000054547810 */ /* 0x000fe20007ffe0ff */
[----:B------:R-:W-:Y:S01]  /*4760*/  FFMA R80, R91, UR14, R80 ;  /* 0x0000000e5b507c23 */ /* 0x000fe20008000050 */
[----:B------:R-:W-:-:S03]  /*4770*/  PRMT R85, R2, 0x9991, R2 ;  /* 0x0000999102557816 */ /* 0x000fc60000000002 */
[----:B------:R-:W-:Y:S01]  /*4780*/  FADD R91, R84, -12582912 ;  /* 0xcb400000545b7421 */ /* 0x000fe20000000000 */
[----:B------:R-:W-:Y:S02]  /*4790*/  PRMT R84, R3, 0xaaa2, R3 ;  /* 0x0000aaa203547816 */ /* 0x000fe40000000003 */
[----:B------:R-:W-:Y:S02]  /*47a0*/  IADD3 R85, R85, 0x4b400000, RZ ;  /* 0x4b40000055557810 */ /* 0x000fe40007ffe0ff */
[----:B------:R-:W-:Y:S01]  /*47b0*/  IADD3 R84, R84, 0x4b400000, RZ ;  /* 0x4b40000054547810 */ /* 0x000fe20007ffe0ff */
[----:B------:R-:W-:Y:S02]  /*47c0*/  FFMA R81, R90, UR14, R81 ;  /* 0x0000000e5a517c23 */ /* 0x000fe40008000051 */
[----:B------:R-:W-:Y:S01]  /*47d0*/  FADD R92, R85, -12582912 ;  /* 0xcb400000555c7421 */ /* 0x000fe20000000000 */
[C-C-:B------:R-:W-:Y:S01]  /*47e0*/  PRMT R90, R3.reuse, 0xbbb3, R3.reuse ;  /* 0x0000bbb3035a7816 */ /* 0x140fe20000000003 */
[----:B------:R-:W-:Y:S01]  /*47f0*/  FADD R85, R84, -12582912 ;  /* 0xcb40000054557421 */ /* 0x000fe20000000000 */
[----:B------:R-:W-:-:S02]  /*4800*/  PRMT R84, R3, 0x8880, R3 ;  /* 0x0000888003547816 */ /* 0x000fc40000000003 */
[----:B------:R-:W-:Y:S01]  /*4810*/  IADD3 R90, R90, 0x4b400000, RZ ;  /* 0x4b4000005a5a7810 */ /* 0x000fe20007ffe0ff */
[----:B------:R-:W-:Y:S01]  /*4820*/  FFMA R82, R82, UR14, R85 ;  /* 0x0000000e52527c23 */ /* 0x000fe20008000055 */
[----:B------:R-:W-:Y:S02]  /*4830*/  PRMT R85, R3, 0x9991, R3 ;  /* 0x0000999103557816 */ /* 0x000fe40000000003 */
[----:B------:R-:W-:Y:S01]  /*4840*/  IADD3 R84, R84, 0x4b400000, RZ ;  /* 0x4b40000054547810 */ /* 0x000fe20007ffe0ff */
[----:B------:R-:W-:Y:S01]  /*4850*/  FADD R90, R90, -12582912 ;  /* 0xcb4000005a5a7421 */ /* 0x000fe20000000000 */
[----:B------:R-:W-:-:S03]  /*4860*/  IADD3 R85, R85, 0x4b400000, RZ ;  /* 0x4b40000055557810 */ /* 0x000fc60007ffe0ff */
[----:B------:R-:W-:Y:S02]  /*4870*/  FADD R93, R84, -12582912 ;  /* 0xcb400000545d7421 */ /* 0x000fe40000000000 */
[----:B------:R-:W-:Y:S02]  /*4880*/  FFMA R83, R83, UR14, R90 ;  /* 0x0000000e53537c23 */ /* 0x000fe4000800005a */
[----:B------:R-:W-:Y:S01]  /*4890*/  FADD R84, R85, -12582912 ;  /* 0xcb40000055547421 */ /* 0x000fe20000000000 */
[----:B------:R-:W-:Y:S01]  /*48a0*/  FMNMX.NAN R81, R81, UR13, !PT ;  /* 0x0000000d51517c09 */ /* 0x000fe2000f820000 */
[----:B------:R-:W-:Y:S01]  /*48b0*/  FFMA R91, R94, UR14, R91 ;  /* 0x0000000e5e5b7c23 */ /* 0x000fe2000800005b */
[----:B------:R-:W-:Y:S01]  /*48c0*/  FMNMX.NAN R80, R80, UR13, !PT ;  /* 0x0000000d50507c09 */ /* 0x000fe2000f820000 */
[----:B------:R-:W-:Y:S01]  /*48d0*/  FFMA R92, R95, UR14, R92 ;  /* 0x0000000e5f5c7c23 */ /* 0x000fe2000800005c */
[----:B------:R-:W-:Y:S01]  /*48e0*/  FMNMX.NAN R82, R82, UR13, !PT ;  /* 0x0000000d52527c09 */ /* 0x000fe2000f820000 */
[----:B------:R-:W-:Y:S01]  /*48f0*/  FFMA R86, R86, UR14, R93 ;  /* 0x0000000e56567c23 */ /* 0x000fe2000800005d */
[----:B------:R-:W-:Y:S01]  /*4900*/  FMNMX.NAN R83, R83, UR13, !PT ;  /* 0x0000000d53537c09 */ /* 0x000fe2000f820000 */
[----:B------:R-:W-:Y:S01]  /*4910*/  FFMA R84, R87, UR14, R84 ;  /* 0x0000000e57547c23 */ /* 0x000fe20008000054 */
[----:B------:R-:W-:Y:S01]  /*4920*/  FMNMX.NAN R91, R91, UR13, !PT ;  /* 0x0000000d5b5b7c09 */ /* 0x000fe2000f820000 */
[----:B------:R-:W-:Y:S01]  /*4930*/  F2I.NTZ R81, R81 ;  /* 0x0000005100517305 */ /* 0x000fe20000203100 */
[----:B------:R-:W-:-:S02]  /*4940*/  FMNMX.NAN R92, R92, UR13, !PT ;  /* 0x0000000d5c5c7c09 */ /* 0x000fc4000f820000 */
[----:B------:R-:W-:Y:S02]  /*4950*/  FMNMX.NAN R85, R86, UR13, !PT ;  /* 0x0000000d56557c09 */ /* 0x000fe4000f820000 */
[----:B------:R-:W-:-:S03]  /*4960*/  FMNMX.NAN R84, R84, UR13, !PT ;  /* 0x0000000d54547c09 */ /* 0x000fc6000f820000 */
        /* <DEDUP_REMOVED lines=12> */
[----:B------:R-:W-:Y:S02]  /*4a30*/  IADD3 R86, P4, R140, c[0x0][0x298], RZ ;  /* 0x0000a6008c567a10 */ /* 0x000fe40007f9e0ff */
[----:B------:R-:W-:Y:S02]  /*4a40*/  IADD3 R82, P3, R88, UR8, RZ ;  /* 0x0000000858527c10 */ /* 0x000fe4000ff7e0ff */
[----:B---3--:R-:W-:Y:S02]  /*4a50*/  I2IP.S8.S32.SAT R80, R92, R91, R80 ;  /* 0x0000005b5c507239 */ /* 0x008fe40000001050 */
[----:B------:R-:W-:-:S02]  /*4a60*/  IADD3.X R87, R141, c[0x0][0x29c], RZ, P4, !PT ;  /* 0x0000a7008d577a10 */ /* 0x000fc400027fe4ff */
[----:B------:R-:W-:Y:S02]  /*4a70*/  IADD3.X R83, R89, UR9, RZ, P3, !PT ;  /* 0x0000000959537c10 */ /* 0x000fe40009ffe4ff */
[----:B----4-:R-:W-:-:S05]  /*4a80*/  I2IP.S8.S32.SAT R81, R84, R85, R81 ;  /* 0x0000005554517239 */ /* 0x010fca0000001051 */
[----:B------:R1:W-:Y:S04]  /*4a90*/  @P5 STG.E.64 [R86.64], R80 ;  /* 0x0000005056005986 */ /* 0x0003e8000c101b10 */
[----:B------:R-:W2:Y:S02]  /*4aa0*/  @P6 LDG.E.LTC128B.64 R2, [R82.64] ;  /* 0x0000001052026981 */ /* 0x000ea4000c1e1b20 */
[----:B--2---:R-:W-:-:S04]  /*4ab0*/  PRMT R84, R2, 0xaaa2, R2 ;  /* 0x0000aaa202547816 */ /* 0x004fc80000000002 */
[----:B------:R-:W-:Y:S02]  /*4ac0*/  IADD3 R84, R84, 0x4b400000, RZ ;  /* 0x4b40000054547810 */ /* 0x000fe40007ffe0ff */
[----:B-1----:R-:W-:-:S03]  /*4ad0*/  PRMT R80, R2, 0xbbb3, R2 ;  /* 0x0000bbb302507816 */ /* 0x002fc60000000002 */
[----:B------:R-:W-:Y:S01]  /*4ae0*/  FADD R81, R84, -12582912 ;  /* 0xcb40000054517421 */ /* 0x000fe20000000000 */
[----:B------:R-:W-:-:S03]  /*4af0*/  IADD3 R80, R80, 0x4b400000, RZ ;  /* 0x4b40000050507810 */ /* 0x000fc60007ffe0ff */
[----:B------:R-:W-:Y:S01]  /*4b00*/  FFMA R81, R36, UR14, R81 ;  /* 0x0000000e24517c23 */ /* 0x000fe20008000051 */
[----:B------:R-:W-:Y:S01]  /*4b10*/  PRMT R36, R2, 0x8880, R2 ;  /* 0x0000888002247816 */ /* 0x000fe20000000002 */
[----:B------:R-:W-:-:S03]  /*4b20*/  FADD R80, R80, -12582912 ;  /* 0xcb40000050507421 */ /* 0x000fc60000000000 */
[----:B------:R-:W-:Y:S01]  /*4b30*/  IADD3 R36, R36, 0x4b400000, RZ ;  /* 0x4b40000024247810 */ /* 0x000fe20007ffe0ff */
[----:B------:R-:W-:Y:S01]  /*4b40*/  FFMA R37, R37, UR14, R80 ;  /* 0x0000000e25257c23 */ /* 0x000fe20008000050 */
[----:B------:R-:W-:-:S03]  /*4b50*/  PRMT R80, R2, 0x9991, R2 ;  /* 0x0000999102507816 */ /* 0x000fc60000000002 */
[----:B------:R-:W-:Y:S01]  /*4b60*/  FADD R85, R36, -12582912 ;  /* 0xcb40000024557421 */ /* 0x000fe20000000000 */
[----:B------:R-:W-:Y:S02]  /*4b70*/  PRMT R36, R3, 0xaaa2, R3 ;  /* 0x0000aaa203247816 */ /* 0x000fe40000000003 */
[----:B------:R-:W-:Y:S02]  /*4b80*/  FMNMX.NAN R37, R37, UR13, !PT ;  /* 0x0000000d25257c09 */ /* 0x000fe4000f820000 */
[----:B------:R-:W-:Y:S01]  /*4b90*/  IADD3 R36, R36, 0x4b400000, RZ ;  /* 0x4b40000024247810 */ /* 0x000fe20007ffe0ff */
[----:B------:R-:W-:Y:S01]  /*4ba0*/  FFMA R32, R32, UR14, R85 ;  /* 0x0000000e20207c23 */ /* 0x000fe20008000055 */
[----:B------:R-:W-:Y:S02]  /*4bb0*/  IADD3 R80, R80, 0x4b400000, RZ ;  /* 0x4b40000050507810 */ /* 0x000fe40007ffe0ff */
[C-C-:B------:R-:W-:Y:S01]  /*4bc0*/  PRMT R85, R3.reuse, 0xbbb3, R3.reuse ;  /* 0x0000bbb303557816 */ /* 0x140fe20000000003 */
[----:B------:R-:W-:Y:S01]  /*4bd0*/  FADD R89, R36, -12582912 ;  /* 0xcb40000024597421 */ /* 0x000fe20000000000 */
[----:B------:R1:W-:Y:S01]  /*4be0*/  F2I.NTZ R84, R37 ;  /* 0x0000002500547305 */ /* 0x0003e20000203100 */
[----:B------:R-:W-:Y:S01]  /*4bf0*/  PRMT R36, R3, 0x8880, R3 ;  /* 0x0000888003247816 */ /* 0x000fe20000000003 */
[----:B------:R-:W-:Y:S01]  /*4c00*/  FADD R80, R80, -12582912 ;  /* 0xcb40000050507421 */ /* 0x000fe20000000000 */
[----:B------:R-:W-:-:S02]  /*4c10*/  IADD3 R85, R85, 0x4b400000, RZ ;  /* 0x4b40000055557810 */ /* 0x000fc40007ffe0ff */
[----:B------:R-:W-:Y:S01]  /*4c20*/  IADD3 R36, R36, 0x4b400000, RZ ;  /* 0x4b40000024247810 */ /* 0x000fe20007ffe0ff */
[----:B------:R-:W-:Y:S02]  /*4c30*/  FFMA R33, R33, UR14, R80 ;  /* 0x0000000e21217c23 */ /* 0x000fe40008000050 */
[----:B------:R-:W-:Y:S01]  /*4c40*/  FADD R80, R85, -12582912 ;  /* 0xcb40000055507421 */ /* 0x000fe20000000000 */
[----:B-1----:R-:W-:-:S04]  /*4c50*/  PRMT R37, R3, 0x9991, R3 ;  /* 0x0000999103257816 */ /* 0x002fc80000000003 */
[----:B------:R-:W-:Y:S01]  /*4c60*/  IADD3 R37, R37, 0x4b400000, RZ ;  /* 0x4b40000025257810 */ /* 0x000fe20007ffe0ff */
[----:B------:R-:W-:Y:S02]  /*4c70*/  FADD R85, R36, -12582912 ;  /* 0xcb40000024557421 */ /* 0x000fe40000000000 */
[----:B------:R-:W-:Y:S02]  /*4c80*/  FFMA R44, R44, UR14, R89 ;  /* 0x0000000e2c2c7c23 */ /* 0x000fe40008000059 */
[----:B------:R-:W-:Y:S02]  /*4c90*/  FFMA R45, R45, UR14, R80 ;  /* 0x0000000e2d2d7c23 */ /* 0x000fe40008000050 */
[----:B------:R-:W-:Y:S01]  /*4ca0*/  FADD R36, R37, -12582912 ;  /* 0xcb40000025247421 */ /* 0x000fe20000000000 */
[----:B------:R-:W-:Y:S01]  /*4cb0*/  FMNMX.NAN R81, R81, UR13, !PT ;  /* 0x0000000d51517c09 */ /* 0x000fe2000f820000 */
[----:B------:R-:W-:Y:S01]  /*4cc0*/  FFMA R40, R40, UR14, R85 ;  /* 0x0000000e28287c23 */ /* 0x000fe20008000055 */
[----:B------:R-:W-:Y:S01]  /*4cd0*/  FMNMX.NAN R44, R44, UR13, !PT ;  /* 0x0000000d2c2c7c09 */ /* 0x000fe2000f820000 */
[----:B------:R-:W-:Y:S01]  /*4ce0*/  FFMA R36, R41, UR14, R36 ;  /* 0x0000000e29247c23 */ /* 0x000fe20008000024 */
[----:B------:R-:W-:-:S02]  /*4cf0*/  FMNMX.NAN R45, R45, UR13, !PT ;  /* 0x0000000d2d2d7c09 */ /* 0x000fc4000f820000 */
[----:B------:R-:W-:Y:S02]  /*4d00*/  FMNMX.NAN R32, R32, UR13, !PT ;  /* 0x0000000d20207c09 */ /* 0x000fe4000f820000 */
[----:B------:R-:W-:Y:S01]  /*4d10*/  FMNMX.NAN R33, R33, UR13, !PT ;  /* 0x0000000d21217c09 */ /* 0x000fe2000f820000 */
[----:B------:R-:W1:Y:S01]  /*4d20*/  F2I.NTZ R81, R81 ;  /* 0x0000005100517305 */ /* 0x000e620000203100 */
[----:B------:R-:W-:Y:S02]  /*4d30*/  FMNMX.NAN R37, R40, UR13, !PT ;  /* 0x0000000d28257c09 */ /* 0x000fe4000f820000 */
[----:B------:R-:W-:-:S05]  /*4d40*/  FMNMX.NAN R36, R36, UR13, !PT ;  /* 0x0000000d24247c09 */ /* 0x000fca000f820000 */
[----:B------:R-:W-:Y:S01]  /*4d50*/  F2I.NTZ R44, R44 ;  /* 0x0000002c002c7305 */ /* 0x000fe20000203100 */
[----:B------:R-:W-:-:S07]  /*4d60*/  IADD3 R40, R132, 0x300, RZ ;  /* 0x0000030084287810 */ /* 0x000fce0007ffe0ff */
[----:B------:R-:W2:Y:S01]  /*4d70*/  F2I.NTZ R45, R45 ;  /* 0x0000002d002d7305 */ /* 0x000ea20000203100 */
[----:B------:R-:W-:-:S07]  /*4d80*/  ISETP.GE.AND P3, PT, R40, UR4, PT ;  /* 0x0000000428007c0c */ /* 0x000fce000bf66270 */
[----:B------:R-:W-:Y:S08]  /*4d90*/  F2I.NTZ R32, R32 ;  /* 0x0000002000207305 */ /* 0x000ff00000203100 */
[----:B------:R-:W3:Y:S08]  /*4da0*/  F2I.NTZ R33, R33 ;  /* 0x0000002100217305 */ /* 0x000ef00000203100 */
[----:B------:R-:W-:Y:S08]  /*4db0*/  F2I.NTZ R37, R37 ;  /* 0x0000002500257305 */ /* 0x000ff00000203100 */
[----:B------:R-:W4:Y:S01]  /*4dc0*/  F2I.NTZ R36, R36 ;  /* 0x0000002400247305 */ /* 0x000f220000203100 */
[----:B------:R-:W-:-:S02]  /*4dd0*/  IADD3 R40, P4, R86, c[0x0][0x298], RZ ;  /* 0x0000a60056287a10 */ /* 0x000fc40007f9e0ff */
[----:B------:R-:W-:Y:S02]  /*4de0*/  ISETP.LT.AND P5, PT, R0, UR18, !P3 ;  /* 0x0000001200007c0c */ /* 0x000fe4000dfa1270 */
[----:B-1----:R-:W-:Y:S02]  /*4df0*/  I2IP.S8.S32.SAT R81, R84, R81, RZ ;  /* 0x0000005154517239 */ /* 0x002fe400000010ff */
[----:B------:R-:W-:Y:S02]  /*4e00*/  IADD3.X R41, R87, c[0x0][0x29c], RZ, P4, !PT ;  /* 0x0000a70057297a10 */ /* 0x000fe400027fe4ff */
[----:B--2---:R-:W-:Y:S02]  /*4e10*/  I2IP.S8.S32.SAT R44, R45, R44, RZ ;  /* 0x0000002c2d2c7239 */ /* 0x004fe400000010ff */
[----:B------:R-:W-:Y:S02]  /*4e20*/  IADD3 R80, P4, R82, UR8, RZ ;  /* 0x0000000852507c10 */ /* 0x000fe4000ff9e0ff */
[----:B---3--:R-:W-:-:S02]  /*4e30*/  I2IP.S8.S32.SAT R32, R33, R32, R81 ;  /* 0x0000002021207239 */ /* 0x008fc40000001051 */
[----:B------:R-:W-:Y:S02]  /*4e40*/  IADD3.X R81, R83, UR9, RZ, P4, !PT ;  /* 0x0000000953517c10 */ /* 0x000fe4000a7fe4ff */
[----:B----4-:R-:W-:-:S05]  /*4e50*/  I2IP.S8.S32.SAT R33, R36, R37, R44 ;  /* 0x0000002524217239 */ /* 0x010fca000000102c */
[----:B------:R1:W-:Y:S04]  /*4e60*/  @P6 STG.E.64 [R40.64], R32 ;  /* 0x0000002028006986 */ /* 0x0003e8000c101b10 */
[----:B------:R-:W2:Y:S01]  /*4e70*/  @P5 LDG.E.LTC128B.64 R2, [R80.64] ;  /* 0x0000001050025981 */ /* 0x000ea2000c1e1b20 */
[----:B------:R-:W-:-:S04]  /*4e80*/  IADD3 R138, P4, R138, c[0x0][0x298], RZ ;  /* 0x0000a6008a8a7a10 */ /* 0x000fc80007f9e0ff */
[----:B------:R-:W-:Y:S02]  /*4e90*/  IADD3.X R136, R136, c[0x0][0x29c], RZ, P4, !PT ;  /* 0x0000a70088887a10 */ /* 0x000fe400027fe4ff */
        /* <DEDUP_REMOVED lines=8> */
[----:B------:R-:W-:Y:S02]  /*4f20*/  IADD3 R138, P4, R138, c[0x0][0x298], RZ ;  /* 0x0000a6008a8a7a10 */ /* 0x000fe40007f9e0ff */
[C-C-:B--2---:R-:W-:Y:S02]  /*4f30*/  PRMT R36, R2.reuse, 0xaaa2, R2.reuse ;  /* 0x0000aaa202247816 */ /* 0x144fe40000000002 */
[----:B-1----:R-:W-:Y:S02]  /*4f40*/  PRMT R32, R2, 0xbbb3, R2 ;  /* 0x0000bbb302207816 */ /* 0x002fe40000000002 */
[----:B------:R-:W-:Y:S02]  /*4f50*/  IADD3 R36, R36, 0x4b400000, RZ ;  /* 0x4b40000024247810 */ /* 0x000fe40007ffe0ff */
        /* <DEDUP_REMOVED lines=8> */
[----:B------:R-:W-:-:S03]  /*4fe0*/  IADD3 R37, R37, 0x4b400000, RZ ;  /* 0x4b40000025257810 */ /* 0x000fc60007ffe0ff */
[----:B------:R-:W-:Y:S02]  /*4ff0*/  FFMA R34, R34, UR14, R39 ;  /* 0x0000000e22227c23 */ /* 0x000fe40008000027 */
[----:B------:R-:W-:Y:S01]  /*5000*/  FADD R36, R37, -12582912 ;  /* 0xcb40000025247421 */ /* 0x000fe20000000000 */
[C---:B------:R-:W-:Y:S01]  /*5010*/  PRMT R37, R3.reuse, 0xaaa2, R3 ;  /* 0x0000aaa203257816 */ /* 0x040fe20000000003 */
[----:B------:R-:W-:Y:S01]  /*5020*/  FFMA R33, R38, UR14, R33 ;  /* 0x0000000e26217c23 */ /* 0x000fe20008000021 */
[----:B------:R-:W-:Y:S02]  /*5030*/  FMNMX.NAN R34, R34, UR13, !PT ;  /* 0x0000000d22227c09 */ /* 0x000fe4000f820000 */
[C-C-:B------:R-:W-:Y:S02]  /*5040*/  PRMT R39, R3.reuse, 0x8880, R3.reuse ;  /* 0x0000888003277816 */ /* 0x140fe40000000003 */
[----:B------:R-:W-:Y:S01]  /*5050*/  PRMT R38, R3, 0xbbb3, R3 ;  /* 0x0000bbb303267816 */ /* 0x000fe20000000003 */
[----:B------:R-:W-:Y:S01]  /*5060*/  FFMA R35, R35, UR14, R36 ;  /* 0x0000000e23237c23 */ /* 0x000fe20008000024 */
[----:B------:R-:W-:Y:S01]  /*5070*/  IADD3 R37, R37, 0x4b400000, RZ ;  /* 0x4b40000025257810 */ /* 0x000fe20007ffe0ff */
[----:B------:R1:W-:Y:S01]  /*5080*/  F2I.NTZ R36, R34 ;  /* 0x0000002200247305 */ /* 0x0003e20000203100 */
[----:B------:R-:W-:-:S02]  /*5090*/  IADD3 R39, R39, 0x4b400000, RZ ;  /* 0x4b40000027277810 */ /* 0x000fc40007ffe0ff */
[----:B------:R-:W-:Y:S01]  /*50a0*/  IADD3 R38, R38, 0x4b400000, RZ ;  /* 0x4b40000026267810 */ /* 0x000fe20007ffe0ff */
[----:B------:R-:W-:Y:S02]  /*50b0*/  FADD R37, R37, -12582912 ;  /* 0xcb40000025257421 */ /* 0x000fe40000000000 */
[----:B------:R-:W-:Y:S02]  /*50c0*/  FADD R39, R39, -12582912 ;  /* 0xcb40000027277421 */ /* 0x000fe40000000000 */
[----:B------:R-:W-:Y:S01]  /*50d0*/  FADD R38, R38, -12582912 ;  /* 0xcb40000026267421 */ /* 0x000fe20000000000 */
[----:B-1----:R-:W-:Y:S01]  /*50e0*/  PRMT R34, R3, 0x9991, R3 ;  /* 0x0000999103227816 */ /* 0x002fe20000000003 */
[----:B------:R-:W-:-:S03]  /*50f0*/  FFMA R46, R46, UR14, R37 ;  /* 0x0000000e2e2e7c23 */ /* 0x000fc60008000025 */
[----:B------:R-:W-:Y:S01]  /*5100*/  IADD3 R34, R34, 0x4b400000, RZ ;  /* 0x4b40000022227810 */ /* 0x000fe20007ffe0ff */
[----:B------:R-:W-:Y:S01]  /*5110*/  FFMA R42, R42, UR14, R39 ;  /* 0x0000000e2a2a7c23 */ /* 0x000fe20008000027 */
[----:B------:R-:W-:Y:S01]  /*5120*/  FMNMX.NAN R35, R35, UR13, !PT ;  /* 0x0000000d23237c09 */ /* 0x000fe2000f820000 */
[----:B------:R-:W-:Y:S02]  /*5130*/  FFMA R38, R47, UR14, R38 ;  /* 0x0000000e2f267c23 */ /* 0x000fe40008000026 */
[----:B------:R-:W-:Y:S01]  /*5140*/  FADD R34, R34, -12582912 ;  /* 0xcb40000022227421 */ /* 0x000fe20000000000 */
[----:B------:R-:W-:Y:S02]  /*5150*/  FMNMX.NAN R33, R33, UR13, !PT ;  /* 0x0000000d21217c09 */ /* 0x000fe4000f820000 */
[----:B------:R-:W-:Y:S01]  /*5160*/  FMNMX.NAN R32, R32, UR13, !PT ;  /* 0x0000000d20207c09 */ /* 0x000fe2000f820000 */
[----:B------:R-:W-:Y:S01]  /*5170*/  FFMA R34, R43, UR14, R34 ;  /* 0x0000000e2b227c23 */ /* 0x000fe20008000022 */
[----:B------:R-:W-:Y:S01]  /*5180*/  FMNMX.NAN R46, R46, UR13, !PT ;  /* 0x0000000d2e2e7c09 */ /* 0x000fe2000f820000 */
[----:B------:R1:W-:Y:S01]  /*5190*/  F2I.NTZ R37, R35 ;  /* 0x0000002300257305 */ /* 0x0003e20000203100 */
[----:B------:R-:W-:-:S02]  /*51a0*/  FMNMX.NAN R45, R42, UR13, !PT ;  /* 0x0000000d2a2d7c09 */ /* 0x000fc4000f820000 */
[----:B------:R-:W-:Y:S02]  /*51b0*/  FMNMX.NAN R38, R38, UR13, !PT ;  /* 0x0000000d26267c09 */ /* 0x000fe4000f820000 */
[----:B------:R-:W-:Y:S02]  /*51c0*/  IADD3.X R42, R136, c[0x0][0x29c], RZ, P4, !PT ;  /* 0x0000a700882a7a10 */ /* 0x000fe400027fe4ff */
[----:B------:R-:W-:Y:S01]  /*51d0*/  FMNMX.NAN R44, R34, UR13, !PT ;  /* 0x0000000d222c7c09 */ /* 0x000fe2000f820000 */
[----:B------:R-:W-:Y:S01]  /*51e0*/  F2I.NTZ R33, R33 ;  /* 0x0000002100217305 */ /* 0x000fe20000203100 */
[----:B------:R-:W-:Y:S01]  /*51f0*/  IMAD.U32 R34, RZ, RZ, UR6 ;  /* 0x00000006ff227e24 */ /* 0x000fe2000f8e00ff */
[----:B-1----:R-:W-:-:S06]  /*5200*/  IADD3 R35, P4, R138, c[0x0][0x298], RZ ;  /* 0x0000a6008a237a10 */ /* 0x002fcc0007f9e0ff */
[----:B------:R-:W1:Y:S01]  /*5210*/  F2I.NTZ R32, R32 ;  /* 0x0000002000207305 */ /* 0x000e620000203100 */
[----:B------:R-:W-:Y:S02]  /*5220*/  IADD3.X R42, R42, c[0x0][0x29c], RZ, P4, !PT ;  /* 0x0000a7002a2a7a10 */ /* 0x000fe400027fe4ff */
[----:B------:R-:W-:-:S05]  /*5230*/  IADD3 R35, P4, R35, c[0x0][0x298], RZ ;  /* 0x0000a60023237a10 */ /* 0x000fca0007f9e0ff */
[----:B------:R-:W-:Y:S01]  /*5240*/  F2I.NTZ R46, R46 ;  /* 0x0000002e002e7305 */ /* 0x000fe20000203100 */
[----:B------:R-:W-:-:S07]  /*5250*/  IADD3.X R42, R42, c[0x0][0x29c], RZ, P4, !PT ;  /* 0x0000a7002a2a7a10 */ /* 0x000fce00027fe4ff */
[----:B------:R-:W2:Y:S01]  /*5260*/  F2I.NTZ R39, R38 ;  /* 0x0000002600277305 */ /* 0x000ea20000203100 */
[----:B------:R-:W-:Y:S01]  /*5270*/  IADD3 R34, P6, P4, R34, c[0x0][0x2a0], R35 ;  /* 0x0000a80022227a10 */ /* 0x000fe20007cde023 */
[----:B------:R-:W-:-:S06]  /*5280*/  IMAD.U32 R35, RZ, RZ, UR7 ;  /* 0x00000007ff237e24 */ /* 0x000fcc000f8e00ff */
[----:B------:R-:W-:Y:S08]  /*5290*/  F2I.NTZ R43, R45 ;  /* 0x0000002d002b7305 */ /* 0x000ff00000203100 */
[----:B------:R-:W3:Y:S01]  /*52a0*/  F2I.NTZ R38, R44 ;  /* 0x0000002c00267305 */ /* 0x000ee20000203100 */
[----:B------:R-:W-:Y:S02]  /*52b0*/  IADD3.X R35, R35, c[0x0][0x2a4], R42, P6, P4 ;  /* 0x0000a90023237a10 */ /* 0x000fe400037e842a */
[----:B------:R-:W-:-:S02]  /*52c0*/  IADD3 R42, R132, 0x400, RZ ;  /* 0x00000400842a7810 */ /* 0x000fc40007ffe0ff */
[----:B-1----:R-:W-:Y:S02]  /*52d0*/  I2IP.S8.S32.SAT R32, R32, R33, RZ ;  /* 0x0000002120207239 */ /* 0x002fe400000010ff */
[----:B------:R-:W-:Y:S02]  /*52e0*/  IADD3 R40, P6, R40, c[0x0][0x298], RZ ;  /* 0x0000a60028287a10 */ /* 0x000fe40007fde0ff */
[----:B--2---:R-:W-:Y:S02]  /*52f0*/  I2IP.S8.S32.SAT R33, R39, R46, RZ ;  /* 0x0000002e27217239 */ /* 0x004fe400000010ff */
[----:B------:R-:W-:Y:S02]  /*5300*/  ISETP.GE.AND P4, PT, R42, UR4, PT ;  /* 0x000000042a007c0c */ /* 0x000fe4000bf86270 */
[----:B------:R-:W-:Y:S02]  /*5310*/  I2IP.S8.S32.SAT R32, R37, R36, R32 ;  /* 0x0000002425207239 */ /* 0x000fe40000001020 */
[----:B------:R-:W-:-:S02]  /*5320*/  IADD3.X R41, R41, c[0x0][0x29c], RZ, P6, !PT ;  /* 0x0000a70029297a10 */ /* 0x000fc400037fe4ff */
[----:B---3--:R-:W-:Y:S02]  /*5330*/  I2IP.S8.S32.SAT R33, R38, R43, R33 ;  /* 0x0000002b26217239 */ /* 0x008fe40000001021 */
[----:B------:R-:W-:-:S03]  /*5340*/  ISETP.LT.AND P6, PT, R0, UR18, !P4 ;  /* 0x0000001200007c0c */ /* 0x000fc6000e7c1270 */
[----:B------:R1:W-:Y:S01]  /*5350*/  @P5 STG.E.64 [R40.64], R32 ;  /* 0x0000002028005986 */ /* 0x0003e2000c101b10 */
[----:B------:R-:W-:-:S04]  /*5360*/  IADD3 R36, P5, R80, UR8, RZ ;  /* 0x0000000850247c10 */ /* 0x000fc8000ffbe0ff */
[----:B------:R-:W-:-:S05]  /*5370*/  IADD3.X R37, R81, UR9, RZ, P5, !PT ;  /* 0x0000000951257c10 */ /* 0x000fca000affe4ff */
[----:B------:R-:W1:Y:S02]  /*5380*/  @P6 LDG.E.LTC128B.64 R2, [R36.64] ;  /* 0x0000001024026981 */ /* 0x000e64000c1e1b20 */
[----:B-1----:R-:W-:-:S04]  /*5390*/  PRMT R33, R2, 0xaaa2, R2 ;  /* 0x0000aaa202217816 */ /* 0x002fc80000000002 */
[----:B------:R-:W-:Y:S02]  /*53a0*/  IADD3 R33, R33, 0x4b400000, RZ ;  /* 0x4b40000021217810 */ /* 0x000fe40007ffe0ff */
[----:B------:R-:W-:-:S03]  /*53b0*/  PRMT R32, R2, 0xbbb3, R2 ;  /* 0x0000bbb302207816 */ /* 0x000fc60000000002 */
        /* <DEDUP_REMOVED lines=38> */
[----:B------:R-:W-:-:S07]  /*5620*/  FMNMX.NAN R20, R24, UR13, !PT ;  /* 0x0000000d18147c09 */ /* 0x000fce000f820000 */
[----:B------:R-:W-:Y:S08]  /*5630*/  F2I.NTZ R16, R16 ;  /* 0x0000001000107305 */ /* 0x000ff00000203100 */
[----:B------:R-:W2:Y:S08]  /*5640*/  F2I.NTZ R17, R17 ;  /* 0x0000001100117305 */ /* 0x000eb00000203100 */
[----:B------:R-:W-:Y:S08]  /*5650*/  F2I.NTZ R28, R28 ;  /* 0x0000001c001c7305 */ /* 0x000ff00000203100 */
[----:B------:R-:W3:Y:S08]  /*5660*/  F2I.NTZ R29, R29 ;  /* 0x0000001d001d7305 */ /* 0x000ef00000203100 */
[----:B------:R-:W-:Y:S08]  /*5670*/  F2I.NTZ R21, R21 ;  /* 0x0000001500157305 */ /* 0x000ff00000203100 */
[----:B------:R-:W4:Y:S01]  /*5680*/  F2I.NTZ R20, R20 ;  /* 0x0000001400147305 */ /* 0x000f220000203100 */
[----:B-1----:R-:W-:-:S02]  /*5690*/  I2IP.S8.S32.SAT R33, R38, R33, RZ ;  /* 0x0000002126217239 */ /* 0x002fc400000010ff */
[----:B------:R-:W-:Y:S02]  /*56a0*/  IADD3 R32, P5, R40, c[0x0][0x298], RZ ;  /* 0x0000a60028207a10 */ /* 0x000fe40007fbe0ff */
[----:B--2---:R-:W-:Y:S02]  /*56b0*/  I2IP.S8.S32.SAT R24, R17, R16, RZ ;  /* 0x0000001011187239 */ /* 0x004fe400000010ff */
[----:B---3--:R-:W-:Y:S02]  /*56c0*/  I2IP.S8.S32.SAT R16, R29, R28, R33 ;  /* 0x0000001c1d107239 */ /* 0x008fe40000001021 */
[----:B------:R-:W-:Y:S02]  /*56d0*/  IADD3.X R33, R41, c[0x0][0x29c], RZ, P5, !PT ;  /* 0x0000a70029217a10 */ /* 0x000fe40002ffe4ff */
[----:B------:R-:W-:Y:S02]  /*56e0*/  IADD3 R28, P5, R36, UR8, RZ ;  /* 0x00000008241c7c10 */ /* 0x000fe4000ffbe0ff */
[----:B----4-:R-:W-:-:S02]  /*56f0*/  I2IP.S8.S32.SAT R17, R20, R21, R24 ;  /* 0x0000001514117239 */ /* 0x010fc40000001018 */
[----:B------:R-:W-:Y:S02]  /*5700*/  IADD3 R24, R132, 0x500, RZ ;  /* 0x0000050084187810 */ /* 0x000fe40007ffe0ff */
[----:B------:R-:W-:Y:S01]  /*5710*/  IADD3.X R29, R37, UR9, RZ, P5, !PT ;  /* 0x00000009251d7c10 */ /* 0x000fe2000affe4ff */
[----:B------:R1:W-:Y:S01]  /*5720*/  @P6 STG.E.64 [R32.64], R16 ;  /* 0x0000001020006986 */ /* 0x0003e2000c101b10 */
[----:B------:R-:W-:Y:S02]  /*5730*/  IADD3 R20, P6, R32, c[0x0][0x298], RZ ;  /* 0x0000a60020147a10 */ /* 0x000fe40007fde0ff */
[----:B------:R-:W-:Y:S02]  /*5740*/  ISETP.GE.AND P5, PT, R24, UR4, PT ;  /* 0x0000000418007c0c */ /* 0x000fe4000bfa6270 */
[----:B------:R-:W-:Y:S02]  /*5750*/  IADD3.X R21, R33, c[0x0][0x29c], RZ, P6, !PT ;  /* 0x0000a70021157a10 */ /* 0x000fe400037fe4ff */
[----:B------:R-:W-:-:S13]  /*5760*/  ISETP.LT.AND P6, PT, R0, UR18, !P5 ;  /* 0x0000001200007c0c */ /* 0x000fda000efc1270 */
[----:B------:R-:W1:Y:S01]  /*5770*/  @P6 LDG.E.LTC128B.64 R2, [R28.64] ;  /* 0x000000101c026981 */ /* 0x000e62000c1e1b20 */
[----:B------:R-:W-:Y:S01]  /*5780*/  ULEA.HI.X UR5, UR8, UR11, UR9, 0x3, UP0 ;  /* 0x0000000b08057291 */ /* 0x000fe200080f1c09 */
[C-C-:B-1----:R-:W-:Y:S02]  /*5790*/  PRMT R16, R2.reuse, 0xbbb3, R2.reuse ;  /* 0x0000bbb302107816 */ /* 0x142fe40000000002 */
[----:B------:R-:W-:Y:S02]  /*57a0*/  PRMT R24, R2, 0x8880, R2 ;  /* 0x0000888002187816 */ /* 0x000fe40000000002 */
[----:B------:R-:W-:Y:S02]  /*57b0*/  IADD3 R16, R16, 0x4b400000, RZ ;  /* 0x4b40000010107810 */ /* 0x000fe40007ffe0ff */
[----:B------:R-:W-:-:S03]  /*57c0*/  IADD3 R24, R24, 0x4b400000, RZ ;  /* 0x4b40000018187810 */ /* 0x000fc60007ffe0ff */
[----:B------:R-:W-:Y:S01]  /*57d0*/  FADD R16, R16, -12582912 ;  /* 0xcb40000010107421 */ /* 0x000fe20000000000 */
[C-C-:B------:R-:W-:Y:S02]  /*57e0*/  PRMT R17, R2.reuse, 0xaaa2, R2.reuse ;  /* 0x0000aaa202117816 */ /* 0x140fe40000000002 */
[----:B------:R-:W-:Y:S01]  /*57f0*/  PRMT R25, R2, 0x9991, R2 ;  /* 0x0000999102197816 */ /* 0x000fe20000000002 */
[----:B------:R-:W-:Y:S01]  /*5800*/  FFMA R16, R27, UR14, R16 ;  /* 0x0000000e1b107c23 */ /* 0x000fe20008000010 */
[----:B------:R-:W-:Y:S01]  /*5810*/  IADD3 R17, R17, 0x4b400000, RZ ;  /* 0x4b40000011117810 */ /* 0x000fe20007ffe0ff */
[----:B------:R-:W-:Y:S01]  /*5820*/  FADD R27, R24, -12582912 ;  /* 0xcb400000181b7421 */ /* 0x000fe20000000000 */
[----:B------:R-:W-:Y:S02]  /*5830*/  PRMT R24, R3, 0xaaa2, R3 ;  /* 0x0000aaa203187816 */ /* 0x000fe40000000003 */
[----:B------:R-:W-:Y:S01]  /*5840*/  IADD3 R25, R25, 0x4b400000, RZ ;  /* 0x4b40000019197810 */ /* 0x000fe20007ffe0ff */
[----:B------:R-:W-:Y:S01]  /*5850*/  FADD R17, R17, -12582912 ;  /* 0xcb40000011117421 */ /* 0x000fe20000000000 */
[----:B------:R-:W-:Y:S01]  /*5860*/  IADD3 R24, R24, 0x4b400000, RZ ;  /* 0x4b40000018187810 */ /* 0x000fe20007ffe0ff */
[----:B------:R-:W-:-:S02]  /*5870*/  FFMA R27, R30, UR14, R27 ;  /* 0x0000000e1e1b7c23 */ /* 0x000fc4000800001b */
[----:B------:R-:W-:Y:S02]  /*5880*/  FADD R30, R25, -12582912 ;  /* 0xcb400000191e7421 */ /* 0x000fe40000000000 */
[----:B------:R-:W-:Y:S01]  /*5890*/  FFMA R17, R26, UR14, R17 ;  /* 0x0000000e1a117c23 */ /* 0x000fe20008000011 */
[C-C-:B------:R-:W-:Y:S01]  /*58a0*/  PRMT R26, R3.reuse, 0xbbb3, R3.reuse ;  /* 0x0000bbb3031a7816 */ /* 0x140fe20000000003 */
[----:B------:R-:W-:Y:S01]  /*58b0*/  FADD R25, R24, -12582912 ;  /* 0xcb40000018197421 */ /* 0x000fe20000000000 */
[C---:B------:R-:W-:Y:S02]  /*58c0*/  PRMT R24, R3.reuse, 0x8880, R3 ;  /* 0x0000888003187816 */ /* 0x040fe40000000003 */
[----:B------:R-:W-:Y:S01]  /*58d0*/  IADD3 R26, R26, 0x4b400000, RZ ;  /* 0x4b4000001a1a7810 */ /* 0x000fe20007ffe0ff */
[----:B------:R-:W-:Y:S01]  /*58e0*/  FFMA R18, R18, UR14, R25 ;  /* 0x0000000e12127c23 */ /* 0x000fe20008000019 */
[----:B------:R-:W-:Y:S02]  /*58f0*/  PRMT R25, R3, 0x9991, R3 ;  /* 0x0000999103197816 */ /* 0x000fe40000000003 */
[----:B------:R-:W-:Y:S01]  /*5900*/  IADD3 R24, R24, 0x4b400000, RZ ;  /* 0x4b40000018187810 */ /* 0x000fe20007ffe0ff */
[----:B------:R-:W-:Y:S01]  /*5910*/  FADD R26, R26, -12582912 ;  /* 0xcb4000001a1a7421 */ /* 0x000fe20000000000 */
[----:B------:R-:W-:Y:S01]  /*5920*/  IADD3 R25, R25, 0x4b400000, RZ ;  /* 0x4b40000019197810 */ /* 0x000fe20007ffe0ff */
[----:B------:R-:W-:-:S02]  /*5930*/  FFMA R30, R31, UR14, R30 ;  /* 0x0000000e1f1e7c23 */ /* 0x000fc4000800001e */
[----:B------:R-:W-:Y:S02]  /*5940*/  FADD R31, R24, -12582912 ;  /* 0xcb400000181f7421 */ /* 0x000fe40000000000 */
[----:B------:R-:W-:Y:S02]  /*5950*/  FFMA R19, R19, UR14, R26 ;  /* 0x0000000e13137c23 */ /* 0x000fe4000800001a */
[----:B------:R-:W-:Y:S01]  /*5960*/  FADD R24, R25, -12582912 ;  /* 0xcb40000019187421 */ /* 0x000fe20000000000 */
[----:B------:R-:W-:Y:S01]  /*5970*/  FMNMX.NAN R17, R17, UR13, !PT ;  /* 0x0000000d11117c09 */ /* 0x000fe2000f820000 */
[----:B------:R-:W-:Y:S01]  /*5980*/  FFMA R22, R22, UR14, R31 ;  /* 0x0000000e16167c23 */ /* 0x000fe2000800001f */
[----:B------:R-:W-:Y:S01]  /*5990*/  FMNMX.NAN R16, R16, UR13, !PT ;  /* 0x0000000d10107c09 */ /* 0x000fe2000f820000 */
[----:B------:R-:W-:Y:S01]  /*59a0*/  FFMA R24, R23, UR14, R24 ;  /* 0x0000000e17187c23 */ /* 0x000fe20008000018 */
[----:B------:R-:W-:Y:S02]  /*59b0*/  FMNMX.NAN R18, R18, UR13, !PT ;  /* 0x0000000d12127c09 */ /* 0x000fe4000f820000 */
[----:B------:R-:W-:-:S02]  /*59c0*/  FMNMX.NAN R19, R19, UR13, !PT ;  /* 0x0000000d13137c09 */ /* 0x000fc4000f820000 */
[----:B------:R-:W-:Y:S01]  /*59d0*/  FMNMX.NAN R23, R22, UR13, !PT ;  /* 0x0000000d16177c09 */ /* 0x000fe2000f820000 */
[----:B------:R-:W-:Y:S01]  /*59e0*/  F2I.NTZ R17, R17 ;  /* 0x0000001100117305 */ /* 0x000fe20000203100 */
[----:B------:R-:W-:Y:S02]  /*59f0*/  FMNMX.NAN R27, R27, UR13, !PT ;  /* 0x0000000d1b1b7c09 */ /* 0x000fe4000f820000 */
[----:B------:R-:W-:Y:S02]  /*5a00*/  FMNMX.NAN R30, R30, UR13, !PT ;  /* 0x0000000d1e1e7c09 */ /* 0x000fe4000f820000 */
[----:B------:R-:W-:-:S03]  /*5a10*/  FMNMX.NAN R22, R24, UR13, !PT ;  /* 0x0000000d18167c09 */ /* 0x000fc6000f820000 */
[----:B------:R-:W1:Y:S08]  /*5a20*/  F2I.NTZ R16, R16 ;  /* 0x0000001000107305 */ /* 0x000e700000203100 */
[----:B------:R-:W-:Y:S08]  /*5a30*/  F2I.NTZ R18, R18 ;  /* 0x0000001200127305 */ /* 0x000ff00000203100 */
[----:B------:R-:W2:Y:S08]  /*5a40*/  F2I.NTZ R19, R19 ;  /* 0x0000001300137305 */ /* 0x000eb00000203100 */
[----:B------:R-:W-:Y:S08]  /*5a50*/  F2I.NTZ R27, R27 ;  /* 0x0000001b001b7305 */ /* 0x000ff00000203100 */
[----:B------:R-:W3:Y:S08]  /*5a60*/  F2I.NTZ R30, R30 ;  /* 0x0000001e001e7305 */ /* 0x000ef00000203100 */
[----:B------:R-:W-:Y:S08]  /*5a70*/  F2I.NTZ R23, R23 ;  /* 0x0000001700177305 */ /* 0x000ff00000203100 */
[----:B------:R-:W4:Y:S01]  /*5a80*/  F2I.NTZ R22, R22 ;  /* 0x0000001600167305 */ /* 0x000f220000203100 */
[----:B-1----:R-:W-:-:S02]  /*5a90*/  I2IP.S8.S32.SAT R16, R16, R17, RZ ;  /* 0x0000001110107239 */ /* 0x002fc400000010ff */
[----:B--2---:R-:W-:Y:S02]  /*5aa0*/  I2IP.S8.S32.SAT R17, R19, R18, RZ ;  /* 0x0000001213117239 */ /* 0x004fe400000010ff */
[----:B---3--:R-:W-:Y:S02]  /*5ab0*/  I2IP.S8.S32.SAT R16, R30, R27, R16 ;  /* 0x0000001b1e107239 */ /* 0x008fe40000001010 */
[----:B----4-:R-:W-:-:S05]  /*5ac0*/  I2IP.S8.S32.SAT R17, R22, R23, R17 ;  /* 0x0000001716117239 */ /* 0x010fca0000001011 */
[----:B------:R1:W-:Y:S01]  /*5ad0*/  @P6 STG.E.64 [R20.64], R16 ;  /* 0x0000001014006986 */ /* 0x0003e2000c101b10 */
[----:B------:R-:W-:-:S04]  /*5ae0*/  IADD3 R24, P6, R28, UR8, RZ ;  /* 0x000000081c187c10 */ /* 0x000fc8000ffde0ff */
[----:B------:R-:W-:Y:S02]  /*5af0*/  IADD3.X R25, R29, UR9, RZ, P6, !PT ;  /* 0x000000091d197c10 */ /* 0x000fe4000b7fe4ff */
[----:B------:R-:W-:-:S04]  /*5b00*/  IADD3 R26, P6, R20, c[0x0][0x298], RZ ;  /* 0x0000a600141a7a10 */ /* 0x000fc80007fde0ff */
[----:B------:R-:W-:Y:S02]  /*5b10*/  IADD3.X R27, R21, c[0x0][0x29c], RZ, P6, !PT ;  /* 0x0000a700151b7a10 */ /* 0x000fe400037fe4ff */
[----:B------:R-:W-:Y:S02]  /*5b20*/  IADD3 R134, P6, R134, UR15, RZ ;  /* 0x0000000f86867c10 */ /* 0x000fe4000ffde0ff */
[----:B------:R-:W-:Y:S02]  /*5b30*/  IADD3 R22, R132, 0x600, RZ ;  /* 0x0000060084167810 */ /* 0x000fe40007ffe0ff */
[----:B------:R-:W-:Y:S02]  /*5b40*/  IADD3.X R135, R135, UR5, RZ, P6, !PT ;  /* 0x0000000587877c10 */ /* 0x000fe4000b7fe4ff */
[----:B------:R-:W-:-:S04]  /*5b50*/  IADD3 R18, P6, R134, UR8, RZ ;  /* 0x0000000886127c10 */ /* 0x000fc8000ffde0ff */
[----:B------:R-:W-:Y:S02]  /*5b60*/  IADD3.X R19, R135, UR9, RZ, P6, !PT ;  /* 0x0000000987137c10 */ /* 0x000fe4000b7fe4ff */
[----:B------:R-:W-:-:S04]  /*5b70*/  ISETP.GE.AND P6, PT, R22, UR4, PT ;  /* 0x0000000416007c0c */ /* 0x000fc8000bfc6270 */
[----:B------:R-:W-:-:S13]  /*5b80*/  ISETP.LT.AND P0, PT, R0, UR18, !P6 ;  /* 0x0000001200007c0c */ /* 0x000fda000f701270 */
[----:B------:R-:W1:Y:S01]  /*5b90*/  @P0 LDG.E.LTC128B.64 R2, [R24.64] ;  /* 0x0000001018020981 */ /* 0x000e62000c1e1b20 */
[----:B------:R-:W2:Y:S08]  /*5ba0*/  I2F R100, R100 ;  /* 0x0000006400647306 */ /* 0x000eb00000201400 */
[----:B------:R-:W3:Y:S08]  /*5bb0*/  I2F R101, R101 ;  /* 0x0000006500657306 */ /* 0x000ef00000201400 */
[----:B------:R-:W4:Y:S08]  /*5bc0*/  I2F R108, R108 ;  /* 0x0000006c006c7306 */ /* 0x000f300000201400 */
[----:B------:R-:W5:Y:S08]  /*5bd0*/  I2F R109, R109 ;  /* 0x0000006d006d7306 */ /* 0x000f700000201400 */
[----:B------:R-:W1:Y:S08]  /*5be0*/  I2F R96, R96 ;  /* 0x0000006000607306 */ /* 0x000e700000201400 */
[----:B------:R-:W1:Y:S08]  /*5bf0*/  I2F R97, R97 ;  /* 0x0000006100617306 */ /* 0x000e700000201400 */
[----:B------:R-:W1:Y:S08]  /*5c00*/  I2F R104, R104 ;  /* 0x0000006800687306 */ /* 0x000e700000201400 */
[----:B------:R-:W1:Y:S01]  /*5c10*/  I2F R105, R105 ;  /* 0x0000006900697306 */ /* 0x000e620000201400 */
[----:B------:R-:W-:-:S02]  /*5c20*/  IADD3 R132, R132, 0x700, RZ ;  /* 0x0000070084847810 */ /* 0x000fc40007ffe0ff */
[----:B-1----:R-:W-:-:S04]  /*5c30*/  PRMT R20, R2, 0x8880, R2 ;  /* 0x0000888002147816 */ /* 0x002fc80000000002 */
[----:B------:R-:W-:Y:S02]  /*5c40*/  IADD3 R20, R20, 0x4b400000, RZ ;  /* 0x4b40000014147810 */ /* 0x000fe40007ffe0ff */
[----:B------:R-:W-:-:S03]  /*5c50*/  PRMT R21, R2, 0x9991, R2 ;  /* 0x0000999102157816 */ /* 0x000fc60000000002 */
[----:B------:R-:W-:Y:S01]  /*5c60*/  FADD R23, R20, -12582912 ;  /* 0xcb40000014177421 */ /* 0x000fe20000000000 */
[--C-:B------:R-:W-:Y:S02]  /*5c70*/  PRMT R20, R3, 0xaaa2, R3.reuse ;  /* 0x0000aaa203147816 */ /* 0x100fe40000000003 */
[----:B------:R-:W-:Y:S02]  /*5c80*/  IADD3 R21, R21, 0x4b400000, RZ ;  /* 0x4b40000015157810 */ /* 0x000fe40007ffe0ff */
[----:B------:R-:W-:Y:S02]  /*5c90*/  IADD3 R20, R20, 0x4b400000, RZ ;  /* 0x4b40000014147810 */ /* 0x000fe40007ffe0ff */
[C-C-:B------:R-:W-:Y:S02]  /*5ca0*/  PRMT R17, R2.reuse, 0xaaa2, R2.reuse ;  /* 0x0000aaa202117816 */ /* 0x140fe40000000002 */
[----:B------:R-:W-:Y:S01]  /*5cb0*/  PRMT R16, R2, 0xbbb3, R2 ;  /* 0x0000bbb302107816 */ /* 0x000fe20000000002 */
[----:B------:R-:W-:Y:S01]  /*5cc0*/  FADD R28, R21, -12582912 ;  /* 0xcb400000151c7421 */ /* 0x000fe20000000000 */
[----:B------:R-:W-:Y:S01]  /*5cd0*/  PRMT R22, R3, 0xbbb3, R3 ;  /* 0x0000bbb303167816 */ /* 0x000fe20000000003 */
[----:B------:R-:W-:Y:S01]  /*5ce0*/  FADD R21, R20, -12582912 ;  /* 0xcb40000014157421 */ /* 0x000fe20000000000 */
[----:B------:R-:W-:-:S02]  /*5cf0*/  IADD3 R17, R17, 0x4b400000, RZ ;  /* 0x4b40000011117810 */ /* 0x000fc40007ffe0ff */
[----:B------:R-:W-:Y:S02]  /*5d00*/  IADD3 R16, R16, 0x4b400000, RZ ;  /* 0x4b40000010107810 */ /* 0x000fe40007ffe0ff */
[C-C-:B------:R-:W-:Y:S02]  /*5d10*/  PRMT R20, R3.reuse, 0x8880, R3.reuse ;  /* 0x0000888003147816 */ /* 0x140fe40000000003 */
[----:B------:R-:W-:Y:S02]  /*5d20*/  IADD3 R22, R22, 0x4b400000, RZ ;  /* 0x4b40000016167810 */ /* 0x000fe40007ffe0ff */
[----:B------:R-:W-:Y:S01]  /*5d30*/  PRMT R29, R3, 0x9991, R3 ;  /* 0x00009991031d7816 */ /* 0x000fe20000000003 */
[----:B------:R-:W-:Y:S01]  /*5d40*/  FADD R17, R17, -12582912 ;  /* 0xcb40000011117421 */ /* 0x000fe20000000000 */
[----:B------:R-:W-:Y:S01]  /*5d50*/  IADD3 R20, R20, 0x4b400000, RZ ;  /* 0x4b40000014147810 */ /* 0x000fe20007ffe0ff */
[----:B------:R-:W-:Y:S01]  /*5d60*/  FADD R16, R16, -12582912 ;  /* 0xcb40000010107421 */ /* 0x000fe20000000000 */
[----:B------:R-:W-:Y:S01]  /*5d70*/  IADD3 R29, R29, 0x4b400000, RZ ;  /* 0x4b4000001d1d7810 */ /* 0x000fe20007ffe0ff */
[----:B------:R-:W-:-:S02]  /*5d80*/  FADD R22, R22, -12582912 ;  /* 0xcb40000016167421 */ /* 0x000fc40000000000 */
[----:B--2---:R-:W-:Y:S02]  /*5d90*/  FFMA R17, R100, UR14, R17 ;  /* 0x0000000e64117c23 */ /* 0x004fe40008000011 */
[----:B---3--:R-:W-:Y:S02]  /*5da0*/  FFMA R16, R101, UR14, R16 ;  /* 0x0000000e65107c23 */ /* 0x008fe40008000010 */
[----:B------:R-:W-:Y:S02]  /*5db0*/  FADD R31, R20, -12582912 ;  /* 0xcb400000141f7421 */ /* 0x000fe40000000000 */
[----:B----4-:R-:W-:Y:S02]  /*5dc0*/  FFMA R21, R108, UR14, R21 ;  /* 0x0000000e6c157c23 */ /* 0x010fe40008000015 */
[----:B-----5:R-:W-:Y:S02]  /*5dd0*/  FFMA R22, R109, UR14, R22 ;  /* 0x0000000e6d167c23 */ /* 0x020fe40008000016 */
        /* <DEDUP_REMOVED lines=30> */
[----:B------:R-:W-:-:S04]  /*5fc0*/  IADD3 R22, P0, R34, c[0x0][0x298], RZ ;  /* 0x0000a60022167a10 */ /* 0x000fc80007f1e0ff */
[----:B------:R-:W-:Y:S02]  /*5fd0*/  IADD3.X R23, R35, c[0x0][0x29c], RZ, P0, !PT ;  /* 0x0000a70023177a10 */ /* 0x000fe400007fe4ff */
[----:B------:R-:W-:-:S04]  /*5fe0*/  ISETP.GE.AND P0, PT, R132, UR4, PT ;  /* 0x0000000484007c0c */ /* 0x000fc8000bf06270 */
[----:B------:R-:W-:Y:S02]  /*5ff0*/  P2R R20, PR, RZ, 0x1 ;  /* 0x00000001ff147803 */ /* 0x000fe40000000000 */
        /* <DEDUP_REMOVED lines=11> */
[C-C-:B-1----:R-:W-:Y:S02]  /*60b0*/  PRMT R17, R2.reuse, 0xaaa2, R2.reuse ;  /* 0x0000aaa202117816 */ /* 0x142fe40000000002 */
[----:B------:R-:W-:Y:S02]  /*60c0*/  PRMT R16, R2, 0xbbb3, R2 ;  /* 0x0000bbb302107816 */ /* 0x000fe40000000002 */
[C-C-:B------:R-:W-:Y:S02]  /*60d0*/  PRMT R27, R3.reuse, 0xaaa2, R3.reuse ;  /* 0x0000aaa2031b7816 */ /* 0x140fe40000000003 */
[----:B------:R-:W-:Y:S02]  /*60e0*/  PRMT R28, R3, 0xbbb3, R3 ;  /* 0x0000bbb3031c7816 */ /* 0x000fe40000000003 */
[----:B------:R-:W-:Y:S02]  /*60f0*/  IADD3 R17, R17, 0x4b400000, RZ ;  /* 0x4b40000011117810 */ /* 0x000fe40007ffe0ff */
[----:B------:R-:W-:-:S02]  /*6100*/  IADD3 R16, R16, 0x4b400000, RZ ;  /* 0x4b40000010107810 */ /* 0x000fc40007ffe0ff */
[--C-:B------:R-:W-:Y:S02]  /*6110*/  PRMT R29, R3, 0x8880, R3.reuse ;  /* 0x00008880031d7816 */ /* 0x100fe40000000003 */
[C-C-:B------:R-:W-:Y:S02]  /*6120*/  PRMT R21, R2.reuse, 0x8880, R2.reuse ;  /* 0x0000888002157816 */ /* 0x140fe40000000002 */
[----:B------:R-:W-:Y:S02]  /*6130*/  PRMT R26, R2, 0x9991, R2 ;  /* 0x00009991021a7816 */ /* 0x000fe40000000002 */
[----:B------:R-:W-:Y:S02]  /*6140*/  IADD3 R27, R27, 0x4b400000, RZ ;  /* 0x4b4000001b1b7810 */ /* 0x000fe40007ffe0ff */
[----:B------:R-:W-:Y:S02]  /*6150*/  IADD3 R28, R28, 0x4b400000, RZ ;  /* 0x4b4000001c1c7810 */ /* 0x000fe40007ffe0ff */
[----:B------:R-:W-:Y:S01]  /*6160*/  PRMT R30, R3, 0x9991, R3 ;  /* 0x00009991031e7816 */ /* 0x000fe20000000003 */
[----:B------:R-:W-:Y:S01]  /*6170*/  FADD R17, R17, -12582912 ;  /* 0xcb40000011117421 */ /* 0x000fe20000000000 */
[----:B------:R-:W-:Y:S01]  /*6180*/  IADD3 R29, R29, 0x4b400000, RZ ;  /* 0x4b4000001d1d7810 */ /* 0x000fe20007ffe0ff */
[----:B------:R-:W-:Y:S01]  /*6190*/  FADD R16, R16, -12582912 ;  /* 0xcb40000010107421 */ /* 0x000fe20000000000 */
[----:B------:R-:W-:Y:S01]  /*61a0*/  IADD3 R21, R21, 0x4b400000, RZ ;  /* 0x4b40000015157810 */ /* 0x000fe20007ffe0ff */
[----:B------:R-:W-:Y:S01]  /*61b0*/  FADD R27, R27, -12582912 ;  /* 0xcb4000001b1b7421 */ /* 0x000fe20000000000 */
[----:B------:R-:W-:Y:S01]  /*61c0*/  IADD3 R26, R26, 0x4b400000, RZ ;  /* 0x4b4000001a1a7810 */ /* 0x000fe20007ffe0ff */
[----:B------:R-:W-:Y:S01]  /*61d0*/  FADD R28, R28, -12582912 ;  /* 0xcb4000001c1c7421 */ /* 0x000fe20000000000 */
[----:B------:R-:W-:Y:S01]  /*61e0*/  IADD3 R30, R30, 0x4b400000, RZ ;  /* 0x4b4000001e1e7810 */ /* 0x000fe20007ffe0ff */
[----:B--2---:R-:W-:-:S02]  /*61f0*/  FFMA R17, R102, UR14, R17 ;  /* 0x0000000e66117c23 */ /* 0x004fc40008000011 */
[----:B---3--:R-:W-:Y:S02]  /*6200*/  FFMA R16, R103, UR14, R16 ;  /* 0x0000000e67107c23 */ /* 0x008fe40008000010 */
[----:B------:R-:W-:Y:S02]  /*6210*/  FADD R29, R29, -12582912 ;  /* 0xcb4000001d1d7421 */ /* 0x000fe40000000000 */
[----:B------:R-:W-:Y:S02]  /*6220*/  FADD R21, R21, -12582912 ;  /* 0xcb40000015157421 */ /* 0x000fe40000000000 */
[----:B------:R-:W-:Y:S02]  /*6230*/  FADD R26, R26, -12582912 ;  /* 0xcb4000001a1a7421 */ /* 0x000fe40000000000 */
[----:B----4-:R-:W-:Y:S02]  /*6240*/  FFMA R27, R110, UR14, R27 ;  /* 0x0000000e6e1b7c23 */ /* 0x010fe4000800001b */
[----:B-----5:R-:W-:-:S02]  /*6250*/  FFMA R28, R111, UR14, R28 ;  /* 0x0000000e6f1c7c23 */ /* 0x020fc4000800001c */
        /* <DEDUP_REMOVED lines=26> */
[----:B------:R-:W-:-:S04]  /*6400*/  ISETP.NE.AND P0, PT, R133, RZ, PT ;  /* 0x000000ff8500720c */ /* 0x000fc80003f05270 */
        /* <DEDUP_REMOVED lines=10> */
[----:B------:R-:W-:-:S02]  /*64b0*/  ISETP.LT.AND P1, PT, R0, UR18, !P1 ;  /* 0x0000001200007c0c */ /* 0x000fc4000cf21270 */
        /* <DEDUP_REMOVED lines=52> */
[----:B------:R1:W-:Y:S04]  /*6800*/  @P0 STG.E.64 [R34.64], R16 ;  /* 0x0000001022000986 */ /* 0x0003e8000c101b10 */
[----:B------:R2:W3:Y:S01]  /*6810*/  @P1 LDG.E.LTC128B.64 R2, [R18.64] ;  /* 0x0000001012021981 */ /* 0x0004e2000c1e1b20 */
[----:B------:R-:W4:Y:S08]  /*6820*/  I2F R74, R74 ;  /* 0x0000004a004a7306 */ /* 0x000f300000201400 */
[----:B------:R-:W5:Y:S08]  /*6830*/  I2F R75, R75 ;  /* 0x0000004b004b7306 */ /* 0x000f700000201400 */
[----:B------:R-:W1:Y:S08]  /*6840*/  I2F R66, R66 ;  /* 0x0000004200427306 */ /* 0x000e700000201400 */
[----:B------:R-:W1:Y:S08]  /*6850*/  I2F R67, R67 ;  /* 0x0000004300437306 */ /* 0x000e700000201400 */
[----:B------:R-:W1:Y:S08]  /*6860*/  I2F R70, R70 ;  /* 0x0000004600467306 */ /* 0x000e700000201400 */
[----:B------:R-:W1:Y:S08]  /*6870*/  I2F R78, R78 ;  /* 0x0000004e004e7306 */ /* 0x000e700000201400 */
[----:B------:R-:W1:Y:S08]  /*6880*/  I2F R79, R79 ;  /* 0x0000004f004f7306 */ /* 0x000e700000201400 */
[----:B------:R-:W1:Y:S01]  /*6890*/  I2F R71, R71 ;  /* 0x0000004700477306 */ /* 0x000e620000201400 */
[----:B------:R-:W-:-:S02]  /*68a0*/  ISETP.LT.AND P2, PT, R0, UR18, !P2 ;  /* 0x0000001200007c0c */ /* 0x000fc4000d741270 */
[----:B--2---:R-:W-:-:S04]  /*68b0*/  IADD3 R18, P0, R18, UR8, RZ ;  /* 0x0000000812127c10 */ /* 0x004fc8000ff1e0ff */
[----:B------:R-:W-:Y:S02]  /*68c0*/  IADD3.X R19, R19, UR9, RZ, P0, !PT ;  /* 0x0000000913137c10 */ /* 0x000fe400087fe4ff */
[C-C-:B---3--:R-:W-:Y:S02]  /*68d0*/  PRMT R21, R2.reuse, 0xaaa2, R2.reuse ;  /* 0x0000aaa202157816 */ /* 0x148fe40000000002 */
[----:B-1----:R-:W-:Y:S02]  /*68e0*/  PRMT R16, R2, 0xbbb3, R2 ;  /* 0x0000bbb302107816 */ /* 0x002fe40000000002 */
[----:B------:R-:W-:Y:S02]  /*68f0*/  IADD3 R21, R21, 0x4b400000, RZ ;  /* 0x4b40000015157810 */ /* 0x000fe40007ffe0ff */
[C-C-:B------:R-:W-:Y:S02]  /*6900*/  PRMT R25, R3.reuse, 0xaaa2, R3.reuse ;  /* 0x0000aaa203197816 */ /* 0x140fe40000000003 */
[----:B------:R-:W-:Y:S01]  /*6910*/  PRMT R26, R3, 0xbbb3, R3 ;  /* 0x0000bbb3031a7816 */ /* 0x000fe20000000003 */
[----:B------:R-:W-:Y:S01]  /*6920*/  FADD R17, R21, -12582912 ;  /* 0xcb40000015117421 */ /* 0x000fe20000000000 */
        /* <DEDUP_REMOVED lines=12> */
[----:B------:R-:W-:-:S02]  /*69f0*/  IADD3 R24, R24, 0x4b400000, RZ ;  /* 0x4b40000018187810 */ /* 0x000fc40007ffe0ff */
[----:B------:R-:W-:Y:S01]  /*6a00*/  IADD3 R28, R28, 0x4b400000, RZ ;  /* 0x4b4000001c1c7810 */ /* 0x000fe20007ffe0ff */
[----:B----4-:R-:W-:Y:S02]  /*6a10*/  FFMA R17, R74, UR14, R17 ;  /* 0x0000000e4a117c23 */ /* 0x010fe40008000011 */
[----:B-----5:R-:W-:Y:S02]  /*6a20*/  FFMA R16, R75, UR14, R16 ;  /* 0x0000000e4b107c23 */ /* 0x020fe40008000010 */
[----:B------:R-:W-:Y:S02]  /*6a30*/  FADD R27, R27, -12582912 ;  /* 0xcb4000001b1b7421 */ /* 0x000fe40000000000 */
[----:B------:R-:W-:Y:S02]  /*6a40*/  FADD R21, R21, -12582912 ;  /* 0xcb40000015157421 */ /* 0x000fe40000000000 */
[----:B------:R-:W-:Y:S02]  /*6a50*/  FADD R24, R24, -12582912 ;  /* 0xcb40000018187421 */ /* 0x000fe40000000000 */
[----:B------:R-:W-:-:S02]  /*6a60*/  FFMA R25, R66, UR14, R25 ;  /* 0x0000000e42197c23 */ /* 0x000fc40008000019 */
        /* <DEDUP_REMOVED lines=34> */
[----:B------:R-:W3:Y:S08]  /*6c90*/  I2F R49, R49 ;  /* 0x0000003100317306 */ /* 0x000ef00000201400 */
[----:B------:R-:W3:Y:S01]  /*6ca0*/  I2F R57, R57 ;  /* 0x0000003900397306 */ /* 0x000ee20000201400 */
[----:B-1----:R-:W-:-:S02]  /*6cb0*/  IADD3 R22, P0, R22, c[0x0][0x298], RZ ;  /* 0x0000a60016167a10 */ /* 0x002fc40007f1e0ff */
[----:B------:R-:W-:Y:S02]  /*6cc0*/  ISETP.LT.AND P3, PT, R0, UR18, !P3 ;  /* 0x0000001200007c0c */ /* 0x000fe4000df61270 */
[----:B------:R-:W-:Y:S02]  /*6cd0*/  IADD3.X R23, R23, c[0x0][0x29c], RZ, P0, !PT ;  /* 0x0000a70017177a10 */ /* 0x000fe400007fe4ff */
[----:B--2---:R-:W-:-:S04]  /*6ce0*/  IADD3 R18, P0, R18, UR8, RZ ;  /* 0x0000000812127c10 */ /* 0x004fc8000ff1e0ff */
[----:B------:R-:W-:Y:S02]  /*6cf0*/  IADD3.X R19, R19, UR9, RZ, P0, !PT ;  /* 0x0000000913137c10 */ /* 0x000fe400087fe4ff */
[C-C-:B---3--:R-:W-:Y:S02]  /*6d00*/  PRMT R17, R2.reuse, 0xaaa2, R2.reuse ;  /* 0x0000aaa202117816 */ /* 0x148fe40000000002 */
[----:B------:R-:W-:Y:S02]  /*6d10*/  PRMT R16, R2, 0xbbb3, R2 ;  /* 0x0000bbb302107816 */ /* 0x000fe40000000002 */
[C-C-:B------:R-:W-:Y:S02]  /*6d20*/  PRMT R25, R3.reuse, 0xaaa2, R3.reuse ;  /* 0x0000aaa203197816 */ /* 0x140fe40000000003 */
[----:B------:R-:W-:Y:S02]  /*6d30*/  PRMT R26, R3, 0xbbb3, R3 ;  /* 0x0000bbb3031a7816 */ /* 0x000fe40000000003 */
[----:B------:R-:W-:-:S02]  /*6d40*/  IADD3 R17, R17, 0x4b400000, RZ ;  /* 0x4b40000011117810 */ /* 0x000fc40007ffe0ff */
[----:B------:R-:W-:Y:S02]  /*6d50*/  IADD3 R16, R16, 0x4b400000, RZ ;  /* 0x4b40000010107810 */ /* 0x000fe40007ffe0ff */
[----:B------:R-:W-:Y:S02]  /*6d60*/  PRMT R27, R3, 0x8880, R3 ;  /* 0x00008880031b7816 */ /* 0x000fe40000000003 */
[C-C-:B------:R-:W-:Y:S02]  /*6d70*/  PRMT R21, R2.reuse, 0x8880, R2.reuse ;  /* 0x0000888002157816 */ /* 0x140fe40000000002 */
[----:B------:R-:W-:Y:S02]  /*6d80*/  PRMT R24, R2, 0x9991, R2 ;  /* 0x0000999102187816 */ /* 0x000fe40000000002 */
[----:B------:R-:W-:Y:S02]  /*6d90*/  IADD3 R25, R25, 0x4b400000, RZ ;  /* 0x4b40000019197810 */ /* 0x000fe40007ffe0ff */
[----:B------:R-:W-:-:S02]  /*6da0*/  IADD3 R26, R26, 0x4b400000, RZ ;  /* 0x4b4000001a1a7810 */ /* 0x000fc40007ffe0ff */
        /* <DEDUP_REMOVED lines=9> */
[----:B----4-:R-:W-:Y:S02]  /*6e40*/  FFMA R17, R52, UR14, R17 ;  /* 0x0000000e34117c23 */ /* 0x010fe40008000011 */
[----:B-----5:R-:W-:-:S02]  /*6e50*/  FFMA R16, R53, UR14, R16 ;  /* 0x0000000e35107c23 */ /* 0x020fc40008000010 */
[----:B------:R-:W-:Y:S02]  /*6e60*/  FADD R27, R27, -12582912 ;  /* 0xcb4000001b1b7421 */ /* 0x000fe40000000000 */
[----:B------:R-:W-:Y:S02]  /*6e70*/  FADD R21, R21, -12582912 ;  /* 0xcb40000015157421 */ /* 0x000fe40000000000 */
        /* <DEDUP_REMOVED lines=30> */
[----:B------:R-:W-:Y:S01]  /*7060*/  ISETP.NE.AND P2, PT, R20, RZ, PT ;  /* 0x000000ff1400720c */ /* 0x000fe20003f45270 */
        /* <DEDUP_REMOVED lines=8> */
[----:B------:R-:W-:-:S02]  /*70f0*/  ISETP.LT.AND P4, PT, R0, UR18, !P4 ;  /* 0x0000001200007c0c */ /* 0x000fc4000e781270 */
[----:B-1----:R-:W-:Y:S02]  /*7100*/  IADD3 R22, P1, R22, c[0x0][0x298], RZ ;  /* 0x0000a60016167a10 */ /* 0x002fe40007f3e0ff */
[----:B--2---:R-:W-:Y:S02]  /*7110*/  IADD3 R18, P0, R18, UR8, RZ ;  /* 0x0000000812127c10 */ /* 0x004fe4000ff1e0ff */
[----:B------:R-:W-:Y:S02]  /*7120*/  IADD3.X R23, R23, c[0x0][0x29c], RZ, P1, !PT ;  /* 0x0000a70017177a10 */ /* 0x000fe40000ffe4ff */
[----:B------:R-:W-:Y:S02]  /*7130*/  IADD3.X R19, R19, UR9, RZ, P0, !PT ;  /* 0x0000000913137c10 */ /* 0x000fe400087fe4ff */
[----:B---3--:R-:W-:-:S04]  /*7140*/  PRMT R20, R2, 0xaaa2, R2 ;  /* 0x0000aaa202147816 */ /* 0x008fc80000000002 */
[----:B------:R-:W-:-:S05]  /*7150*/  IADD3 R20, R20, 0x4b400000, RZ ;  /* 0x4b40000014147810 */ /* 0x000fca0007ffe0ff */
[----:B------:R-:W-:Y:S01]  /*7160*/  FADD R17, R20, -12582912 ;  /* 0xcb40000014117421 */ /* 0x000fe20000000000 */
[----:B------:R-:W-:-:S04]  /*7170*/  PRMT R20, R2, 0x8880, R2 ;  /* 0x0000888002147816 */ /* 0x000fc80000000002 */
[----:B------:R-:W-:Y:S02]  /*7180*/  IADD3 R20, R20, 0x4b400000, RZ ;  /* 0x4b40000014147810 */ /* 0x000fe40007ffe0ff */
[----:B------:R-:W-:-:S03]  /*7190*/  PRMT R21, R2, 0x9991, R2 ;  /* 0x0000999102157816 */ /* 0x000fc60000000002 */
[----:B------:R-:W-:Y:S01]  /*71a0*/  FADD R25, R20, -12582912 ;  /* 0xcb40000014197421 */ /* 0x000fe20000000000 */
[--C-:B------:R-:W-:Y:S02]  /*71b0*/  PRMT R20, R3, 0xaaa2, R3.reuse ;  /* 0x0000aaa203147816 */ /* 0x100fe40000000003 */
[----:B------:R-:W-:Y:S02]  /*71c0*/  IADD3 R21, R21, 0x4b400000, RZ ;  /* 0x4b40000015157810 */ /* 0x000fe40007ffe0ff */
[----:B------:R-:W-:Y:S02]  /*71d0*/  IADD3 R20, R20, 0x4b400000, RZ ;  /* 0x4b40000014147810 */ /* 0x000fe40007ffe0ff */
[----:B------:R-:W-:Y:S01]  /*71e0*/  PRMT R16, R2, 0xbbb3, R2 ;  /* 0x0000bbb302107816 */ /* 0x000fe20000000002 */
[----:B------:R-:W-:Y:S01]  /*71f0*/  FADD R26, R21, -12582912 ;  /* 0xcb400000151a7421 */ /* 0x000fe20000000000 */
[----:B------:R-:W-:Y:S01]  /*7200*/  PRMT R24, R3, 0xbbb3, R3 ;  /* 0x0000bbb303187816 */ /* 0x000fe20000000003 */
[----:B------:R-:W-:Y:S01]  /*7210*/  FADD R21, R20, -12582912 ;  /* 0xcb40000014157421 */ /* 0x000fe20000000000 */
[----:B------:R-:W-:-:S02]  /*7220*/  IADD3 R16, R16, 0x4b400000, RZ ;  /* 0x4b40000010107810 */ /* 0x000fc40007ffe0ff */
[C-C-:B------:R-:W-:Y:S02]  /*7230*/  PRMT R20, R3.reuse, 0x8880, R3.reuse ;  /* 0x0000888003147816 */ /* 0x140fe40000000003 */
[----:B------:R-:W-:Y:S02]  /*7240*/  IADD3 R24, R24, 0x4b400000, RZ ;  /* 0x4b40000018187810 */ /* 0x000fe40007ffe0ff */
[----:B------:R-:W-:Y:S01]  /*7250*/  PRMT R27, R3, 0x9991, R3 ;  /* 0x00009991031b7816 */ /* 0x000fe20000000003 */
[----:B------:R-:W-:Y:S01]  /*7260*/  FADD R16, R16, -12582912 ;  /* 0xcb40000010107421 */ /* 0x000fe20000000000 */
[----:B------:R-:W-:Y:S01]  /*7270*/  IADD3 R20, R20, 0x4b400000, RZ ;  /* 0x4b40000014147810 */ /* 0x000fe20007ffe0ff */
[----:B------:R-:W-:Y:S01]  /*7280*/  FADD R24, R24, -12582912 ;  /* 0xcb40000018187421 */ /* 0x000fe20000000000 */
[----:B------:R-:W-:Y:S01]  /*7290*/  IADD3 R27, R27, 0x4b400000, RZ ;  /* 0x4b4000001b1b7810 */ /* 0x000fe20007ffe0ff */
[----:B----4-:R-:W-:Y:S02]  /*72a0*/  FFMA R17, R54, UR14, R17 ;  /* 0x0000000e36117c23 */ /* 0x010fe40008000011 */
[----:B-----5:R-:W-:-:S02]  /*72b0*/  FFMA R16, R55, UR14, R16 ;  /* 0x0000000e37107c23 */ /* 0x020fc40008000010 */
        /* <DEDUP_REMOVED lines=29> */
[----:B------:R-:W2:Y:S01]  /*7490*/  @P4 LDG.E.LTC128B.64 R2, [R18.64] ;  /* 0x0000001012024981 */ /* 0x000ea2000c1e1b20 */
[----:B------:R-:W3:Y:S08]  /*74a0*/  I2F R8, R8 ;  /* 0x0000000800087306 */ /* 0x000ef00000201400 */
[----:B------:R-:W4:Y:S08]  /*74b0*/  I2F R9, R9 ;  /* 0x0000000900097306 */ /* 0x000f300000201400 */
[----:B------:R-:W5:Y:S08]  /*74c0*/  I2F R12, R12 ;  /* 0x0000000c000c7306 */ /* 0x000f700000201400 */
[----:B------:R-:W1:Y:S08]  /*74d0*/  I2F R13, R13 ;  /* 0x0000000d000d7306 */ /* 0x000e700000201400 */
[----:B------:R-:W1:Y:S08]  /*74e0*/  I2F R128, R128 ;  /* 0x0000008000807306 */ /* 0x000e700000201400 */
[----:B------:R-:W1:Y:S08]  /*74f0*/  I2F R129, R129 ;  /* 0x0000008100817306 */ /* 0x000e700000201400 */
[----:B------:R-:W1:Y:S08]  /*7500*/  I2F R4, R4 ;  /* 0x0000000400047306 */ /* 0x000e700000201400 */
[----:B------:R-:W1:Y:S01]  /*7510*/  I2F R5, R5 ;  /* 0x0000000500057306 */ /* 0x000e620000201400 */
[----:B------:R-:W-:-:S02]  /*7520*/  ISETP.LT.AND P5, PT, R0, UR18, !P5 ;  /* 0x0000001200007c0c */ /* 0x000fc4000efa1270 */
[----:B--2---:R-:W-:-:S04]  /*7530*/  PRMT R20, R2, 0xaaa2, R2 ;  /* 0x0000aaa202147816 */ /* 0x004fc80000000002 */
[----:B------:R-:W-:Y:S02]  /*7540*/  IADD3 R20, R20, 0x4b400000, RZ ;  /* 0x4b40000014147810 */ /* 0x000fe40007ffe0ff */
[----:B-1----:R-:W-:-:S03]  /*7550*/  PRMT R16, R2, 0xbbb3, R2 ;  /* 0x0000bbb302107816 */ /* 0x002fc60000000002 */
[----:B------:R-:W-:Y:S01]  /*7560*/  FADD R17, R20, -12582912 ;  /* 0xcb40000014117421 */ /* 0x000fe20000000000 */
[----:B------:R-:W-:-:S03]  /*7570*/  IADD3 R16, R16, 0x4b400000, RZ ;  /* 0x4b40000010107810 */ /* 0x000fc60007ffe0ff */
[----:B---3--:R-:W-:Y:S01]  /*7580*/  FFMA R17, R8, UR14, R17 ;  /* 0x0000000e08117c23 */ /* 0x008fe20008000011 */
[----:B------:R-:W-:Y:S01]  /*7590*/  PRMT R8, R2, 0x8880, R2 ;  /* 0x0000888002087816 */ /* 0x000fe20000000002 */
[----:B------:R-:W-:-:S03]  /*75a0*/  FADD R16, R16, -12582912 ;  /* 0xcb40000010107421 */ /* 0x000fc60000000000 */
[----:B------:R-:W-:Y:S01]  /*75b0*/  IADD3 R8, R8, 0x4b400000, RZ ;  /* 0x4b40000008087810 */ /* 0x000fe20007ffe0ff */
[----:B----4-:R-:W-:Y:S01]  /*75c0*/  FFMA R9, R9, UR14, R16 ;  /* 0x0000000e09097c23 */ /* 0x010fe20008000010 */
[----:B------:R-:W-:-:S03]  /*75d0*/  PRMT R16, R2, 0x9991, R2 ;  /* 0x0000999102107816 */ /* 0x000fc60000000002 */
[----:B------:R-:W-:Y:S01]  /*75e0*/  FADD R21, R8, -12582912 ;  /* 0xcb40000008157421 */ /* 0x000fe20000000000 */
[C---:B------:R-:W-:Y:S02]  /*75f0*/  PRMT R8, R3.reuse, 0xaaa2, R3 ;  /* 0x0000aaa203087816 */ /* 0x040fe40000000003 */
[----:B------:R-:W-:Y:S01]  /*7600*/  IADD3 R16, R16, 0x4b400000, RZ ;  /* 0x4b40000010107810 */ /* 0x000fe20007ffe0ff */
[----:B-----5:R-:W-:Y:S01]  /*7610*/  FFMA R12, R12, UR14, R21 ;  /* 0x0000000e0c0c7c23 */ /* 0x020fe20008000015 */
[----:B------:R-:W-:Y:S02]  /*7620*/  IADD3 R8, R8, 0x4b400000, RZ ;  /* 0x4b40000008087810 */ /* 0x000fe40007ffe0ff */
[--C-:B------:R-:W-:Y:S02]  /*7630*/  PRMT R21, R3, 0xbbb3, R3.reuse ;  /* 0x0000bbb303157816 */ /* 0x100fe40000000003 */
[----:B------:R-:W-:Y:S01]  /*7640*/  FMNMX.NAN R9, R9, UR13, !PT ;  /* 0x0000000d09097c09 */ /* 0x000fe2000f820000 */
[----:B------:R-:W-:Y:S01]  /*7650*/  FADD R25, R8, -12582912 ;  /* 0xcb40000008197421 */ /* 0x000fe20000000000 */
[----:B------:R-:W-:Y:S01]  /*7660*/  IADD3 R21, R21, 0x4b400000, RZ ;  /* 0x4b40000015157810 */ /* 0x000fe20007ffe0ff */
[----:B------:R-:W-:Y:S01]  /*7670*/  FADD R16, R16, -12582912 ;  /* 0xcb40000010107421 */ /* 0x000fe20000000000 */
[----:B------:R-:W-:Y:S01]  /*7680*/  PRMT R8, R3, 0x8880, R3 ;  /* 0x0000888003087816 */ /* 0x000fe20000000003 */
[----:B------:R1:W-:Y:S02]  /*7690*/  F2I.NTZ R20, R9 ;  /* 0x0000000900147305 */ /* 0x0003e40000203100 */
[----:B------:R-:W-:Y:S01]  /*76a0*/  FFMA R13, R13, UR14, R16 ;  /* 0x0000000e0d0d7c23 */ /* 0x000fe20008000010 */
[----:B------:R-:W-:Y:S01]  /*76b0*/  IADD3 R8, R8, 0x4b400000, RZ ;  /* 0x4b40000008087810 */ /* 0x000fe20007ffe0ff */
[----:B------:R-:W-:-:S02]  /*76c0*/  FADD R16, R21, -12582912 ;  /* 0xcb40000015107421 */ /* 0x000fc40000000000 */
[----:B------:R-:W-:Y:S02]  /*76d0*/  FFMA R25, R128, UR14, R25 ;  /* 0x0000000e80197c23 */ /* 0x000fe40008000019 */
[----:B------:R-:W-:Y:S01]  /*76e0*/  FFMA R16, R129, UR14, R16 ;  /* 0x0000000e81107c23 */ /* 0x000fe20008000010 */
[----:B-1----:R-:W-:Y:S01]  /*76f0*/  PRMT R9, R3, 0x9991, R3 ;  /* 0x0000999103097816 */ /* 0x002fe20000000003 */
[----:B------:R-:W-:-:S03]  /*7700*/  FADD R21, R8, -12582912 ;  /* 0xcb40000008157421 */ /* 0x000fc60000000000 */
[----:B------:R-:W-:Y:S01]  /*7710*/  IADD3 R9, R9, 0x4b400000, RZ ;  /* 0x4b40000009097810 */ /* 0x000fe20007ffe0ff */
[----:B------:R-:W-:Y:S01]  /*7720*/  FFMA R21, R4, UR14, R21 ;  /* 0x0000000e04157c23 */ /* 0x000fe20008000015 */
[----:B------:R-:W-:-:S03]  /*7730*/  FMNMX.NAN R17, R17, UR13, !PT ;  /* 0x0000000d11117c09 */ /* 0x000fc6000f820000 */
[----:B------:R-:W-:Y:S01]  /*7740*/  FADD R8, R9, -12582912 ;  /* 0xcb40000009087421 */ /* 0x000fe20000000000 */
[----:B------:R-:W-:Y:S02]  /*7750*/  FMNMX.NAN R25, R25, UR13, !PT ;  /* 0x0000000d19197c09 */ /* 0x000fe4000f820000 */
[----:B------:R-:W-:Y:S01]  /*7760*/  FMNMX.NAN R4, R16, UR13, !PT ;  /* 0x0000000d10047c09 */ /* 0x000fe2000f820000 */
[----:B------:R-:W-:Y:S01]  /*7770*/  FFMA R5, R5, UR14, R8 ;  /* 0x0000000e05057c23 */ /* 0x000fe20008000008 */
[----:B------:R-:W-:Y:S02]  /*7780*/  FMNMX.NAN R12, R12, UR13, !PT ;  /* 0x0000000d0c0c7c09 */ /* 0x000fe4000f820000 */
[----:B------:R-:W-:Y:S01]  /*7790*/  FMNMX.NAN R13, R13, UR13, !PT ;  /* 0x0000000d0d0d7c09 */ /* 0x000fe2000f820000 */
[----:B------:R-:W1:Y:S01]  /*77a0*/  F2I.NTZ R17, R17 ;  /* 0x0000001100117305 */ /* 0x000e620000203100 */
[----:B------:R-:W-:Y:S02]  /*77b0*/  FMNMX.NAN R8, R21, UR13, !PT ;  /* 0x0000000d15087c09 */ /* 0x000fe4000f820000 */
[----:B------:R-:W-:-:S05]  /*77c0*/  FMNMX.NAN R9, R5, UR13, !PT ;  /* 0x0000000d05097c09 */ /* 0x000fca000f820000 */
[----:B------:R-:W-:Y:S08]  /*77d0*/  F2I.NTZ R25, R25 ;  /* 0x0000001900197305 */ /* 0x000ff00000203100 */
[----:B------:R-:W2:Y:S08]  /*77e0*/  F2I.NTZ R4, R4 ;  /* 0x0000000400047305 */ /* 0x000eb00000203100 */
[----:B------:R-:W-:Y:S08]  /*77f0*/  F2I.NTZ R12, R12 ;  /* 0x0000000c000c7305 */ /* 0x000ff00000203100 */
[----:B------:R-:W3:Y:S08]  /*7800*/  F2I.NTZ R13, R13 ;  /* 0x0000000d000d7305 */ /* 0x000ef00000203100 */
[----:B------:R-:W-:Y:S08]  /*7810*/  F2I.NTZ R8, R8 ;  /* 0x0000000800087305 */ /* 0x000ff00000203100 */
[----:B------:R-:W4:Y:S01]  /*7820*/  F2I.NTZ R5, R9 ;  /* 0x0000000900057305 */ /* 0x000f220000203100 */
[----:B-1----:R-:W-:-:S02]  /*7830*/  I2IP.S8.S32.SAT R17, R20, R17, RZ ;  /* 0x0000001114117239 */ /* 0x002fc400000010ff */
[----:B------:R-:W-:Y:S02]  /*7840*/  IADD3 R16, P0, R18, UR8, RZ ;  /* 0x0000000812107c10 */ /* 0x000fe4000ff1e0ff */
[----:B------:R-:W-:Y:S02]  /*7850*/  IADD3 R18, P1, R22, c[0x0][0x298], RZ ;  /* 0x0000a60016127a10 */ /* 0x000fe40007f3e0ff */
[----:B--2---:R-:W-:Y:S02]  /*7860*/  I2IP.S8.S32.SAT R25, R4, R25, RZ ;  /* 0x0000001904197239 */ /* 0x004fe400000010ff */
[----:B---3--:R-:W-:Y:S02]  /*7870*/  I2IP.S8.S32.SAT R4, R13, R12, R17 ;  /* 0x0000000c0d047239 */ /* 0x008fe40000001011 */
[----:B------:R-:W-:Y:S02]  /*7880*/  IADD3.X R17, R19, UR9, RZ, P0, !PT ;  /* 0x0000000913117c10 */ /* 0x000fe400087fe4ff */
[----:B------:R-:W-:-:S02]  /*7890*/  IADD3.X R19, R23, c[0x0][0x29c], RZ, P1, !PT ;  /* 0x0000a70017137a10 */ /* 0x000fc40000ffe4ff */
        /* <DEDUP_REMOVED lines=20> */
[----:B---3--:R-:W-:Y:S01]  /*79e0*/  FFMA R4, R11, UR14, R4 ;  /* 0x0000000e0b047c23 */ /* 0x008fe20008000004 */
[----:B------:R-:W-:-:S03]  /*79f0*/  PRMT R9, R2, 0x9991, R2 ;  /* 0x0000999102097816 */ /* 0x000fc60000000002 */
[----:B------:R-:W-:Y:S01]  /*7a00*/  FADD R11, R8, -12582912 ;  /* 0xcb400000080b7421 */ /* 0x000fe20000000000 */
[----:B------:R-:W-:Y:S02]  /*7a10*/  PRMT R8, R3, 0xaaa2, R3 ;  /* 0x0000aaa203087816 */ /* 0x000fe40000000003 */
[----:B------:R-:W-:Y:S02]  /*7a20*/  IADD3 R9, R9, 0x4b400000, RZ ;  /* 0x4b40000009097810 */ /* 0x000fe40007ffe0ff */
[----:B------:R-:W-:Y:S01]  /*7a30*/  IADD3 R8, R8, 0x4b400000, RZ ;  /* 0x4b40000008087810 */ /* 0x000fe20007ffe0ff */
[----:B----4-:R-:W-:Y:S01]  /*7a40*/  FFMA R5, R10, UR14, R5 ;  /* 0x0000000e0a057c23 */ /* 0x010fe20008000005 */
[--C-:B------:R-:W-:Y:S01]  /*7a50*/  PRMT R10, R3, 0xbbb3, R3.reuse ;  /* 0x0000bbb3030a7816 */ /* 0x100fe20000000003 */
[----:B------:R-:W-:Y:S02]  /*7a60*/  FADD R12, R9, -12582912 ;  /* 0xcb400000090c7421 */ /* 0x000fe40000000000 */
[----:B------:R-:W-:Y:S01]  /*7a70*/  FADD R9, R8, -12582912 ;  /* 0xcb40000008097421 */ /* 0x000fe20000000000 */
[----:B------:R-:W-:-:S02]  /*7a80*/  PRMT R8, R3, 0x8880, R3 ;  /* 0x0000888003087816 */ /* 0x000fc40000000003 */
[----:B------:R-:W-:Y:S02]  /*7a90*/  IADD3 R10, R10, 0x4b400000, RZ ;  /* 0x4b4000000a0a7810 */ /* 0x000fe40007ffe0ff */
[----:B------:R-:W-:Y:S02]  /*7aa0*/  PRMT R13, R3, 0x9991, R3 ;  /* 0x00009991030d7816 */ /* 0x000fe40000000003 */
[----:B------:R-:W-:Y:S01]  /*7ab0*/  IADD3 R8, R8, 0x4b400000, RZ ;  /* 0x4b40000008087810 */ /* 0x000fe20007ffe0ff */
[----:B------:R-:W-:Y:S01]  /*7ac0*/  FADD R10, R10, -12582912 ;  /* 0xcb4000000a0a7421 */ /* 0x000fe20000000000 */
[----:B------:R-:W-:Y:S01]  /*7ad0*/  IADD3 R13, R13, 0x4b400000, RZ ;  /* 0x4b4000000d0d7810 */ /* 0x000fe20007ffe0ff */
[----:B-----5:R-:W-:Y:S02]  /*7ae0*/  FFMA R12, R15, UR14, R12 ;  /* 0x0000000e0f0c7c23 */ /* 0x020fe4000800000c */
        /* <DEDUP_REMOVED lines=10> */
[----:B------:R-:W-:Y:S02]  /*7b90*/  FMNMX.NAN R10, R10, UR13, !PT ;  /* 0x0000000d0a0a7c09 */ /* 0x000fe4000f820000 */
        /* <DEDUP_REMOVED lines=14> */
[----:B------:R-:W-:Y:S02]  /*7c80*/  IADD3 R8, P1, R18, c[0x0][0x298], RZ ;  /* 0x0000a60012087a10 */ /* 0x000fe40007f3e0ff */
[----:B------:R-:W-:Y:S02]  /*7c90*/  IADD3 R14, P0, R16, UR8, RZ ;  /* 0x00000008100e7c10 */ /* 0x000fe4000ff1e0ff */
[----:B---3--:R-:W-:Y:S02]  /*7ca0*/  I2IP.S8.S32.SAT R4, R12, R11, R4 ;  /* 0x0000000b0c047239 */ /* 0x008fe40000001004 */
[----:B------:R-:W-:Y:S02]  /*7cb0*/  IADD3.X R9, R19, c[0x0][0x29c], RZ, P1, !PT ;  /* 0x0000a70013097a10 */ /* 0x000fe40000ffe4ff */
[----:B------:R-:W-:-:S02]  /*7cc0*/  IADD3.X R15, R17, UR9, RZ, P0, !PT ;  /* 0x00000009110f7c10 */ /* 0x000fc400087fe4ff */
        /* <DEDUP_REMOVED lines=76> */
[----:B------:R-:W2:Y:S08]  /*8190*/  I2F R122, R122 ;  /* 0x0000007a007a7306 */ /* 0x000eb00000201400 */
[----:B------:R-:W2:Y:S01]  /*81a0*/  I2F R123, R123 ;  /* 0x0000007b007b7306 */ /* 0x000ea20000201400 */
[----:B-1----:R-:W-:-:S04]  /*81b0*/  IADD3 R8, P0, R8, c[0x0][0x298], RZ ;  /* 0x0000a60008087a10 */ /* 0x002fc80007f1e0ff */
[----:B------:R-:W-:Y:S02]  /*81c0*/  IADD3.X R9, R9, c[0x0][0x29c], RZ, P0, !PT ;  /* 0x0000a70009097a10 */ /* 0x000fe400007fe4ff */
[----:B------:R-:W-:Y:S02]  /*81d0*/  PLOP3.LUT P0, PT, PT, PT, UP1, 0x80, 0x0 ;  /* 0x000000000000781c */ /* 0x000fe40003f0f018 */
[----:B--2---:R-:W-:-:S04]  /*81e0*/  PRMT R0, R2, 0x8880, R2 ;  /* 0x0000888002007816 */ /* 0x004fc80000000002 */
[----:B------:R-:W-:-:S05]  /*81f0*/  IADD3 R0, R0, 0x4b400000, RZ ;  /* 0x4b40000000007810 */ /* 0x000fca0007ffe0ff */
[----:B------:R-:W-:Y:S01]  /*8200*/  FADD R5, R0, -12582912 ;  /* 0xcb40000000057421 */ /* 0x000fe20000000000 */
[----:B------:R-:W-:-:S04]  /*8210*/  PRMT R0, R2, 0xaaa2, R2 ;  /* 0x0000aaa202007816 */ /* 0x000fc80000000002 */
[----:B------:R-:W-:-:S05]  /*8220*/  IADD3 R0, R0, 0x4b400000, RZ ;  /* 0x4b40000000007810 */ /* 0x000fca0007ffe0ff */
[----:B------:R-:W-:Y:S01]  /*8230*/  FADD R7, R0, -12582912 ;  /* 0xcb40000000077421 */ /* 0x000fe20000000000 */
[----:B------:R-:W-:-:S04]  /*8240*/  PRMT R0, R3, 0x8880, R3 ;  /* 0x0000888003007816 */ /* 0x000fc80000000003 */
[----:B------:R-:W-:Y:S02]  /*8250*/  IADD3 R0, R0, 0x4b400000, RZ ;  /* 0x4b40000000007810 */ /* 0x000fe40007ffe0ff */
[C-C-:B------:R-:W-:Y:S02]  /*8260*/  PRMT R4, R2.reuse, 0x9991, R2.reuse ;  /* 0x0000999102047816 */ /* 0x140fe40000000002 */
[----:B------:R-:W-:Y:S01]  /*8270*/  PRMT R2, R2, 0xbbb3, R2 ;  /* 0x0000bbb302027816 */ /* 0x000fe20000000002 */
[----:B------:R-:W-:Y:S01]  /*8280*/  FADD R11, R0, -12582912 ;  /* 0xcb400000000b7421 */ /* 0x000fe20000000000 */
[C-C-:B------:R-:W-:Y:S02]  /*8290*/  PRMT R6, R3.reuse, 0xaaa2, R3.reuse ;  /* 0x0000aaa203067816 */ /* 0x140fe40000000003 */
[----:B------:R-:W-:Y:S02]  /*82a0*/  PRMT R0, R3, 0xbbb3, R3 ;  /* 0x0000bbb303007816 */ /* 0x000fe40000000003 */
[----:B------:R-:W-:-:S02]  /*82b0*/  IADD3 R2, R2, 0x4b400000, RZ ;  /* 0x4b40000002027810 */ /* 0x000fc40007ffe0ff */
[----:B------:R-:W-:Y:S02]  /*82c0*/  IADD3 R6, R6, 0x4b400000, RZ ;  /* 0x4b40000006067810 */ /* 0x000fe40007ffe0ff */
[----:B------:R-:W-:Y:S02]  /*82d0*/  PRMT R3, R3, 0x9991, R3 ;  /* 0x0000999103037816 */ /* 0x000fe40000000003 */
[----:B------:R-:W-:Y:S01]  /*82e0*/  IADD3 R0, R0, 0x4b400000, RZ ;  /* 0x4b40000000007810 */ /* 0x000fe20007ffe0ff */
[----:B------:R-:W-:Y:S01]  /*82f0*/  FADD R2, R2, -12582912 ;  /* 0xcb40000002027421 */ /* 0x000fe20000000000 */
[----:B------:R-:W-:Y:S01]  /*8300*/  IADD3 R4, R4, 0x4b400000, RZ ;  /* 0x4b40000004047810 */ /* 0x000fe20007ffe0ff */
[----:B------:R-:W-:Y:S01]  /*8310*/  FADD R13, R6, -12582912 ;  /* 0xcb400000060d7421 */ /* 0x000fe20000000000 */
[----:B------:R-:W-:Y:S01]  /*8320*/  IADD3 R3, R3, 0x4b400000, RZ ;  /* 0x4b40000003037810 */ /* 0x000fe20007ffe0ff */
[----:B------:R-:W-:Y:S02]  /*8330*/  FADD R0, R0, -12582912 ;  /* 0xcb40000000007421 */ /* 0x000fe40000000000 */
[----:B------:R-:W-:-:S02]  /*8340*/  FADD R4, R4, -12582912 ;  /* 0xcb40000004047421 */ /* 0x000fc40000000000 */
[----:B---3--:R-:W-:Y:S02]  /*8350*/  FFMA R7, R118, UR14, R7 ;  /* 0x0000000e76077c23 */ /* 0x008fe40008000007 */
[----:B----4-:R-:W-:Y:S02]  /*8360*/  FFMA R2, R119, UR14, R2 ;  /* 0x0000000e77027c23 */ /* 0x010fe40008000002 */
[----:B-----5:R-:W-:Y:S02]  /*8370*/  FFMA R13, R126, UR14, R13 ;  /* 0x0000000e7e0d7c23 */ /* 0x020fe4000800000d */
[----:B------:R-:W-:Y:S02]  /*8380*/  FADD R6, R3, -12582912 ;  /* 0xcb40000003067421 */ /* 0x000fe40000000000 */
[----:B------:R-:W-:Y:S01]  /*8390*/  FFMA R0, R127, UR14, R0 ;  /* 0x0000000e7f007c23 */ /* 0x000fe20008000000 */
[----:B------:R-:W-:Y:S01]  /*83a0*/  FMNMX.NAN R7, R7, UR13, !PT ;  /* 0x0000000d07077c09 */ /* 0x000fe2000f820000 */
[----:B------:R-:W-:Y:S01]  /*83b0*/  FFMA R5, R114, UR14, R5 ;  /* 0x0000000e72057c23 */ /* 0x000fe20008000005 */
[----:B------:R-:W-:Y:S01]  /*83c0*/  FMNMX.NAN R2, R2, UR13, !PT ;  /* 0x0000000d02027c09 */ /* 0x000fe2000f820000 */
[----:B------:R-:W-:Y:S01]  /*83d0*/  FFMA R4, R115, UR14, R4 ;  /* 0x0000000e73047c23 */ /* 0x000fe20008000004 */
[----:B------:R-:W-:Y:S01]  /*83e0*/  FMNMX.NAN R13, R13, UR13, !PT ;  /* 0x0000000d0d0d7c09 */ /* 0x000fe2000f820000 */
[----:B------:R-:W-:-:S02]  /*83f0*/  FFMA R11, R122, UR14, R11 ;  /* 0x0000000e7a0b7c23 */ /* 0x000fc4000800000b */
[----:B------:R-:W-:Y:S01]  /*8400*/  FFMA R6, R123, UR14, R6 ;  /* 0x0000000e7b067c23 */ /* 0x000fe20008000006 */
[----:B------:R-:W-:Y:S02]  /*8410*/  FMNMX.NAN R10, R0, UR13, !PT ;  /* 0x0000000d000a7c09 */ /* 0x000fe4000f820000 */
[----:B------:R-:W-:Y:S02]  /*8420*/  FMNMX.NAN R5, R5, UR13, !PT ;  /* 0x0000000d05057c09 */ /* 0x000fe4000f820000 */
[----:B------:R-:W-:Y:S02]  /*8430*/  FMNMX.NAN R4, R4, UR13, !PT ;  /* 0x0000000d04047c09 */ /* 0x000fe4000f820000 */
[----:B------:R-:W-:Y:S02]  /*8440*/  FMNMX.NAN R11, R11, UR13, !PT ;  /* 0x0000000d0b0b7c09 */ /* 0x000fe4000f820000 */
[----:B------:R-:W-:Y:S01]  /*8450*/  FMNMX.NAN R6, R6, UR13, !PT ;  /* 0x0000000d06067c09 */ /* 0x000fe2000f820000 */
[----:B------:R-:W-:Y:S08]  /*8460*/  F2I.NTZ R7, R7 ;  /* 0x0000000700077305 */ /* 0x000ff00000203100 */
        /* <DEDUP_REMOVED lines=12> */
[----:B------:R-:W-:Y:S05]  /*8530*/  @P0 EXIT ;  /* 0x000000000000094d */ /* 0x000fea0003800000 */
[----:B------:R-:W2:Y:S01]  /*8540*/  S2R R0, SR_TID.X ;  /* 0x0000000000007919 */ /* 0x000ea20000002100 */
[----:B------:R-:W-:Y:S01]  /*8550*/  @!PT LDS RZ, [RZ] ;  /* 0x00000000fffff984 */ /* 0x000fe20000000800 */
[----:B------:R-:W-:Y:S01]  /*8560*/  @!PT LDS RZ, [RZ] ;  /* 0x00000000fffff984 */ /* 0x000fe20000000800 */
[----:B------:R-:W-:Y:S01]  /*8570*/  @!PT LDS RZ, [RZ] ;  /* 0x00000000fffff984 */ /* 0x000fe20000000800 */
[----:B------:R-:W-:Y:S01]  /*8580*/  @!PT LDS RZ, [RZ] ;  /* 0x00000000fffff984 */ /* 0x000fe20000000800 */
[----:B------:R-:W-:Y:S06]  /*8590*/  MEMBAR.SC.GPU ;  /* 0x0000000000007992 */ /* 0x000fec0000002000 */
[----:B------:R-:W-:-:S00]  /*85a0*/  ERRBAR ;  /* 0x00000000000079ab */ /* 0x000fc00000000000 */
[----:B------:R-:W-:-:S05]  /*85b0*/  CCTL.IVALL ;  /* 0x00000000ff00798f */ /* 0x000fca0002000000 */
[----:B------:R-:W-:Y:S01]  /*85c0*/  BAR.SYNC.DEFER_BLOCKING 0x0 ;  /* 0x0000000000007b1d */ /* 0x000fe20000010000 */
[----:B--2---:R-:W-:-:S13]  /*85d0*/  ISETP.GT.AND P0, PT, R0, RZ, PT ;  /* 0x000000ff0000720c */ /* 0x004fda0003f04270 */
[----:B------:R-:W-:Y:S05]  /*85e0*/  @P0 EXIT ;  /* 0x000000000000094d */ /* 0x000fea0003800000 */
[----:B------:R-:W2:Y:S01]  /*85f0*/  S2UR UR5, SR_CTAID.Y ;  /* 0x00000000000579c3 */ /* 0x000ea20000002600 */
[----:B------:R-:W3:Y:S01]  /*8600*/  S2R R5, SR_CTAID.X ;  /* 0x0000000000057919 */ /* 0x000ee20000002500 */
[----:B-1----:R-:W-:Y:S01]  /*8610*/  IMAD.MOV.U32 R2, RZ, RZ, -0x1 ;  /* 0xffffffffff027424 */ /* 0x002fe200078e00ff */
[----:B------:R-:W-:Y:S01]  /*8620*/  @!PT LDS RZ, [RZ] ;  /* 0x00000000fffff984 */ /* 0x000fe20000000800 */
[----:B------:R-:W-:Y:S01]  /*8630*/  @!PT LDS RZ, [RZ] ;  /* 0x00000000fffff984 */ /* 0x000fe20000000800 */
[----:B------:R-:W-:Y:S01]  /*8640*/  @!PT LDS RZ, [RZ] ;  /* 0x00000000fffff984 */ /* 0x000fe20000000800 */
[----:B------:R-:W-:Y:S01]  /*8650*/  @!PT LDS RZ, [RZ] ;  /* 0x00000000fffff984 */ /* 0x000fe20000000800 */
[----:B------:R-:W-:Y:S06]  /*8660*/  MEMBAR.ALL.GPU ;  /* 0x0000000000007992 */ /* 0x000fec000000a000 */
[----:B------:R-:W1:Y:S01]  /*8670*/  S2R R3, SR_CTAID.Z ;  /* 0x0000000000037919 */ /* 0x000e620000002700 */
[----:B------:R-:W-:Y:S01]  /*8680*/  ULDC UR4, c[0x0][0x188] ;  /* 0x0000620000047ab9 */ /* 0x000fe20000000800 */
[----:B------:R-:W-:Y:S01]  /*8690*/  SHF.L.U32 R2, R2, c[0x0][0x188], RZ ;  /* 0x0000620002027a19 */ /* 0x000fe200000006ff */
[----:B------:R-:W-:Y:S01]  /*86a0*/  IMAD.MOV.U32 R0, RZ, RZ, 0x4 ;  /* 0x00000004ff007424 */ /* 0x000fe200078e00ff */
[----:B--2---:R-:W-:-:S02]  /*86b0*/  USHF.L.U32 UR4, UR5, UR4, URZ ;  /* 0x0000000405047299 */ /* 0x004fc4000800063f */
[----:B---3--:R-:W-:Y:S02]  /*86c0*/  LOP3.LUT R2, R5, R2, RZ, 0x30, !PT ;  /* 0x0000000205027212 */ /* 0x008fe400078e30ff */
[----:B------:R-:W-:Y:S02]  /*86d0*/  SHF.R.S32.HI R5, RZ, c[0x0][0x188], R5 ;  /* 0x00006200ff057a19 */ /* 0x000fe40000011405 */
[----:B------:R-:W-:Y:S02]  /*86e0*/  IADD3 R2, R2, UR4, RZ ;  /* 0x0000000402027c10 */ /* 0x000fe4000fffe0ff */
[----:B-1----:R-:W-:-:S03]  /*86f0*/  IADD3 R3, R3, 0x1, RZ ;  /* 0x0000000103037810 */ /* 0x002fc60007ffe0ff */
[----:B------:R-:W-:Y:S01]  /*8700*/  IMAD R5, R2, c[0x0][0x17c], R5 ;  /* 0x00005f0002057a24 */ /* 0x000fe200078e0205 */
[----:B------:R-:W-:-:S03]  /*8710*/  ISETP.NE.AND P0, PT, R3, c[0x0][0x184], PT ;  /* 0x0000610003007a0c */ /* 0x000fc60003f05270 */
[----:B------:R-:W-:Y:S01]  /*8720*/  IMAD.WIDE R4, R5, R0, c[0x0][0x330] ;  /* 0x0000cc0005047625 */ /* 0x000fe200078e0200 */
[----:B------:R-:W-:-:S04]  /*8730*/  SEL R3, R3, RZ, P0 ;  /* 0x000000ff03037207 */ /* 0x000fc80000000000 */
[----:B------:R-:W-:-:S00]  /*8740*/  ERRBAR ;  /* 0x00000000000079ab */ /* 0x000fc00000000000 */
[----:B------:R-:W-:Y:S01]  /*8750*/  STG.E.STRONG.GPU [R4.64], R3 ;  /* 0x0000000304007986 */ /* 0x000fe2000c10f910 */
[----:B------:R-:W-:Y:S05]  /*8760*/  EXIT ;  /* 0x000000000000794d */ /* 0x000fea0003800000 */
.L_x_366:
        /* <DEDUP_REMOVED lines=9> */
.L_x_374:


//--------------------- .text._ZN7cutlass6KernelINS_4gemm6kernel4GemmINS1_11threadblock13MmaMultistageINS1_9GemmShapeILi128ELi128ELi64EEENS_9transform11threadblock28PredicatedTileAccessIteratorINS_11MatrixShapeILi128ELi64EEEaNS_6layout22ColumnMajorInterleavedILi32EEELi1ENS8_29PitchLinearWarpRakedThreadMapINS_16PitchLinearShapeILi4096ELi2EEELi128ENSH_ILi32ELi1EEELi16EEENS_5ArrayIaLi16ELb0EEELb0ENSD_9NoPermuteEEENS9_25RegularTileAccessIteratorISC_aNSD_37RowMajorTensorOpMultiplicandCrosswiseILi8ELi32EEELi0ENS8_29TransposePitchLinearThreadMapISK_NSH_ILi2ELi16EEEEELi16EEELNS_4arch14CacheOperation4KindE1ENSA_INSB_ILi64ELi128EEEaNSD_19RowMajorInterleavedILi32EEELi0ESK_SM_Lb0ESN_EENSP_ISZ_aNSD_40ColumnMajorTensorOpMultiplicandCrosswiseILi8ELi32EEELi1ESU_Li16EEELSY_1EiNSD_8RowMajorENS4_9MmaPolicyINS1_4warp11MmaTensorOpINS6_ILi64ELi64ELi64EEEaSR_aS14_iSF_NS18_17MmaTensorOpPolicyINSW_3MmaINS6_ILi16ELi8ELi32EEELi32EaS16_aNSD_11ColumnMajorEiS16_NSW_21OpMultiplyAddSaturateEEENSB_ILi1ELi1EEEEELi1ELb1EbEENSB_ILi0ELi0EEES1K_Li1EEELi3ELNS1_23SharedMemoryClearOptionE0EbEENS_8epilogue11threadblock19InterleavedEpilogueIS7_S1J_Li1ENS1P_33InterleavedPredicatedTileIteratorINS1P_30InterleavedOutputTileThreadMapINSH_ILi2ELi2EEENSH_ILi8ELi2EEELi128ELi8ELi8EEEaLi32EEENS1O_4warp24FragmentIteratorTensorOpIS1A_S1D_iNSL_IiLi4ELb1EEESF_EENS1O_6thread21LinearCombinationReluIaLi8EifLNS21_9ScaleType4KindE1ELNS_15FloatRoundStyleE2EEELi32EEENS4_30GemmIdentityThreadblockSwizzleILi1EEELb0EEEEEvNT_6ParamsE --------------------------
	.section	.text._ZN7cutlass6KernelINS_4gemm6kernel4GemmINS1_11threadblock13MmaMultistageINS1_9GemmShapeILi128ELi128ELi64EEENS_9transform11threadblock28PredicatedTileAccessIteratorINS_11MatrixShapeILi128ELi64EEEaNS_6layout22ColumnMajorInterleavedILi32EEELi1ENS8_29PitchLinearWarpRakedThreadMapINS_16PitchLinearShapeILi4096ELi2EEELi128ENSH_ILi32ELi1EEELi16EEENS_5ArrayIaLi16ELb0EEELb0ENSD_9NoPermuteEEENS9_25RegularTileAccessIteratorISC_aNSD_37RowMajorTensorOpMultiplicandCrosswiseILi8ELi32EEELi0ENS8_29TransposePitchLinearThreadMapISK_NSH_ILi2ELi16EEEEELi16EEELNS_4arch14CacheOperation4KindE1ENSA_INSB_ILi64ELi128EEEaNSD_19RowMajorInterleavedILi32EEELi0ESK_SM_Lb0ESN_EENSP_ISZ_aNSD_40ColumnMajorTensorOpMultiplicandCrosswiseILi8ELi32EEELi1ESU_Li16EEELSY_1EiNSD_8RowMajorENS4_9MmaPolicyINS1_4warp11MmaTensorOpINS6_ILi64ELi64ELi64EEEaSR_aS14_iSF_NS18_17MmaTensorOpPolicyINSW_3MmaINS6_ILi16ELi8ELi32EEELi32EaS16_aNSD_11ColumnMajorEiS16_NSW_21OpMultiplyAddSaturateEEENSB_ILi1ELi1EEEEELi1ELb1EbEENSB_ILi0ELi0EEES1K_Li1EEELi3ELNS1_23SharedMemoryClearOptionE0EbEENS_8epilogue11threadblock19InterleavedEpilogueIS7_S1J_Li1ENS1P_33InterleavedPredicatedTileIteratorINS1P_30InterleavedOutputTileThreadMapINSH_ILi2ELi2EEENSH_ILi8ELi2EEELi128ELi8ELi8EEEaLi32EEENS1O_4warp24FragmentIteratorTensorOpIS1A_S1D_iNSL_IiLi4ELb1EEESF_EENS1O_6thread21LinearCombinationReluIaLi8EifLNS21_9ScaleType4KindE1ELNS_15FloatRoundStyleE2EEELi32EEENS4_30GemmIdentityThreadblockSwizzleILi1EEELb0EEEEEvNT_6ParamsE,"ax",@progbits
	.sectioninfo	@"SHI_REGISTERS=218"
	.align	128
.text._ZN7cutlass6KernelINS_4gemm6kernel4GemmINS1_11threadblock13MmaMultistageINS1_9GemmShapeILi128ELi128ELi64EEENS_9transform11threadblock28PredicatedTileAccessIteratorINS_11MatrixShapeILi128ELi64EEEaNS_6layout22ColumnMajorInterleavedILi32EEELi1ENS8_29PitchLinearWarpRakedThreadMapINS_16PitchLinearShapeILi4096ELi2EEELi128ENSH_ILi32ELi1EEELi16EEENS_5ArrayIaLi16ELb0EEELb0ENSD_9NoPermuteEEENS9_25RegularTileAccessIteratorISC_aNSD_37RowMajorTensorOpMultiplicandCrosswiseILi8ELi32EEELi0ENS8_29TransposePitchLinearThreadMapISK_NSH_ILi2ELi16EEEEELi16EEELNS_4arch14CacheOperation4KindE1ENSA_INSB_ILi64ELi128EEEaNSD_19RowMajorInterleavedILi32EEELi0ESK_SM_Lb0ESN_EENSP_ISZ_aNSD_40ColumnMajorTensorOpMultiplicandCrosswiseILi8ELi32EEELi1ESU_Li16EEELSY_1EiNSD_8RowMajorENS4_9MmaPolicyINS1_4warp11MmaTensorOpINS6_ILi64ELi64ELi64EEEaSR_aS14_iSF_NS18_17MmaTensorOpPolicyINSW_3MmaINS6_ILi16ELi8ELi32EEELi32EaS16_aNSD_11ColumnMajorEiS16_NSW_21OpMultiplyAddSaturateEEENSB_ILi1ELi1EEEEELi1ELb1EbEENSB_ILi0ELi0EEES1K_Li1EEELi3ELNS1_23SharedMemoryClearOptionE0EbEENS_8epilogue11threadblock19InterleavedEpilogueIS7_S1J_Li1ENS1P_33InterleavedPredicatedTileIteratorINS1P_30InterleavedOutputTileThreadMapINSH_ILi2ELi2EEENSH_ILi8ELi2EEELi128ELi8ELi8EEEaLi32EEENS1O_4warp24FragmentIteratorTensorOpIS1A_S1D_iNSL_IiLi4ELb1EEESF_EENS1O_6thread21LinearCombinationReluIaLi8EifLNS21_9ScaleType4KindE1ELNS_15FloatRoundStyleE2EEELi32EEENS4_30GemmIdentityThreadblockSwizzleILi1EEELb0EEEEEvNT_6ParamsE:
        .type           _ZN7cutlass6KernelINS_4gemm6kernel4GemmINS1_11threadblock13MmaMultistageINS1_9GemmShapeILi128ELi128ELi64EEENS_9transform11threadblock28PredicatedTileAccessIteratorINS_11MatrixShapeILi128ELi64EEEaNS_6layout22ColumnMajorInterleavedILi32EEELi1ENS8_29PitchLinearWarpRakedThreadMapINS_16PitchLinearShapeILi4096ELi2EEELi128ENSH_ILi32ELi1EEELi16EEENS_5ArrayIaLi16ELb0EEELb0ENSD_9NoPermuteEEENS9_25RegularTileAccessIteratorISC_aNSD_37RowMajorTensorOpMultiplicandCrosswiseILi8ELi32EEELi0ENS8_29TransposePitchLinearThreadMapISK_NSH_ILi2ELi16EEEEELi16EEELNS_4arch14CacheOperation4KindE1ENSA_INSB_ILi64ELi128EEEaNSD_19RowMajorInterleavedILi32EEELi0ESK_SM_Lb0ESN_EENSP_ISZ_aNSD_40ColumnMajorTensorOpMultiplicandCrosswiseILi8ELi32EEELi1ESU_Li16EEELSY_1EiNSD_8RowMajorENS4_9MmaPolicyINS1_4warp11MmaTensorOpINS6_ILi64ELi64ELi64EEEaSR_aS14_iSF_NS18_17MmaTensorOpPolicyINSW_3MmaINS6_ILi16ELi8ELi32EEELi32EaS16_aNSD_11ColumnMajorEiS16_NSW_21OpMultiplyAddSaturateEEENSB_ILi1ELi1EEEEELi1ELb1EbEENSB_ILi0ELi0EEES1K_Li1EEELi3ELNS1_23SharedMemoryClearOptionE0EbEENS_8epilogue11threadblock19InterleavedEpilogueIS7_S1J_Li1ENS1P_33InterleavedPredicatedTileIteratorINS1P_30InterleavedOutputTileThreadMapINSH_ILi2ELi2EEENSH_ILi8ELi2EEELi128ELi8ELi8EEEaLi32EEENS1O_4warp24FragmentIteratorTensorOpIS1A_S1D_iNSL_IiLi4ELb1EEESF_EENS1O_6thread21LinearCombinationReluIaLi8EifLNS21_9ScaleType4KindE1ELNS_15FloatRoundStyleE2EEELi32EEENS4_30GemmIdentityThreadblockSwizzleILi1EEELb0EEEEEvNT_6ParamsE,@function
        .size           _ZN7cutlass6KernelINS_4gemm6kernel4GemmINS1_11threadblock13MmaMultistageINS1_9GemmShapeILi128ELi128ELi64EEENS_9transform11threadblock28PredicatedTileAccessIteratorINS_11MatrixShapeILi128ELi64EEEaNS_6layout22ColumnMajorInterleavedILi32EEELi1ENS8_29PitchLinearWarpRakedThreadMapINS_16PitchLinearShapeILi4096ELi2EEELi128ENSH_ILi32ELi1EEELi16EEENS_5ArrayIaLi16ELb0EEELb0ENSD_9NoPermuteEEENS9_25RegularTileAccessIteratorISC_aNSD_37RowMajorTensorOpMultiplicandCrosswiseILi8ELi32EEELi0ENS8_29TransposePitchLinearThreadMapISK_NSH_ILi2ELi16EEEEELi16EEELNS_4arch14CacheOperation4KindE1ENSA_INSB_ILi64ELi128EEEaNSD_19RowMajorInterleavedILi32EEELi0ESK_SM_Lb0ESN_EENSP_ISZ_aNSD_40ColumnMajorTensorOpMultiplicandCrosswiseILi8ELi32EEELi1ESU_Li16EEELSY_1EiNSD_8RowMajorENS4_9MmaPolicyINS1_4warp11MmaTensorOpINS6_ILi64ELi64ELi64EEEaSR_aS14_iSF_NS18_17MmaTensorOpPolicyINSW_3MmaINS6_ILi16ELi8ELi32EEELi32EaS16_aNSD_11ColumnMajorEiS16_NSW_21OpMultiplyAddSaturateEEENSB_ILi1ELi1EEEEELi1ELb1EbEENSB_ILi0ELi0EEES1K_Li1EEELi3ELNS1_23SharedMemoryClearOptionE0EbEENS_8epilogue11threadblock19InterleavedEpilogueIS7_S1J_Li1ENS1P_33InterleavedPredicatedTileIteratorINS1P_30InterleavedOutputTileThreadMapINSH_ILi2ELi2EEENSH_ILi8ELi2EEELi128ELi8ELi8EEEaLi32EEENS1O_4warp24FragmentIteratorTensorOpIS1A_S1D_iNSL_IiLi4ELb1EEESF_EENS1O_6thread21LinearCombinationReluIaLi8EifLNS21_9ScaleType4KindE1ELNS_15FloatRoundStyleE2EEELi32EEENS4_30GemmIdentityThreadblockSwizzleILi1EEELb0EEEEEvNT_6ParamsE,(.L_x_375 - _ZN7cutlass6KernelINS_4gemm6kernel4GemmINS1_11threadblock13MmaMultistageINS1_9GemmShapeILi128ELi128ELi64EEENS_9transform11threadblock28PredicatedTileAccessIteratorINS_11MatrixShapeILi128ELi64EEEaNS_6layout22ColumnMajorInterleavedILi32EEELi1ENS8_29PitchLinearWarpRakedThreadMapINS_16PitchLinearShapeILi4096ELi2EEELi128ENSH_ILi32ELi1EEELi16EEENS_5ArrayIaLi16ELb0EEELb0ENSD_9NoPermuteEEENS9_25RegularTileAccessIteratorISC_aNSD_37RowMajorTensorOpMultiplicandCrosswiseILi8ELi32EEELi0ENS8_29TransposePitchLinearThreadMapISK_NSH_ILi2ELi16EEEEELi16EEELNS_4arch14CacheOperation4KindE1ENSA_INSB_ILi64ELi128EEEaNSD_19RowMajorInterleavedILi32EEELi0ESK_SM_Lb0ESN_EENSP_ISZ_aNSD_40ColumnMajorTensorOpMultiplicandCrosswiseILi8ELi32EEELi1ESU_Li16EEELSY_1EiNSD_8RowMajorENS4_9MmaPolicyINS1_4warp11MmaTensorOpINS6_ILi64ELi64ELi64EEEaSR_aS14_iSF_NS18_17MmaTensorOpPolicyINSW_3MmaINS6_ILi16ELi8ELi32EEELi32EaS16_aNSD_11ColumnMajorEiS16_NSW_21OpMultiplyAddSaturateEEENSB_ILi1ELi1EEEEELi1ELb1EbEENSB_ILi0ELi0EEES1K_Li1EEELi3ELNS1_23SharedMemoryClearOptionE0EbEENS_8epilogue11threadblock19InterleavedEpilogueIS7_S1J_Li1ENS1P_33InterleavedPredicatedTileIteratorINS1P_30InterleavedOutputTileThreadMapINSH_ILi2ELi2EEENSH_ILi8ELi2EEELi128ELi8ELi8EEEaLi32EEENS1O_4warp24FragmentIteratorTensorOpIS1A_S1D_iNSL_IiLi4ELb1EEESF_EENS1O_6thread21LinearCombinationReluIaLi8EifLNS21_9ScaleType4KindE1ELNS_15FloatRoundStyleE2EEELi32EEENS4_30GemmIdentityThreadblockSwizzleILi1EEELb0EEEEEvNT_6ParamsE)
        .other          _ZN7cutlass6KernelINS_4gemm6kernel4GemmINS1_11threadblock13MmaMultistageINS1_9GemmShapeILi128ELi128ELi64EEENS_9transform11threadblock28PredicatedTileAccessIteratorINS_11MatrixShapeILi128ELi64EEEaNS_6layout22ColumnMajorInterleavedILi32EEELi1ENS8_29PitchLinearWarpRakedThreadMapINS_16PitchLinearShapeILi4096ELi2EEELi128ENSH_ILi32ELi1EEELi16EEENS_5ArrayIaLi16ELb0EEELb0ENSD_9NoPermuteEEENS9_25RegularTileAccessIteratorISC_aNSD_37RowMajorTensorOpMultiplicandCrosswiseILi8ELi32EEELi0ENS8_29TransposePitchLinearThreadMapISK_NSH_ILi2ELi16EEEEELi16EEELNS_4arch14CacheOperation4KindE1ENSA_INSB_ILi64ELi128EEEaNSD_19RowMajorInterleavedILi32EEELi0ESK_SM_Lb0ESN_EENSP_ISZ_aNSD_40ColumnMajorTensorOpMultiplicandCrosswiseILi8ELi32EEELi1ESU_Li16EEELSY_1EiNSD_8RowMajorENS4_9MmaPolicyINS1_4warp11MmaTensorOpINS6_ILi64ELi64ELi64EEEaSR_aS14_iSF_NS18_17MmaTensorOpPolicyINSW_3MmaINS6_ILi16ELi8ELi32EEELi32EaS16_aNSD_11ColumnMajorEiS16_NSW_21OpMultiplyAddSaturateEEENSB_ILi1ELi1EEEEELi1ELb1EbEENSB_ILi0ELi0EEES1K_Li1EEELi3ELNS1_23SharedMemoryClearOptionE0EbEENS_8epilogue11threadblock19InterleavedEpilogueIS7_S1J_Li1ENS1P_33InterleavedPredicatedTileIteratorINS1P_30InterleavedOutputTileThreadMapINSH_ILi2ELi2EEENSH_ILi8ELi2EEELi128ELi8ELi8EEEaLi32EEENS1O_4warp24FragmentIteratorTensorOpIS1A_S1D_iNSL_IiLi4ELb1EEESF_EENS1O_6thread21LinearCombinationReluIaLi8EifLNS21_9ScaleType4KindE1ELNS_15FloatRoundStyleE2EEELi32EEENS4_30GemmIdentityThreadblockSwizzleILi1EEELb0EEEEEvNT_6ParamsE,@"STO_CUDA_ENTRY STV_DEFAULT"
_ZN7cutlass6KernelINS_4gemm6kernel4GemmINS1_11threadblock13MmaMultistageINS1_9GemmShapeILi128ELi128ELi64EEENS_9transform11threadblock28PredicatedTileAccessIteratorINS_11MatrixShapeILi128ELi64EEEaNS_6layout22ColumnMajorInterleavedILi32EEELi1ENS8_29PitchLinearWarpRakedThreadMapINS_16PitchLinearShapeILi4096ELi2EEELi128ENSH_ILi32ELi1EEELi16EEENS_5ArrayIaLi16ELb0EEELb0ENSD_9NoPermuteEEENS9_25RegularTileAccessIteratorISC_aNSD_37RowMajorTensorOpMultiplicandCrosswiseILi8ELi32EEELi0ENS8_29TransposePitchLinearThreadMapISK_NSH_ILi2ELi16EEEEELi16EEELNS_4arch14CacheOperation4KindE1ENSA_INSB_ILi64ELi128EEEaNSD_19RowMajorInterleavedILi32EEELi0ESK_SM_Lb0ESN_EENSP_ISZ_aNSD_40ColumnMajorTensorOpMultiplicandCrosswiseILi8ELi32EEELi1ESU_Li16EEELSY_1EiNSD_8RowMajorENS4_9MmaPolicyINS1_4warp11MmaTensorOpINS6_ILi64ELi64ELi64EEEaSR_aS14_iSF_NS18_17MmaTensorOpPolicyINSW_3MmaINS6_ILi16ELi8ELi32EEELi32EaS16_aNSD_11ColumnMajorEiS16_NSW_21OpMultiplyAddSaturateEEENSB_ILi1ELi1EEEEELi1ELb1EbEENSB_ILi0ELi0EEES1K_Li1EEELi3ELNS1_23SharedMemoryClearOptionE0EbEENS_8epilogue11threadblock19InterleavedEpilogueIS7_S1J_Li1ENS1P_33InterleavedPredicatedTileIteratorINS1P_30InterleavedOutputTileThreadMapINSH_ILi2ELi2EEENSH_ILi8ELi2EEELi128ELi8ELi8EEEaLi32EEENS1O_4warp24FragmentIteratorTensorOpIS1A_S1D_iNSL_IiLi4ELb1EEESF_EENS1O_6thread21LinearCombinationReluIaLi8EifLNS21_9ScaleType4KindE1ELNS_15FloatRoundStyleE2EEELi32EEENS4_30GemmIdentityThreadblockSwizzleILi1EEELb0EEEEEvNT_6ParamsE:
        /* <DEDUP_REMOVED lines=12> */
[----:B------:R-:W1:Y:S01]  /*00c0*/  S2R R19, SR_TID.X ;  /* 0x0000000000137919 */ /* 0x000e620000002100 */
[----:B------:R-:W-:Y:S01]  /*00d0*/  ULDC.64 UR4, c[0x0][0x160] ;  /* 0x0000580000047ab9 */ /* 0x000fe20000000a00 */
[----:B------:R-:W-:Y:S01]  /*00e0*/  CS2R R102, SRZ ;  /* 0x0000000000667805 */ /* 0x000fe2000001ff00 */
[----:B------:R-:W-:Y:S01]  /*00f0*/  USHF.L.U32 UR4, UR4, 0x5, URZ ;  /* 0x0000000504047899 */ /* 0x000fe2000800063f */
[----:B------:R-:W2:Y:S01]  /*0100*/  S2R R4, SR_CTAID.Z ;  /* 0x0000000000047919 */ /* 0x000ea20000002700 */
[----:B------:R-:W-:Y:S01]  /*0110*/  USHF.L.U32 UR5, UR5, 0x5, URZ ;  /* 0x0000000505057899 */ /* 0x000fe2000800063f */
[----:B------:R-:W-:Y:S01]  /*0120*/  CS2R R100, SRZ ;  /* 0x0000000000647805 */ /* 0x000fe2000001ff00 */
[----:B------:R-:W-:Y:S01]  /*0130*/  ULDC.64 UR6, c[0x0][0x118] ;  /* 0x0000460000067ab9 */ /* 0x000fe20000000a00 */
        /* <DEDUP_REMOVED lines=16> */
[--C-:B-1----:R-:W-:Y:S01]  /*0240*/  SHF.R.S32.HI R14, RZ, 0x1f, R19.reuse ;  /* 0x0000001fff0e7819 */ /* 0x102fe20000011413 */
[C---:B------:R-:W-:Y:S01]  /*0250*/  IMAD.SHL.U32 R6, R19.reuse, 0x2, RZ ;  /* 0x0000000213067824 */ /* 0x040fe200078e00ff */
[----:B------:R-:W-:Y:S01]  /*0260*/  LOP3.LUT R3, R19, 0x8, RZ, 0xc0, !PT ;  /* 0x0000000813037812 */ /* 0x000fe200078ec0ff */
[----:B------:R-:W-:Y:S01]  /*0270*/  CS2R R92, SRZ ;  /* 0x00000000005c7805 */ /* 0x000fe2000001ff00 */
[----:B--2---:R-:W-:Y:S01]  /*0280*/  IMAD R4, R4, c[0x0][0x258], RZ ;  /* 0x0000960004047a24 */ /* 0x004fe200078e02ff */
[-C--:B------:R-:W-:Y:S01]  /*0290*/  LEA.HI R7, R14, R19.reuse, RZ, 0x5 ;  /* 0x000000130e077211 */ /* 0x080fe200078f28ff */
[----:B------:R-:W-:Y:S01]  /*02a0*/  CS2R R90, SRZ ;  /* 0x00000000005a7805 */ /* 0x000fe2000001ff00 */
[----:B------:R-:W-:Y:S01]  /*02b0*/  LOP3.LUT R0, R6, 0x2, RZ, 0xc0, !PT ;  /* 0x0000000206007812 */ /* 0x000fe200078ec0ff */
[----:B------:R-:W-:Y:S01]  /*02c0*/  CS2R R88, SRZ ;  /* 0x0000000000587805 */ /* 0x000fe2000001ff00 */
[----:B------:R-:W-:Y:S01]  /*02d0*/  IADD3 R203, R4, c[0x0][0x258], RZ ;  /* 0x0000960004cb7a10 */ /* 0x000fe20007ffe0ff */
[----:B------:R-:W-:Y:S01]  /*02e0*/  CS2R R86, SRZ ;  /* 0x0000000000567805 */ /* 0x000fe2000001ff00 */
[----:B------:R-:W-:Y:S01]  /*02f0*/  LOP3.LUT R8, R7, 0xffffffe0, RZ, 0xc0, !PT ;  /* 0xffffffe007087812 */ /* 0x000fe200078ec0ff */
[----:B------:R-:W-:Y:S01]  /*0300*/  CS2R R84, SRZ ;  /* 0x0000000000547805 */ /* 0x000fe2000001ff00 */
[----:B------:R-:W-:Y:S01]  /*0310*/  IMNMX R203, R203, c[0x0][0x168], PT ;  /* 0x00005a00cbcb7a17 */ /* 0x000fe20003800200 */
[----:B------:R-:W-:Y:S01]  /*0320*/  CS2R R82, SRZ ;  /* 0x0000000000527805 */ /* 0x000fe2000001ff00 */
[----:B------:R-:W-:Y:S01]  /*0330*/  LEA.HI R3, R3, R0, RZ, 0x1d ;  /* 0x0000000003037211 */ /* 0x000fe200078fe8ff */
[----:B------:R-:W-:Y:S01]  /*0340*/  CS2R R80, SRZ ;  /* 0x0000000000507805 */ /* 0x000fe2000001ff00 */
[C---:B------:R-:W-:Y:S01]  /*0350*/  LOP3.LUT R197, R19.reuse, 0x1f, RZ, 0xc0, !PT ;  /* 0x0000001f13c57812 */ /* 0x040fe200078ec0ff */
[----:B------:R-:W-:Y:S01]  /*0360*/  CS2R R78, SRZ ;  /* 0x00000000004e7805 */ /* 0x000fe2000001ff00 */
[C---:B------:R-:W-:Y:S01]  /*0370*/  LOP3.LUT R2, R19.reuse, 0xc, RZ, 0xc0, !PT ;  /* 0x0000000c13027812 */ /* 0x040fe200078ec0ff */
[----:B------:R-:W-:Y:S01]  /*0380*/  CS2R R76, SRZ ;  /* 0x00000000004c7805 */ /* 0x000fe2000001ff00 */
[C---:B------:R-:W-:Y:S01]  /*0390*/  LOP3.LUT R0, R19.reuse, 0x4, RZ, 0xc0, !PT ;  /* 0x0000000413007812 */ /* 0x040fe200078ec0ff */
[----:B------:R-:W-:Y:S01]  /*03a0*/  CS2R R74, SRZ ;  /* 0x00000000004a7805 */ /* 0x000fe2000001ff00 */
[----:B------:R-:W-:Y:S01]  /*03b0*/  SHF.R.U32.HI R13, RZ, 0x5, R19 ;  /* 0x00000005ff0d7819 */ /* 0x000fe20000011613 */
[----:B------:R-:W-:Y:S01]  /*03c0*/  CS2R R72, SRZ ;  /* 0x0000000000487805 */ /* 0x000fe2000001ff00 */
[----:B------:R-:W-:Y:S01]  /*03d0*/  LEA.HI R14, R14, R19, RZ, 0x6 ;  /* 0x000000130e0e7211 */ /* 0x000fe200078f30ff */
[----:B------:R-:W-:Y:S01]  /*03e0*/  IMAD.IADD R19, R19, 0x1, -R8 ;  /* 0x0000000113137824 */ /* 0x000fe200078e0a08 */
[----:B------:R-:W-:Y:S01]  /*03f0*/  SHF.R.S32.HI R5, RZ, 0x1f, R4 ;  /* 0x0000001fff057819 */ /* 0x000fe20000011404 */
[----:B------:R-:W-:Y:S01]  /*0400*/  CS2R R70, SRZ ;  /* 0x0000000000467805 */ /* 0x000fe2000001ff00 */
[----:B------:R-:W-:Y:S01]  /*0410*/  SHF.R.S32.HI R8, RZ, 0x1f, R203 ;  /* 0x0000001fff087819 */ /* 0x000fe200000114cb */
[----:B------:R-:W1:Y:S01]  /*0420*/  SHFL.IDX PT, R13, R13, RZ, 0x1f ;  /* 0x00001fff0d0d7589 */ /* 0x000e6200000e0000 */
[----:B------:R-:W-:Y:S01]  /*0430*/  LEA.HI R12, R5, R4, RZ, 0x5 ;  /* 0x00000004050c7211 */ /* 0x000fe200078f28ff */
[----:B------:R-:W-:Y:S01]  /*0440*/  CS2R R68, SRZ ;  /* 0x0000000000447805 */ /* 0x000fe2000001ff00 */
[----:B------:R-:W-:Y:S01]  /*0450*/  SHF.R.U32.HI R197, RZ, 0x4, R197 ;  /* 0x00000004ffc57819 */ /* 0x000fe200000116c5 */
[----:B------:R-:W-:Y:S01]  /*0460*/  CS2R R38, SRZ ;  /* 0x0000000000267805 */ /* 0x000fe2000001ff00 */
[----:B------:R-:W-:Y:S01]  /*0470*/  SHF.R.U32.HI R0, RZ, 0x2, R0 ;  /* 0x00000002ff007819 */ /* 0x000fe20000011600 */
[----:B------:R-:W-:Y:S01]  /*0480*/  CS2R R166, SRZ ;  /* 0x0000000000a67805 */ /* 0x000fe2000001ff00 */
[----:B------:R-:W-:Y:S01]  /*0490*/  LEA.HI R5, R8, R203, RZ, 0x5 ;  /* 0x000000cb08057211 */ /* 0x000fe200078f28ff */
[----:B------:R-:W-:Y:S01]  /*04a0*/  CS2R R42, SRZ ;  /* 0x00000000002a7805 */ /* 0x000fe2000001ff00 */
[----:B------:R-:W-:Y:S01]  /*04b0*/  SHF.R.S32.HI R12, RZ, 0x5, R12 ;  /* 0x00000005ff0c7819 */ /* 0x000fe2000001140c */
[C---:B------:R-:W-:Y:S01]  /*04c0*/  IMAD R0, R197.reuse, 0x2, R0 ;  /* 0x00000002c5007824 */ /* 0x040fe200078e0200 */
[----:B------:R-:W-:Y:S01]  /*04d0*/  SHF.R.S32.HI R5, RZ, 0x5, R5 ;  /* 0x00000005ff057819 */ /* 0x000fe20000011405 */
[----:B------:R-:W-:Y:S01]  /*04e0*/  CS2R R40, SRZ ;  /* 0x0000000000287805 */ /* 0x000fe2000001ff00 */
[----:B------:R-:W-:Y:S01]  /*04f0*/  SHF.R.U32.HI R2, RZ, 0x2, R2 ;  /* 0x00000002ff027819 */ /* 0x000fe20000011602 */
[----:B------:R-:W-:Y:S01]  /*0500*/  CS2R R46, SRZ ;  /* 0x00000000002e7805 */ /* 0x000fe2000001ff00 */
[----:B------:R-:W-:Y:S01]  /*0510*/  LOP3.LUT R197, R197, 0x2, R6, 0xf8, !PT ;  /* 0x00000002c5c57812 */ /* 0x000fe200078ef806 */
[----:B------:R-:W-:Y:S01]  /*0520*/  IMAD.IADD R15, R5, 0x1, -R12 ;  /* 0x00000001050f7824 */ /* 0x000fe200078e0a0c */
[----:B------:R-:W-:Y:S01]  /*0530*/  LOP3.LUT R3, R0, R3, RZ, 0x3c, !PT ;  /* 0x0000000300037212 */ /* 0x000fe200078e3cff */
[----:B------:R-:W-:Y:S01]  /*0540*/  CS2R R44, SRZ ;  /* 0x00000000002c7805 */ /* 0x000fe2000001ff00 */
[----:B------:R-:W-:Y:S01]  /*0550*/  LOP3.LUT R197, R197, R2, RZ, 0x3c, !PT ;  /* 0x00000002c5c57212 */ /* 0x000fe200078e3cff */
[----:B------:R-:W-:Y:S01]  /*0560*/  CS2R R50, SRZ ;  /* 0x0000000000327805 */ /* 0x000fe2000001ff00 */
[----:B------:R-:W-:Y:S01]  /*0570*/  LEA.HI R8, R15, R15, RZ, 0x1 ;  /* 0x0000000f0f087211 */ /* 0x000fe200078f08ff */
[----:B------:R-:W-:Y:S01]  /*0580*/  CS2R R48, SRZ ;  /* 0x0000000000307805 */ /* 0x000fe2000001ff00 */
[----:B------:R-:W-:Y:S01]  /*0590*/  LOP3.LUT R197, R197, 0x4, R6, 0xf8, !PT ;  /* 0x00000004c5c57812 */ /* 0x000fe200078ef806 */
[----:B------:R-:W-:Y:S01]  /*05a0*/  CS2R R54, SRZ ;  /* 0x0000000000367805 */ /* 0x000fe2000001ff00 */
[----:B------:R-:W-:Y:S01]  /*05b0*/  IADD3 R203, R203, 0x3f, -R4 ;  /* 0x0000003fcbcb7810 */ /* 0x000fe20007ffe804 */
[----:B------:R-:W-:Y:S01]  /*05c0*/  CS2R R52, SRZ ;  /* 0x0000000000347805 */ /* 0x000fe2000001ff00 */
[----:B------:R-:W-:Y:S01]  /*05d0*/  LOP3.LUT R3, R3, 0x4, R6, 0xf8, !PT ;  /* 0x0000000403037812 */ /* 0x000fe200078ef806 */
[----:B------:R-:W-:Y:S01]  /*05e0*/  IMAD R197, R2, 0x30, R197 ;  /* 0x0000003002c57824 */ /* 0x000fe200078e02c5 */
[----:B------:R-:W-:Y:S01]  /*05f0*/  LOP3.LUT R8, R8, 0xfffffffe, RZ, 0xc0, !PT ;  /* 0xfffffffe08087812 */ /* 0x000fe200078ec0ff */
[----:B------:R-:W-:Y:S01]  /*0600*/  CS2R R58, SRZ ;  /* 0x00000000003a7805 */ /* 0x000fe2000001ff00 */
[----:B------:R-:W-:Y:S01]  /*0610*/  SHF.R.S32.HI R6, RZ, 0x5, R7 ;  /* 0x00000005ff067819 */ /* 0x000fe20000011407 */
[----:B------:R-:W-:Y:S01]  /*0620*/  IMAD R3, R0, 0x30, R3 ;  /* 0x0000003000037824 */ /* 0x000fe200078e0203 */
[----:B------:R-:W-:Y:S01]  /*0630*/  IADD3 R2, R203, 0x3f, RZ ;  /* 0x0000003fcb027810 */ /* 0x000fe20007ffe0ff */
[----:B------:R-:W-:Y:S01]  /*0640*/  IMAD.IADD R15, R15, 0x1, -R8 ;  /* 0x000000010f0f7824 */ /* 0x000fe200078e0a08 */
[----:B------:R-:W-:Y:S01]  /*0650*/  LEA.HI R4, R7, R6, RZ, 0x1 ;  /* 0x0000000607047211 */ /* 0x000fe200078f08ff */
[----:B------:R-:W-:Y:S01]  /*0660*/  CS2R R56, SRZ ;  /* 0x0000000000387805 */ /* 0x000fe2000001ff00 */
[----:B------:R-:W-:Y:S01]  /*0670*/  ISETP.GE.U32.AND P5, PT, R2, 0x7f, PT ;  /* 0x0000007f0200780c */ /* 0x000fe20003fa6070 */
[----:B------:R-:W-:Y:S01]  /*0680*/  CS2R R62, SRZ ;  /* 0x00000000003e7805 */ /* 0x000fe2000001ff00 */
[----:B------:R-:W-:Y:S01]  /*0690*/  LOP3.LUT R2, R203, 0xffffffc0, RZ, 0xc0, !PT ;  /* 0xffffffc0cb027812 */ /* 0x000fe200078ec0ff */
[----:B------:R-:W-:Y:S01]  /*06a0*/  CS2R R60, SRZ ;  /* 0x00000000003c7805 */ /* 0x000fe2000001ff00 */
[----:B------:R-:W-:Y:S01]  /*06b0*/  LEA.HI R23, R19, R19, RZ, 0x1 ;  /* 0x0000001313177211 */ /* 0x000fe200078f08ff */
[----:B------:R-:W-:Y:S01]  /*06c0*/  CS2R R66, SRZ ;  /* 0x0000000000427805 */ /* 0x000fe2000001ff00 */
[----:B------:R-:W-:Y:S01]  /*06d0*/  LOP3.LUT R7, R4, 0xfffffffe, RZ, 0xc0, !PT ;  /* 0xfffffffe04077812 */ /* 0x000fe200078ec0ff */
[----:B------:R-:W-:Y:S01]  /*06e0*/  CS2R R64, SRZ ;  /* 0x0000000000407805 */ /* 0x000fe2000001ff00 */
[----:B------:R-:W-:Y:S01]  /*06f0*/  ISETP.NE.AND P0, PT, R15, RZ, PT ;  /* 0x000000ff0f00720c */ /* 0x000fe20003f05270 */
[----:B------:R-:W-:Y:S01]  /*0700*/  CS2R R34, SRZ ;  /* 0x0000000000227805 */ /* 0x000fe2000001ff00 */
[----:B------:R-:W-:Y:S01]  /*0710*/  ISETP.NE.AND P4, PT, R2, 0x40, PT ;  /* 0x000000400200780c */ /* 0x000fe20003f85270 */
[----:B------:R-:W-:Y:S01]  /*0720*/  IMAD.IADD R0, R6, 0x1, -R7 ;  /* 0x0000000106007824 */ /* 0x000fe200078e0a07 */
[----:B------:R-:W-:Y:S01]  /*0730*/  LOP3.LUT R2, R23, 0xfffffffe, RZ, 0xc0, !PT ;  /* 0xfffffffe17027812 */ /* 0x000fe200078ec0ff */
[----:B------:R-:W-:Y:S01]  /*0740*/  CS2R R32, SRZ ;  /* 0x0000000000207805 */ /* 0x000fe2000001ff00 */
[----:B------:R-:W-:Y:S01]  /*0750*/  SHF.R.S32.HI R23, RZ, 0x1, R23 ;  /* 0x00000001ff177819 */ /* 0x000fe20000011417 */
[C---:B------:R-:W-:Y:S01]  /*0760*/  IMAD R29, R0.reuse, 0x80, R19 ;  /* 0x00000080001d7824 */ /* 0x040fe200078e0213 */
[----:B------:R-:W-:Y:S01]  /*0770*/  SEL R15, R15, 0x2, P0 ;  /* 0x000000020f0f7807 */ /* 0x000fe20000000000 */
[----:B------:R-:W-:Y:S01]  /*0780*/  IMAD.IADD R19, R19, 0x1, -R2 ;  /* 0x0000000113137824 */ /* 0x000fe200078e0a02 */
[----:B------:R-:W-:Y:S01]  /*0790*/  SHF.R.S32.HI R14, RZ, 0x6, R14 ;  /* 0x00000006ff0e7819 */ /* 0x000fe2000001140e */
[----:B------:R-:W-:Y:S01]  /*07a0*/  IMAD R23, R0, 0x40, R23 ;  /* 0x0000004000177824 */ /* 0x000fe200078e0217 */
[----:B-1----:R-:W-:Y:S01]  /*07b0*/  SHF.R.S32.HI R4, RZ, 0x1f, R13 ;  /* 0x0000001fff047819 */ /* 0x002fe2000001140d */
[----:B------:R-:W-:Y:S01]  /*07c0*/  IMAD.IADD R0, R12, 0x1, R15 ;  /* 0x000000010c007824 */ /* 0x000fe200078e020f */
[----:B------:R-:W-:Y:S01]  /*07d0*/  CS2R R112, SRZ ;  /* 0x0000000000707805 */ /* 0x000fe2000001ff00 */
[----:B------:R-:W-:Y:S01]  /*07e0*/  IMAD.SHL.U32 R29, R29, 0x10, RZ ;  /* 0x000000101d1d7824 */ /* 0x000fe200078e00ff */
[----:B------:R-:W-:Y:S01]  /*07f0*/  LEA.HI R4, R4, R13, RZ, 0x2 ;  /* 0x0000000d04047211 */ /* 0x000fe200078f10ff */
[----:B------:R-:W-:Y:S01]  /*0800*/  IMAD.IADD R12, R12, 0x1, R14 ;  /* 0x000000010c0c7824 */ /* 0x000fe200078e020e */
[----:B------:R-:W-:Y:S01]  /*0810*/  IMNMX R5, R5, R0, PT ;  /* 0x0000000005057217 */ /* 0x000fe20003800200 */
[--C-:B------:R-:W-:Y:S01]  /*0820*/  IMAD R26, R26, 0x1000, R29.reuse ;  /* 0x000010001a1a7824 */ /* 0x100fe200078e021d */
[----:B------:R-:W-:Y:S01]  /*0830*/  LOP3.LUT R6, R4, 0xfffffffc, RZ, 0xc0, !PT ;  /* 0xfffffffc04067812 */ /* 0x000fe200078ec0ff */
[----:B------:R-:W-:Y:S01]  /*0840*/  IMAD R28, R28, 0x1000, R29 ;  /* 0x000010001c1c7824 */ /* 0x000fe200078e021d */
[----:B------:R-:W-:Y:S01]  /*0850*/  ISETP.GE.AND P6, PT, R12, R5, PT ;  /* 0x000000050c00720c */ /* 0x000fe20003fc6270 */
[----:B------:R-:W-:Y:S01]  /*0860*/  IMAD R19, R14, 0x2, R19 ;  /* 0x000000020e137824 */ /* 0x000fe200078e0213 */
[C---:B------:R-:W-:Y:S01]  /*0870*/  IADD3 R10, R26.reuse, 0x200, RZ ;  /* 0x000002001a0a7810 */ /* 0x040fe20007ffe0ff */
[----:B------:R-:W-:Y:S01]  /*0880*/  IMAD.IADD R13, R13, 0x1, -R6 ;  /* 0x000000010d0d7824 */ /* 0x000fe200078e0a06 */
[----:B------:R-:W-:-:S02]  /*0890*/  IADD3 R9, R26, 0x400, RZ ;  /* 0x000004001a097810 */ /* 0x000fc40007ffe0ff */
[C---:B------:R-:W-:Y:S02]  /*08a0*/  IADD3 R8, R26.reuse, 0x600, RZ ;  /* 0x000006001a087810 */ /* 0x040fe40007ffe0ff */
[----:B------:R-:W-:Y:S02]  /*08b0*/  ISETP.LT.AND P0, PT, R26, UR4, !P6 ;  /* 0x000000041a007c0c */ /* 0x000fe4000f701270 */
[----:B------:R-:W-:Y:S02]  /*08c0*/  ISETP.LT.AND P1, PT, R10, UR4, !P6 ;  /* 0x000000040a007c0c */ /* 0x000fe4000f721270 */
[----:B------:R-:W-:Y:S02]  /*08d0*/  ISETP.LT.AND P2, PT, R9, UR4, !P6 ;  /* 0x0000000409007c0c */ /* 0x000fe4000f741270 */
[----:B------:R-:W-:Y:S02]  /*08e0*/  ISETP.LT.AND P3, PT, R8, UR4, !P6 ;  /* 0x0000000408007c0c */ /* 0x000fe4000f761270 */
[----:B------:R-:W-:-:S02]  /*08f0*/  SEL R11, RZ, 0x1, !P0 ;  /* 0x00000001ff0b7807 */ /* 0x000fc40004000000 */
[C---:B------:R-:W-:Y:S02]  /*0900*/  IADD3 R7, R28.reuse, 0x200, RZ ;  /* 0x000002001c077810 */ /* 0x040fe40007ffe0ff */
[----:B------:R-:W-:Y:S02]  /*0910*/  P2R R11, PR, R11, 0xf ;  /* 0x0000000f0b0b7803 */ /* 0x000fe40000000000 */
[C---:B------:R-:W-:Y:S02]  /*0920*/  IADD3 R6, R28.reuse, 0x400, RZ ;  /* 0x000004001c067810 */ /* 0x040fe40007ffe0ff */
[C---:B------:R-:W-:Y:S02]  /*0930*/  IADD3 R0, R28.reuse, 0x600, RZ ;  /* 0x000006001c007810 */ /* 0x040fe40007ffe0ff */
[----:B------:R-:W-:Y:S02]  /*0940*/  ISETP.LT.AND P0, PT, R28, UR5, !P6 ;  /* 0x000000051c007c0c */ /* 0x000fe4000f701270 */
[----:B------:R-:W-:-:S02]  /*0950*/  ISETP.LT.AND P1, PT, R7, UR5, !P6 ;  /* 0x0000000507007c0c */ /* 0x000fc4000f721270 */
[----:B------:R-:W-:Y:S02]  /*0960*/  ISETP.LT.AND P2, PT, R6, UR5, !P6 ;  /* 0x0000000506007c0c */ /* 0x000fe4000f741270 */
[----:B------:R-:W-:Y:S02]  /*0970*/  ISETP.LT.AND P3, PT, R0, UR5, !P6 ;  /* 0x0000000500007c0c */ /* 0x000fe4000f761270 */
[----:B------:R-:W-:Y:S02]  /*0980*/  SEL R5, RZ, 0x1, !P0 ;  /* 0x00000001ff057807 */ /* 0x000fe40004000000 */
[----:B------:R-:W-:Y:S02]  /*0990*/  LEA.HI R2, R13, R13, RZ, 0x1 ;  /* 0x0000000d0d027211 */ /* 0x000fe400078f08ff */
[----:B------:R-:W-:Y:S02]  /*09a0*/  P2R R5, PR, R5, 0xf ;  /* 0x0000000f05057803 */ /* 0x000fe40000000000 */
[----:B------:R-:W-:-:S02]  /*09b0*/  ISETP.GE.AND P2, PT, R8, UR4, PT ;  /* 0x0000000408007c0c */ /* 0x000fc4000bf46270 */
[----:B------:R-:W-:Y:S02]  /*09c0*/  SHF.R.S32.HI R8, RZ, 0x1f, R23 ;  /* 0x0000001fff087819 */ /* 0x000fe40000011417 */
[----:B------:R-:W-:Y:S02]  /*09d0*/  LOP3.LUT R20, R2, 0xfffffffe, RZ, 0xc0, !PT ;  /* 0xfffffffe02147812 */ /* 0x000fe400078ec0ff */
[----:B------:R-:W-:Y:S02]  /*09e0*/  LEA.HI R17, R8, R23, RZ, 0x2 ;  /* 0x0000001708117211 */ /* 0x000fe400078f10ff */
[----:B------:R-:W-:Y:S01]  /*09f0*/  ISETP.GE.AND P1, PT, R7, UR5, PT ;  /* 0x0000000507007c0c */ /* 0x000fe2000bf26270 */
[----:B------:R-:W-:Y:S01]  /*0a00*/  IMAD.IADD R20, R13, 0x1, -R20 ;  /* 0x000000010d147824 */ /* 0x000fe200078e0a14 */
[----:B------:R-:W-:Y:S02]  /*0a10*/  SHF.R.S32.HI R7, RZ, 0x1f, R12 ;  /* 0x0000001fff077819 */ /* 0x000fe4000001140c */
[----:B------:R-:W-:-:S02]  /*0a20*/  LOP3.LUT R16, R17, 0x7ffffffc, RZ, 0xc0, !PT ;  /* 0x7ffffffc11107812 */ /* 0x000fc400078ec0ff */
[----:B------:R-:W-:Y:S01]  /*0a30*/  ISETP.GE.AND P0, PT, R26, UR4, PT ;  /* 0x000000041a007c0c */ /* 0x000fe2000bf06270 */
[----:B------:R-:W-:Y:S01]  /*0a40*/  IMAD R13, R7, c[0x0][0x180], RZ ;  /* 0x00006000070d7a24 */ /* 0x000fe200078e02ff */
[----:B------:R-:W-:Y:S01]  /*0a50*/  ISETP.GE.AND P3, PT, R9, UR4, PT ;  /* 0x0000000409007c0c */ /* 0x000fe2000bf66270 */
[----:B------:R-:W-:Y:S01]  /*0a60*/  IMAD R7, R7, c[0x0][0x1b0], RZ ;  /* 0x00006c0007077a24 */ /* 0x000fe200078e02ff */
[----:B------:R-:W-:Y:S01]  /*0a70*/  LEA.HI R18, R19, R19, RZ, 0x1 ;  /* 0x0000001313127211 */ /* 0x000fe200078f08ff */
[----:B------:R-:W-:Y:S01]  /*0a80*/  IMAD.IADD R16, R23, 0x1, -R16 ;  /* 0x0000000117107824 */ /* 0x000fe200078e0a10 */
[----:B------:R-:W-:Y:S01]  /*0a90*/  SHF.R.S32.HI R29, RZ, 0x1f, R28 ;  /* 0x0000001fff1d7819 */ /* 0x000fe2000001141c */
[----:B------:R-:W-:Y:S01]  /*0aa0*/  IMAD R8, R12, c[0x0][0x184], R13 ;  /* 0x000061000c087a24 */ /* 0x000fe200078e020d */
[----:B------:R-:W-:Y:S01]  /*0ab0*/  ISETP.GE.AND P6, PT, R10, UR4, PT ;  /* 0x000000040a007c0c */ /* 0x000fe2000bfc6270 */
[----:B------:R-:W-:Y:S01]  /*0ac0*/  IMAD R7, R12, c[0x0][0x1b4], R7 ;  /* 0x00006d000c077a24 */ /* 0x000fe200078e0207 */
[----:B------:R-:W-:Y:S01]  /*0ad0*/  SHF.R.S32.HI R27, RZ, 0x1f, R26 ;  /* 0x0000001fff1b7819 */ /* 0x000fe2000001141a */
[----:B------:R-:W-:Y:S01]  /*0ae0*/  IMAD.MOV.U32 R10, RZ, RZ, c[0x0][0x1cc] ;  /* 0x00007300ff0a7624 */ /* 0x000fe200078e00ff */
[----:B------:R-:W-:-:S02]  /*0af0*/  SEL R9, RZ, 0x1, P0 ;  /* 0x00000001ff097807 */ /* 0x000fc40000000000 */
[----:B------:R-:W-:Y:S02]  /*0b00*/  IADD3 R21, R23, 0x10, RZ ;  /* 0x0000001017157810 */ /* 0x000fe40007ffe0ff */
[----:B------:R-:W-:Y:S02]  /*0b10*/  ISETP.GE.AND P0, PT, R6, UR5, PT ;  /* 0x0000000506007c0c */ /* 0x000fe4000bf06270 */
[----:B------:R-:W-:Y:S02]  /*0b20*/  SEL R23, RZ, 0x4, P3 ;  /* 0x00000004ff177807 */ /* 0x000fe40001800000 */
[C---:B------:R-:W-:Y:S01]  /*0b30*/  LOP3.LUT R6, R18.reuse, 0xfffffffe, RZ, 0xc0, !PT ;  /* 0xfffffffe12067812 */ /* 0x040fe200078ec0ff */
[----:B------:R-:W-:Y:S01]  /*0b40*/  IMAD.SHL.U32 R18, R18, 0x4, RZ ;  /* 0x0000000412127824 */ /* 0x000fe200078e00ff */
[----:B------:R-:W-:Y:S01]  /*0b50*/  ISETP.GE.AND P3, PT, R28, UR5, PT ;  /* 0x000000051c007c0c */ /* 0x000fe2000bf66270 */
[----:B------:R-:W-:Y:S01]  /*0b60*/  IMAD.WIDE.U32 R28, R12, c[0x0][0x1b0], R28 ;  /* 0x00006c000c1c7a25 */ /* 0x000fe200078e001c */
[----:B------:R-:W-:-:S02]  /*0b70*/  SEL R24, RZ, 0xffffffff, P6 ;  /* 0xffffffffff187807 */ /* 0x000fc40003000000 */
[----:B------:R-:W-:Y:S01]  /*0b80*/  ISETP.GE.AND P6, PT, R0, UR5, PT ;  /* 0x0000000500007c0c */ /* 0x000fe2000bfc6270 */
[----:B------:R-:W-:Y:S01]  /*0b90*/  IMAD.WIDE.U32 R12, R12, c[0x0][0x180], R26 ;  /* 0x000060000c0c7a25 */ /* 0x000fe200078e001a */
[----:B------:R-:W-:Y:S02]  /*0ba0*/  SHF.R.S32.HI R0, RZ, 0x1f, R21 ;  /* 0x0000001fff007819 */ /* 0x000fe40000011415 */
[----:B------:R-:W-:Y:S01]  /*0bb0*/  SEL R30, RZ, 0x1, P3 ;  /* 0x00000001ff1e7807 */ /* 0x000fe20001800000 */
[----:B------:R-:W-:Y:S01]  /*0bc0*/  IMAD.MOV.U32 R26, RZ, RZ, c[0x0][0x1c8] ;  /* 0x00007200ff1a7624 */ /* 0x000fe200078e00ff */
[----:B------:R-:W-:Y:S01]  /*0bd0*/  LEA.HI R0, R0, R21, RZ, 0x2 ;  /* 0x0000001500007211 */ /* 0x000fe200078f10ff */
[----:B------:R-:W-:Y:S01]  /*0be0*/  IMAD.IADD R19, R19, 0x1, -R6 ;  /* 0x0000000113137824 */ /* 0x000fe200078e0a06 */
[----:B------:R-:W-:Y:S01]  /*0bf0*/  SEL R22, RZ, 0x8, P2 ;  /* 0x00000008ff167807 */ /* 0x000fe20001000000 */
[----:B------:R-:W-:Y:S01]  /*0c00*/  IMAD.IADD R7, R29, 0x1, R7 ;  /* 0x000000011d077824 */ /* 0x000fe200078e0207 */
[----:B------:R-:W-:Y:S01]  /*0c10*/  IADD3 R26, P3, P2, R28, c[0x0][0x1c0], -R26 ;  /* 0x000070001c1a7a10 */ /* 0x000fe20007a7e81a */
[----:B------:R-:W-:Y:S01]  /*0c20*/  IMAD R16, R16, 0x2, R19 ;  /* 0x0000000210107824 */ /* 0x000fe200078e0213 */
[----:B------:R-:W-:Y:S01]  /*0c30*/  LOP3.LUT R14, R0, 0x7ffffffc, RZ, 0xc0, !PT ;  /* 0x7ffffffc000e7812 */ /* 0x000fe200078ec0ff */
[----:B------:R-:W-:Y:S01]  /*0c40*/  IMAD.IADD R8, R13, 0x1, R8 ;  /* 0x000000010d087824 */ /* 0x000fe200078e0208 */
[----:B------:R-:W-:Y:S01]  /*0c50*/  IADD3.X R27, R7, c[0x0][0x1c4], ~R10, P3, P2 ;  /* 0x00007100071b7a10 */ /* 0x000fe20001fe4c0a */
[----:B------:R-:W-:Y:S01]  /*0c60*/  IMAD.SHL.U32 R24, R24, 0x2, RZ ;  /* 0x0000000218187824 */ /* 0x000fe200078e00ff */
[--C-:B------:R-:W-:Y:S01]  /*0c70*/  SHF.R.S32.HI R10, RZ, 0x2, R17.reuse ;  /* 0x00000002ff0a7819 */ /* 0x100fe20000011411 */
[----:B------:R-:W-:Y:S01]  /*0c80*/  IMAD.IADD R14, R21, 0x1, -R14 ;  /* 0x00000001150e7824 */ /* 0x000fe200078e0a0e */
[----:B------:R-:W-:Y:S01]  /*0c90*/  SHF.R.S32.HI R17, RZ, 0x1f, R17 ;  /* 0x0000001fff117819 */ /* 0x000fe20000011411 */
[----:B------:R-:W-:Y:S01]  /*0ca0*/  IMAD.WIDE.U32 R26, R15, c[0x0][0x1b0], R26 ;  /* 0x00006c000f1a7a25 */ /* 0x000fe200078e001a */
[----:B------:R-:W-:-:S02]  /*0cb0*/  SHF.R.S32.HI R13, RZ, 0x1f, R16 ;  /* 0x0000001fff0d7819 */ /* 0x000fc40000011410 */
[----:B------:R-:W-:Y:S01]  /*0cc0*/  SEL R21, RZ, 0xffffffff, P1 ;  /* 0xffffffffff157807 */ /* 0x000fe20000800000 */
[----:B------:R-:W-:Y:S01]  /*0cd0*/  IMAD R14, R14, 0x2, R19 ;  /* 0x000000020e0e7824 */ /* 0x000fe200078e0213 */
[----:B------:R-:W-:Y:S02]  /*0ce0*/  LEA.HI R17, R17, R10, RZ, 0x2 ;  /* 0x0000000a11117211 */ /* 0x000fe400078f10ff */
[----:B------:R-:W-:Y:S01]  /*0cf0*/  LEA.HI R13, R13, R16, RZ, 0x2 ;  /* 0x000000100d0d7211 */ /* 0x000fe200078f10ff */
[----:B------:R-:W-:Y:S01]  /*0d00*/  IMAD.SHL.U32 R21, R21, 0x2, RZ ;  /* 0x0000000215157824 */ /* 0x000fe200078e00ff */
[----:B------:R-:W-:Y:S02]  /*0d10*/  LOP3.LUT R17, R17, 0xffffffc, RZ, 0xc0, !PT ;  /* 0x0ffffffc11117812 */ /* 0x000fe400078ec0ff */
[----:B------:R-:W-:Y:S02]  /*0d20*/  LOP3.LUT R13, R13, 0xfffffffc, RZ, 0xc0, !PT ;  /* 0xfffffffc0d0d7812 */ /* 0x000fe400078ec0ff */
[----:B------:R-:W-:Y:S01]  /*0d30*/  SEL R19, RZ, 0x4, P0 ;  /* 0x00000004ff137807 */ /* 0x000fe20000000000 */
[----:B------:R-:W-:Y:S01]  /*0d40*/  IMAD.IADD R17, R10, 0x1, -R17 ;  /* 0x000000010a117824 */ /* 0x000fe200078e0a11 */
[----:B------:R-:W-:Y:S01]  /*0d50*/  LOP3.LUT R21, R21, 0x2, R30, 0xe2, !PT ;  /* 0x0000000215157812 */ /* 0x000fe200078ee21e */
[----:B------:R-:W-:Y:S01]  /*0d60*/  IMAD.IADD R16, R16, 0x1, -R13 ;  /* 0x0000000110107824 */ /* 0x000fe200078e0a0d */
[----:B------:R-:W-:Y:S01]  /*0d70*/  SEL R164, RZ, 0x8, P6 ;  /* 0x00000008ffa47807 */ /* 0x000fe20003000000 */
[----:B------:R-:W-:Y:S01]  /*0d80*/  CS2R R30, SRZ ;  /* 0x00000000001e7805 */ /* 0x000fe2000001ff00 */
[----:B------:R-:W-:-:S02]  /*0d90*/  LOP3.LUT R24, R24, 0x2, R9, 0xe2, !PT ;  /* 0x0000000218187812 */ /* 0x000fc400078ee209 */
[----:B------:R-:W-:Y:S02]  /*0da0*/  LOP3.LUT R164, R164, R19, R21, 0xfe, !PT ;  /* 0x00000013a4a47212 */ /* 0x000fe400078efe15 */
[----:B------:R-:W-:Y:S01]  /*0db0*/  IADD3 R6, P1, R28, c[0x0][0x1d0], RZ ;  /* 0x000074001c067a10 */ /* 0x000fe20007f3e0ff */
[----:B------:R-:W-:Y:S01]  /*0dc0*/  IMAD.MOV.U32 R28, RZ, RZ, c[0x0][0x198] ;  /* 0x00006600ff1c7624 */ /* 0x000fe200078e00ff */
[--C-:B------:R-:W-:Y:S02]  /*0dd0*/  SHF.R.S32.HI R9, RZ, 0x2, R0.reuse ;  /* 0x00000002ff097819 */ /* 0x100fe40000011400 */
[----:B------:R-:W-:Y:S02]  /*0de0*/  LOP3.LUT R19, R16, R17, RZ, 0x3c, !PT ;  /* 0x0000001110137212 */ /* 0x000fe400078e3cff */
[----:B------:R-:W-:Y:S02]  /*0df0*/  SHF.R.S32.HI R0, RZ, 0x1f, R0 ;  /* 0x0000001fff007819 */ /* 0x000fe40000011400 */
[----:B------:R-:W-:-:S02]  /*0e00*/  SHF.R.S32.HI R17, RZ, 0x1f, R14 ;  /* 0x0000001fff117819 */ /* 0x000fc4000001140e */
[----:B------:R-:W-:Y:S01]  /*0e10*/  LOP3.LUT R22, R22, R23, R24, 0xfe, !PT ;  /* 0x0000001716167212 */ /* 0x000fe200078efe18 */
[----:B------:R-:W-:Y:S01]  /*0e20*/  IMAD.MOV.U32 R23, RZ, RZ, c[0x0][0x19c] ;  /* 0x00006700ff177624 */ /* 0x000fe200078e00ff */
[----:B------:R-:W-:Y:S01]  /*0e30*/  LEA.HI R0, R0, R9, RZ, 0x2 ;  /* 0x0000000900007211 */ /* 0x000fe200078f10ff */
[----:B------:R-:W-:Y:S01]  /*0e40*/  CS2R R24, SRZ ;  /* 0x0000000000187805 */ /* 0x000fe2000001ff00 */
[----:B------:R-:W-:Y:S02]  /*0e50*/  LEA.HI R17, R17, R14, RZ, 0x2 ;  /* 0x0000000e11117211 */ /* 0x000fe400078f10ff */
[----:B------:R-:W-:Y:S02]  /*0e60*/  IADD3 R28, P3, P2, R12, c[0x0][0x190], -R28 ;  /* 0x000064000c1c7a10 */ /* 0x000fe40007a7e81c */
[----:B------:R-:W-:Y:S02]  /*0e70*/  LOP3.LUT R16, R0, 0xffffffc, RZ, 0xc0, !PT ;  /* 0x0ffffffc00107812 */ /* 0x000fe400078ec0ff */
[----:B------:R-:W-:-:S02]  /*0e80*/  LOP3.LUT R17, R17, 0xfffffffc, RZ, 0xc0, !PT ;  /* 0xfffffffc11117812 */ /* 0x000fc400078ec0ff */
[----:B------:R-:W-:Y:S01]  /*0e90*/  SHF.R.S32.HI R0, RZ, 0x1f, R15 ;  /* 0x0000001fff007819 */ /* 0x000fe2000001140f */
[----:B------:R-:W-:Y:S01]  /*0ea0*/  IMAD.IADD R21, R9, 0x1, -R16 ;  /* 0x0000000109157824 */ /* 0x000fe200078e0a10 */
[----:B------:R-:W-:Y:S01]  /*0eb0*/  IADD3.X R29, R8, c[0x0][0x194], ~R23, P3, P2 ;  /* 0x00006500081d7a10 */ /* 0x000fe20001fe4c17 */
[----:B------:R-:W-:Y:S01]  /*0ec0*/  IMAD.IADD R14, R14, 0x1, -R17 ;  /* 0x000000010e0e7824 */ /* 0x000fe200078e0a11 */
[----:B------:R-:W-:Y:S01]  /*0ed0*/  LOP3.LUT R18, R18, 0xfffffff8, RZ, 0xc0, !PT ;  /* 0xfffffff812127812 */ /* 0x000fe200078ec0ff */
[----:B------:R-:W-:Y:S01]  /*0ee0*/  IMAD R16, R0, c[0x0][0x180], RZ ;  /* 0x0000600000107a24 */ /* 0x000fe200078e02ff */
[----:B------:R-:W-:Y:S01]  /*0ef0*/  SEL R165, R22, RZ, P4 ;  /* 0x000000ff16a57207 */ /* 0x000fe20002000000 */
[----:B------:R-:W-:Y:S01]  /*0f00*/  IMAD.WIDE.U32 R28, R15, c[0x0][0x180], R28 ;  /* 0x000060000f1c7a25 */ /* 0x000fe200078e001c */
[----:B------:R-:W-:Y:S01]  /*0f10*/  IADD3 R19, R19, R13, R18 ;  /* 0x0000000d13137210 */ /* 0x000fe20007ffe012 */
[----:B------:R-:W-:Y:S01]  /*0f20*/  CS2R R22, SRZ ;  /* 0x0000000000167805 */ /* 0x000fe2000001ff00 */
[----:B------:R-:W-:Y:S01]  /*0f30*/  LOP3.LUT R14, R14, R21, RZ, 0x3c, !PT ;  /* 0x000000150e0e7212 */ /* 0x000fe200078e3cff */
[----:B------:R-:W-:Y:S01]  /*0f40*/  IMAD R16, R15, c[0x0][0x184], R16 ;  /* 0x000061000f107a24 */ /* 0x000fe200078e0210 */
[----:B------:R-:W-:Y:S01]  /*0f50*/  IADD3 R170, P2, R28, c[0x0][0x1a0], RZ ;  /* 0x000068001caa7a10 */ /* 0x000fe20007f5e0ff */
[----:B------:R-:W-:Y:S01]  /*0f60*/  IMAD.SHL.U32 R13, R165, 0x10, RZ ;  /* 0x00000010a50d7824 */ /* 0x000fe200078e00ff */
[----:B------:R-:W-:Y:S01]  /*0f70*/  SEL R11, R11, RZ, P5 ;  /* 0x000000ff0b0b7207 */ /* 0x000fe20002800000 */
[----:B------:R-:W-:Y:S01]  /*0f80*/  IMAD R19, R10, 0x30, R19 ;  /* 0x000000300a137824 */ /* 0x000fe200078e0213 */
[----:B------:R-:W-:Y:S01]  /*0f90*/  IADD3 R14, R14, R17, R18 ;  /* 0x000000110e0e7210 */ /* 0x000fe20007ffe012 */
[----:B------:R-:W-:Y:S01]  /*0fa0*/  IMAD R0, R0, c[0x0][0x1b0], RZ ;  /* 0x00006c0000007a24 */ /* 0x000fe200078e02ff */
[----:B------:R-:W-:Y:S01]  /*0fb0*/  IADD3.X R171, R29, c[0x0][0x1a4], R16, P2, !PT ;  /* 0x000069001dab7a10 */ /* 0x000fe200017fe410 */
[----:B------:R-:W-:Y:S01]  /*0fc0*/  IMAD.SHL.U32 R10, R11, 0x4, RZ ;  /* 0x000000040b0a7824 */ /* 0x000fe200078e00ff */
[----:B------:R-:W-:Y:S01]  /*0fd0*/  LOP3.LUT P2, RZ, R13, 0x10, RZ, 0xc0, !PT ;  /* 0x000000100dff7812 */ /* 0x000fe2000784c0ff */
[----:B------:R-:W-:Y:S01]  /*0fe0*/  IMAD.SHL.U32 R13, R11, 0x10, RZ ;  /* 0x000000100b0d7824 */ /* 0x000fe200078e00ff */
[----:B------:R-:W-:Y:S01]  /*0ff0*/  IADD3 R12, P0, R12, c[0x0][0x1a0], RZ ;  /* 0x000068000c0c7a10 */ /* 0x000fe20007f1e0ff */
[----:B------:R-:W-:Y:S01]  /*1000*/  IMAD R14, R9, 0x30, R14 ;  /* 0x00000030090e7824 */ /* 0x000fe200078e020e */
[----:B------:R-:W-:Y:S01]  /*1010*/  IADD3.X R7, R7, c[0x0][0x1d4], RZ, P1, !PT ;  /* 0x0000750007077a10 */ /* 0x000fe20000ffe4ff */
[----:B------:R-:W-:Y:S01]  /*1020*/  IMAD.SHL.U32 R9, R11, 0x8, RZ ;  /* 0x000000080b097824 */ /* 0x000fe200078e00ff */
[----:B------:R-:W-:Y:S01]  /*1030*/  LOP3.LUT P3, RZ, R13, 0x10, RZ, 0xc0, !PT ;  /* 0x000000100dff7812 */ /* 0x000fe2000786c0ff */
[----:B------:R-:W-:Y:S01]  /*1040*/  IMAD.SHL.U32 R11, R11, 0x2, RZ ;  /* 0x000000020b0b7824 */ /* 0x000fe200078e00ff */
[----:B------:R-:W-:Y:S01]  /*1050*/  IADD3.X R13, R8, c[0x0][0x1a4], RZ, P0, !PT ;  /* 0x00006900080d7a10 */ /* 0x000fe200007fe4ff */
[----:B------:R-:W-:Y:S01]  /*1060*/  IMAD.SHL.U32 R37, R19, 0x10, RZ ;  /* 0x0000001013257824 */ /* 0x000fe200078e00ff */
[----:B------:R-:W-:Y:S01]  /*1070*/  LOP3.LUT P1, RZ, R9, 0x10, RZ, 0xc0, !PT ;  /* 0x0000001009ff7812 */ /* 0x000fe2000782c0ff */
[----:B------:R-:W-:Y:S01]  /*1080*/  IMAD.SHL.U32 R21, R14, 0x10, RZ ;  /* 0x000000100e157824 */ /* 0x000fe200078e00ff */
[----:B------:R-:W-:Y:S01]  /*1090*/  LOP3.LUT P0, RZ, R10, 0x10, RZ, 0xc0, !PT ;  /* 0x000000100aff7812 */ /* 0x000fe2000780c0ff */
[----:B------:R-:W-:Y:S01]  /*10a0*/  IMAD R0, R15, c[0x0][0x1b4], R0 ;  /* 0x00006d000f007a24 */ /* 0x000fe200078e0200 */
[----:B------:R-:W-:Y:S01]  /*10b0*/  SEL R10, R5, RZ, P5 ;  /* 0x000000ff050a7207 */ /* 0x000fe20002800000 */
[----:B------:R-:W-:Y:S01]  /*10c0*/  CS2R R28, SRZ ;  /* 0x00000000001c7805 */ /* 0x000fe2000001ff00 */
[----:B------:R-:W-:Y:S01]  /*10d0*/  LOP3.LUT P5, RZ, R11, 0x10, RZ, 0xc0, !PT ;  /* 0x000000100bff7812 */ /* 0x000fe200078ac0ff */
[----:B------:R-:W-:Y:S01]  /*10e0*/  CS2R R18, SRZ ;  /* 0x0000000000127805 */ /* 0x000fe2000001ff00 */
[----:B------:R-:W-:Y:S01]  /*10f0*/  LOP3.LUT R9, R37, 0xfffffff0, RZ, 0xc0, !PT ;  /* 0xfffffff025097812 */ /* 0x000fe200078ec0ff */
[C---:B------:R-:W-:Y:S01]  /*1100*/  IMAD.SHL.U32 R11, R10.reuse, 0x10, RZ ;  /* 0x000000100a0b7824 */ /* 0x040fe200078e00ff */
[----:B------:R-:W-:Y:S01]  /*1110*/  LOP3.LUT R5, R21, 0xfffffff0, RZ, 0xc0, !PT ;  /* 0xfffffff015057812 */ /* 0x000fe200078ec0ff */
[----:B------:R-:W-:Y:S01]  /*1120*/  IMAD.SHL.U32 R8, R10, 0x8, RZ ;  /* 0x000000080a087824 */ /* 0x000fe200078e00ff */
[----:B------:R-:W-:Y:S01]  /*1130*/  SEL R164, R164, RZ, P4 ;  /* 0x000000ffa4a47207 */ /* 0x000fe20002000000 */
[----:B------:R1:W-:Y:S01]  /*1140*/  LDGSTS.E.BYPASS.LTC128B.128 [R9], [R12.64], P3 ;  /* 0x000000000c097fae */ /* 0x0003e20009901d46 */
[----:B------:R-:W-:Y:S01]  /*1150*/  LOP3.LUT P3, RZ, R11, 0x10, RZ, 0xc0, !PT ;  /* 0x000000100bff7812 */ /* 0x000fe2000786c0ff */
[C---:B------:R-:W-:Y:S01]  /*1160*/  IMAD.SHL.U32 R11, R10.reuse, 0x4, RZ ;  /* 0x000000040a0b7824 */ /* 0x040fe200078e00ff */
[----:B------:R-:W-:Y:S01]  /*1170*/  SHF.R.S32.HI R36, RZ, 0x1, R2 ;  /* 0x00000001ff247819 */ /* 0x000fe20000011402 */
[----:B------:R1:W-:Y:S01]  /*1180*/  LDGSTS.E.BYPASS.LTC128B.128 [R5], [R12.64+0x200], P1 ;  /* 0x000002000c057fae */ /* 0x0003e20008901d46 */
[----:B------:R-:W-:Y:S01]  /*1190*/  IMAD.SHL.U32 R10, R10, 0x2, RZ ;  /* 0x000000020a0a7824 */ /* 0x000fe200078e00ff */
[----:B------:R-:W-:Y:S01]  /*11a0*/  LOP3.LUT P1, RZ, R8, 0x10, RZ, 0xc0, !PT ;  /* 0x0000001008ff7812 */ /* 0x000fe2000782c0ff */
[----:B------:R-:W-:Y:S01]  /*11b0*/  IMAD.SHL.U32 R8, R165, 0x8, RZ ;  /* 0x00000008a5087824 */ /* 0x000fe200078e00ff */
[----:B------:R1:W-:Y:S01]  /*11c0*/  LDGSTS.E.BYPASS.LTC128B.128 [R9+0x1800], [R12.64+0x400], P0 ;  /* 0x018004000c097fae */ /* 0x0003e20008101d46 */
[----:B------:R-:W-:Y:S01]  /*11d0*/  LOP3.LUT P6, RZ, R11, 0x10, RZ, 0xc0, !PT ;  /* 0x000000100bff7812 */ /* 0x000fe200078cc0ff */
[----:B------:R-:W-:Y:S01]  /*11e0*/  IMAD.SHL.U32 R11, R164, 0x10, RZ ;  /* 0x00000010a40b7824 */ /* 0x000fe200078e00ff */
[----:B------:R-:W-:Y:S01]  /*11f0*/  CS2R R16, SRZ ;  /* 0x0000000000107805 */ /* 0x000fe2000001ff00 */
[----:B------:R1:W-:Y:S01]  /*1200*/  LDGSTS.E.BYPASS.LTC128B.128 [R5+0x1800], [R12.64+0x600], P5 ;  /* 0x018006000c057fae */ /* 0x0003e2000a901d46 */
[----:B------:R-:W-:Y:S01]  /*1210*/  LOP3.LUT P5, RZ, R10, 0x10, RZ, 0xc0, !PT ;  /* 0x000000100aff7812 */ /* 0x000fe200078ac0ff */
[C---:B------:R-:W-:Y:S01]  /*1220*/  IMAD.SHL.U32 R10, R165.reuse, 0x2, RZ ;  /* 0x00000002a50a7824 */ /* 0x040fe200078e00ff */
[----:B------:R-:W-:Y:S01]  /*1230*/  LOP3.LUT P0, RZ, R8, 0x10, RZ, 0xc0, !PT ;  /* 0x0000001008ff7812 */ /* 0x000fe2000780c0ff */
[----:B------:R-:W-:Y:S01]  /*1240*/  IMAD.SHL.U32 R8, R165, 0x4, RZ ;  /* 0x00000004a5087824 */ /* 0x000fe200078e00ff */
[----:B------:R2:W-:Y:S01]  /*1250*/  LDGSTS.E.BYPASS.LTC128B.128 [R9+0x6000], [R6.64], P3 ;  /* 0x0600000006097fae */ /* 0x0005e20009901d46 */
[----:B------:R-:W-:Y:S01]  /*1260*/  LOP3.LUT P4, RZ, R11, 0x10, RZ, 0xc0, !PT ;  /* 0x000000100bff7812 */ /* 0x000fe2000788c0ff */
[----:B------:R-:W-:Y:S01]  /*1270*/  IMAD.MOV.U32 R2, RZ, RZ, RZ ;  /* 0x000000ffff027224 */ /* 0x000fe200078e00ff */
[----:B------:R-:W-:Y:S01]  /*1280*/  CS2R R14, SRZ ;  /* 0x00000000000e7805 */ /* 0x000fe2000001ff00 */
[----:B------:R-:W-:Y:S01]  /*1290*/  LOP3.LUT P3, RZ, R8, 0x10, RZ, 0xc0, !PT ;  /* 0x0000001008ff7812 */ /* 0x000fe2000786c0ff */
[----:B------:R-:W-:Y:S01]  /*12a0*/  IMAD.SHL.U32 R8, R164, 0x4, RZ ;  /* 0x00000004a4087824 */ /* 0x000fe200078e00ff */
[----:B------:R2:W-:Y:S01]  /*12b0*/  LDGSTS.E.BYPASS.LTC128B.128 [R5+0x6000], [R6.64+0x200], P1 ;  /* 0x0600020006057fae */ /* 0x0005e20008901d46 */
[----:B------:R-:W-:Y:S01]  /*12c0*/  LOP3.LUT P1, RZ, R10, 0x10, RZ, 0xc0, !PT ;  /* 0x000000100aff7812 */ /* 0x000fe2000782c0ff */
[----:B------:R-:W-:-:S02]  /*12d0*/  IMAD.SHL.U32 R10, R164, 0x8, RZ ;  /* 0x00000008a40a7824 */ /* 0x000fc400078e00ff */
[----:B------:R2:W-:Y:S03]  /*12e0*/  LDGSTS.E.BYPASS.LTC128B.128 [R9+0x7800], [R6.64+0x400], P6 ;  /* 0x0780040006097fae */ /* 0x0005e6000b101d46 */
[----:B------:R-:W-:Y:S01]  /*12f0*/  LOP3.LUT P6, RZ, R10, 0x10, RZ, 0xc0, !PT ;  /* 0x000000100aff7812 */ /* 0x000fe200078cc0ff */
[----:B------:R2:W-:Y:S01]  /*1300*/  LDGSTS.E.BYPASS.LTC128B.128 [R5+0x7800], [R6.64+0x600], P5 ;  /* 0x0780060006057fae */ /* 0x0005e2000a901d46 */
[----:B------:R-:W-:Y:S01]  /*1310*/  LOP3.LUT P5, RZ, R8, 0x10, RZ, 0xc0, !PT ;  /* 0x0000001008ff7812 */ /* 0x000fe200078ac0ff */
[----:B------:R-:W-:Y:S01]  /*1320*/  IMAD.SHL.U32 R8, R164, 0x2, RZ ;  /* 0x00000002a4087824 */ /* 0x000fe200078e00ff */
[----:B------:R-:W-:Y:S01]  /*1330*/  CS2R R10, SRZ ;  /* 0x00000000000a7805 */ /* 0x000fe2000001ff00 */
[----:B------:R-:W0:Y:S04]  /*1340*/  LDGDEPBAR ;  /* 0x00000000000079af */ /* 0x000e280000000000 */
[----:B------:R3:W-:Y:S01]  /*1350*/  LDGSTS.E.BYPASS.LTC128B.128 [R9+0x100], [R170.64], P2 ;  /* 0x00100000aa097fae */ /* 0x0007e20009101d46 */
[----:B------:R-:W-:Y:S01]  /*1360*/  LOP3.LUT P2, RZ, R8, 0x10, RZ, 0xc0, !PT ;  /* 0x0000001008ff7812 */ /* 0x000fe2000784c0ff */
[----:B------:R-:W-:Y:S01]  /*1370*/  IMAD.SHL.U32 R8, R4, 0x4, RZ ;  /* 0x0000000404087824 */ /* 0x000fe200078e00ff */
[----:B------:R-:W-:Y:S01]  /*1380*/  SHF.R.S32.HI R4, RZ, 0x1f, R203 ;  /* 0x0000001fff047819 */ /* 0x000fe200000114cb */
[----:B------:R4:W-:Y:S01]  /*1390*/  LDGSTS.E.BYPASS.LTC128B.128 [R5+0x100], [R170.64+0x200], P0 ;  /* 0x00100200aa057fae */ /* 0x0009e20008101d46 */
[----:B------:R-:W-:Y:S01]  /*13a0*/  IADD3 R168, P0, R26, c[0x0][0x1d0], RZ ;  /* 0x000074001aa87a10 */ /* 0x000fe20007f1e0ff */
[----:B-1----:R-:W-:-:S02]  /*13b0*/  CS2R R12, SRZ ;  /* 0x00000000000c7805 */ /* 0x002fc4000001ff00 */
[----:B------:R3:W-:Y:S01]  /*13c0*/  LDGSTS.E.BYPASS.LTC128B.128 [R9+0x1900], [R170.64+0x400], P3 ;  /* 0x01900400aa097fae */ /* 0x0007e20009901d46 */
[----:B------:R-:W-:Y:S01]  /*13d0*/  IADD3.X R169, R27, c[0x0][0x1d4], R0, P0, !PT ;  /* 0x000075001ba97a10 */ /* 0x000fe200007fe400 */
[----:B------:R-:W-:Y:S01]  /*13e0*/  IMAD.MOV.U32 R0, RZ, RZ, RZ ;  /* 0x000000ffff007224 */ /* 0x000fe200078e00ff */
[----:B------:R-:W-:Y:S01]  /*13f0*/  ISETP.GE.AND P0, PT, R203, 0x40, PT ;  /* 0x00000040cb00780c */ /* 0x000fe20003f06270 */
[----:B------:R4:W-:Y:S01]  /*1400*/  LDGSTS.E.BYPASS.LTC128B.128 [R5+0x1900], [R170.64+0x600], P1 ;  /* 0x01900600aa057fae */ /* 0x0009e20008901d46 */
[----:B------:R-:W-:Y:S01]  /*1410*/  LEA.HI R203, R4, R203, RZ, 0x6 ;  /* 0x000000cb04cb7211 */ /* 0x000fe200078f30ff */
[----:B------:R-:W-:Y:S01]  /*1420*/  CS2R R26, SRZ ;  /* 0x00000000001a7805 */ /* 0x000fe2000001ff00 */
[----:B------:R-:W-:Y:S01]  /*1430*/  IADD3 R208, P1, R168, c[0x0][0x1c0], RZ ;  /* 0x00007000a8d07a10 */ /* 0x000fe20007f3e0ff */
[----:B------:R3:W-:Y:S01]  /*1440*/  LDGSTS.E.BYPASS.LTC128B.128 [R9+0x6100], [R168.64], P4 ;  /* 0x06100000a8097fae */ /* 0x0007e2000a101d46 */
[----:B------:R-:W-:Y:S02]  /*1450*/  LEA.HI.SX32 R203, R203, 0xfffffffe, 0x1a ;  /* 0xfffffffecbcb7811 */ /* 0x000fe400078fd2ff */
[----:B--2---:R-:W-:Y:S01]  /*1460*/  LOP3.LUT R7, R8, 0xfffffff0, RZ, 0xc0, !PT ;  /* 0xfffffff008077812 */ /* 0x004fe200078ec0ff */
[----:B------:R4:W-:Y:S01]  /*1470*/  LDGSTS.E.BYPASS.LTC128B.128 [R5+0x6100], [R168.64+0x200], P6 ;  /* 0x06100200a8057fae */ /* 0x0009e2000b101d46 */
[----:B------:R-:W-:-:S03]  /*1480*/  IADD3.X R209, R169, c[0x0][0x1c4], RZ, P1, !PT ;  /* 0x00007100a9d17a10 */ /* 0x000fc60000ffe4ff */
[----:B------:R3:W-:Y:S01]  /*1490*/  LDGSTS.E.BYPASS.LTC128B.128 [R9+0x7900], [R168.64+0x400], P5 ;  /* 0x07900400a8097fae */ /* 0x0007e2000a901d46 */
[--C-:B------:R-:W-:Y:S02]  /*14a0*/  IMAD R36, R36, 0x300, R7.reuse ;  /* 0x0000030024247824 */ /* 0x100fe400078e0207 */
[----:B------:R-:W-:Y:S01]  /*14b0*/  IMAD R20, R20, 0x300, R7 ;  /* 0x0000030014147824 */ /* 0x000fe200078e0207 */
[----:B------:R4:W-:Y:S01]  /*14c0*/  LDGSTS.E.BYPASS.LTC128B.128 [R5+0x7900], [R168.64+0x600], P2 ;  /* 0x07900600a8057fae */ /* 0x0009e20009101d46 */
[----:B------:R-:W-:Y:S01]  /*14d0*/  IMAD.IADD R4, R3, 0x1, R36 ;  /* 0x0000000103047824 */ /* 0x000fe200078e0224 */
[----:B------:R-:W-:Y:S01]  /*14e0*/  IADD3 R206, P2, R170, c[0x0][0x190], RZ ;  /* 0x00006400aace7a10 */ /* 0x000fe20007f5e0ff */
[----:B------:R-:W-:Y:S01]  /*14f0*/  CS2R R6, SRZ ;  /* 0x0000000000067805 */ /* 0x000fe2000001ff00 */
[----:B------:R-:W0:Y:S01]  /*1500*/  LDGDEPBAR ;  /* 0x00000000000079af */ /* 0x000e220000000000 */
[----:B------:R-:W-:Y:S01]  /*1510*/  IMAD.SHL.U32 R4, R4, 0x10, RZ ;  /* 0x0000001004047824 */ /* 0x000fe200078e00ff */
[----:B------:R-:W-:Y:S01]  /*1520*/  IADD3.X R205, R171, c[0x0][0x194], RZ, P2, !PT ;  /* 0x00006500abcd7a10 */ /* 0x000fe200017fe4ff */
[----:B---3--:R-:W-:Y:S01]  /*1530*/  CS2R R8, SRZ ;  /* 0x0000000000087805 */ /* 0x008fe2000001ff00 */
[----:B----4-:R-:W-:Y:S01]  /*1540*/  IMAD.IADD R5, R197, 0x1, R20 ;  /* 0x00000001c5057824 */ /* 0x010fe200078e0214 */
[----:B------:R-:W-:-:S04]  /*1550*/  DEPBAR.LE SB0, 0x1 ;  /* 0x000080400000791a */ /* 0x000fc80000000000 */
[----:B------:R-:W-:Y:S01]  /*1560*/  BAR.SYNC.DEFER_BLOCKING 0x0 ;  /* 0x0000000000007b1d */ /* 0x000fe20000010000 */
[----:B------:R-:W-:-:S05]  /*1570*/  IMAD.SHL.U32 R5, R5, 0x10, RZ ;  /* 0x0000001005057824 */ /* 0x000fca00078e00ff */
[----:B------:R-:W1:Y:S04]  /*1580*/  LDSM.16.M88.4 R132, [R5] ;  /* 0x000000000584783b */ /* 0x000e680000000200 */
[----:B------:R-:W2:Y:S04]  /*1590*/  LDSM.16.M88.4 R152, [R5+0xc00] ;  /* 0x000c00000598783b */ /* 0x000ea80000000200 */
[----:B------:R-:W3:Y:S04]  /*15a0*/  LDSM.16.M88.4 R156, [R5+0x1800] ;  /* 0x00180000059c783b */ /* 0x000ee80000000200 */
[----:B------:R-:W4:Y:S04]  /*15b0*/  LDSM.16.M88.4 R160, [R5+0x2400] ;  /* 0x0024000005a0783b */ /* 0x000f280000000200 */
[----:B------:R-:W1:Y:S04]  /*15c0*/  LDSM.16.M88.4 R136, [R4+0x6000] ;  /* 0x006000000488783b */ /* 0x000e680000000200 */
[----:B------:R-:W1:Y:S04]  /*15d0*/  LDSM.16.M88.4 R140, [R4+0x6c00] ;  /* 0x006c0000048c783b */ /* 0x000e680000000200 */
[----:B------:R-:W1:Y:S04]  /*15e0*/  LDSM.16.M88.4 R144, [R4+0x7800] ;  /* 0x007800000490783b */ /* 0x000e680000000200 */
[----:B------:R5:W1:Y:S02]  /*15f0*/  LDSM.16.M88.4 R148, [R4+0x8400] ;  /* 0x008400000494783b */ /* 0x000a640000000200 */
[----:B-----5:R-:W-:Y:S01]  /*1600*/  CS2R R4, SRZ ;  /* 0x0000000000047805 */ /* 0x020fe2000001ff00 */
[----:B------:R-:W-:Y:S05]  /*1610*/  @!P0 BRA `(.L_x_367) ;  /* 0x0000165000008947 */ /* 0x000fea0003800000 */
[----:B--234-:R-:W-:Y:S01]  /*1620*/  SHF.R.S32.HI R202, RZ, 0x4, R37 ;  /* 0x00000004ffca7819 */ /* 0x01cfe20000011425 */
[----:B------:R-:W-:Y:S01]  /*1630*/  IMAD.MOV.U32 R204, RZ, RZ, RZ ;  /* 0x000000ffffcc7224 */ /* 0x000fe200078e00ff */
[----:B------:R-:W-:Y:S01]  /*1640*/  SHF.R.S32.HI R201, RZ, 0x4, R21 ;  /* 0x00000004ffc97819 */ /* 0x000fe20000011415 */
[----:B------:R-:W-:Y:S01]  /*1650*/  CS2R R102, SRZ ;  /* 0x0000000000667805 */ /* 0x000fe2000001ff00 */
[----:B------:R-:W-:Y:S01]  /*1660*/  ISETP.NE.AND P0, PT, R203, RZ, PT ;  /* 0x000000ffcb00720c */ /* 0x000fe20003f05270 */
[----:B------:R-:W-:Y:S01]  /*1670*/  CS2R R100, SRZ ;  /* 0x0000000000647805 */ /* 0x000fe2000001ff00 */
[----:B------:R-:W-:Y:S01]  /*1680*/  LEA R2, R36, 0x6080, 0x4 ;  /* 0x0000608024027811 */ /* 0x000fe200078e20ff */
[----:B------:R-:W-:Y:S01]  /*1690*/  CS2R R106, SRZ ;  /* 0x00000000006a7805 */ /* 0x000fe2000001ff00 */
        /* <DEDUP_REMOVED lines=62> */
[----:B------:R-:W-:Y:S01]  /*1a80*/  IMAD.SHL.U32 R202, R202, 0x10, RZ ;  /* 0x00000010caca7824 */ /* 0x000fe200078e00ff */
[----:B------:R-:W-:Y:S01]  /*1a90*/  SEL R200, R165, RZ, P0 ;  /* 0x000000ffa5c87207 */ /* 0x000fe20000000000 */
[----:B------:R-:W-:Y:S01]  /*1aa0*/  IMAD.SHL.U32 R201, R201, 0x10, RZ ;  /* 0x00000010c9c97824 */ /* 0x000fe200078e00ff */
[----:B------:R-:W-:Y:S01]  /*1ab0*/  SEL R199, R164, RZ, P0 ;  /* 0x000000ffa4c77207 */ /* 0x000fe20000000000 */
[----:B------:R-:W-:-:S02]  /*1ac0*/  UMOV UR10, 0x200 ;  /* 0x00000200000a7882 */ /* 0x000fc40000000000 */
[----:B------:R-:W-:Y:S02]  /*1ad0*/  UMOV UR9, 0x2 ;  /* 0x0000000200097882 */ /* 0x000fe40000000000 */
[----:B------:R-:W-:Y:S02]  /*1ae0*/  UMOV UR8, 0x200 ;  /* 0x0000020000087882 */ /* 0x000fe40000000000 */
.L_x_368:
[C---:B-1-3--:R-:W-:Y:S01]  /*1af0*/  IMMA.16832.S8.S8.SAT R4, R132.reuse.ROW, R136.COL, R4 ;  /* 0x0000008884047237 */ /* 0x04afe20000445c04 */
[----:B------:R-:W-:Y:S02]  /*1b00*/  UIADD3 UR9, UR9, 0x1, URZ ;  /* 0x0000000109097890 */ /* 0x000fe4000fffe03f */
[----:B------:R-:W-:Y:S02]  /*1b10*/  UIADD3 UR5, UR10, 0x100, URZ ;  /* 0x000001000a057890 */ /* 0x000fe4000fffe03f */
[----:B------:R-:W-:Y:S01]  /*1b20*/  IMAD R198, R197, 0x10, R0 ;  /* 0x00000010c5c67824 */ /* 0x000fe200078e0200 */
[----:B------:R-:W-:Y:S01]  /*1b30*/  LOP3.LUT P0, RZ, R200, 0x1, RZ, 0xc0, !PT ;  /* 0x00000001c8ff7812 */ /* 0x000fe2000780c0ff */
[----:B------:R-:W-:Y:S01]  /*1b40*/  IMAD R196, R3, 0x10, R2 ;  /* 0x0000001003c47824 */ /* 0x000fe200078e0202 */
[C---:B------:R-:W-:Y:S01]  /*1b50*/  IMMA.16832.S8.S8.SAT R8, R132.reuse.ROW, R138.COL, R8 ;  /* 0x0000008a84087237 */ /* 0x040fe20000445c08 */
[----:B------:R-:W-:Y:S01]  /*1b60*/  UISETP.NE.AND UP0, UPT, UR9, 0x3, UPT ;  /* 0x000000030900788c */ /* 0x000fe2000bf05270 */
[----:B------:R-:W-:Y:S01]  /*1b70*/  LDSM.16.M88.4 R164, [R198] ;  /* 0x00000000c6a4783b */ /* 0x000fe20000000200 */
[----:B------:R-:W-:Y:S01]  /*1b80*/  LOP3.LUT P6, RZ, R199, 0x1, RZ, 0xc0, !PT ;  /* 0x00000001c7ff7812 */ /* 0x000fe200078cc0ff */
[----:B------:R-:W-:Y:S01]  /*1b90*/  IMAD.MOV.U32 R207, RZ, RZ, R205 ;  /* 0x000000ffffcf7224 */ /* 0x000fe200078e00cd */
[----:B------:R-:W-:Y:S01]  /*1ba0*/  IADD3 R215, R201, UR8, RZ ;  /* 0x00000008c9d77c10 */ /* 0x000fe2000fffe0ff */
[----:B------:R-:W-:Y:S01]  /*1bb0*/  UIADD3 UR4, UR8, 0x100, URZ ;  /* 0x0000010008047890 */ /* 0x000fe2000fffe03f */
[----:B------:R-:W-:Y:S01]  /*1bc0*/  IADD3 R213, R202, UR10, RZ ;  /* 0x0000000acad57c10 */ /* 0x000fe2000fffe0ff */
[C---:B------:R-:W-:Y:S02]  /*1bd0*/  IMMA.16832.S8.S8.SAT R12, R132.reuse.ROW, R140.COL, R12 ;  /* 0x0000008c840c7237 */ /* 0x040fe40000445c0c */
[----:B------:R-:W1:Y:S02]  /*1be0*/  LDSM.16.M88.4 R168, [R196] ;  /* 0x00000000c4a8783b */ /* 0x000e640000000200 */
[C---:B------:R-:W-:Y:S01]  /*1bf0*/  LOP3.LUT R211, R200.reuse, 0x2, RZ, 0xc0, !PT ;  /* 0x00000002c8d37812 */ /* 0x040fe200078ec0ff */
[----:B------:R-:W-:Y:S01]  /*1c00*/  @!UP0 UIADD3 UR5, UR10, -0x200, URZ ;  /* 0xfffffe000a058890 */ /* 0x000fe2000fffe03f */
[----:B------:R-:W-:Y:S01]  /*1c10*/  LOP3.LUT R205, R200, 0x4, RZ, 0xc0, !PT ;  /* 0x00000004c8cd7812 */ /* 0x000fe200078ec0ff */
[----:B------:R-:W-:Y:S01]  /*1c20*/  @!UP0 UIADD3 UR4, UR8, -0x200, URZ ;  /* 0xfffffe0008048890 */ /* 0x000fe2000fffe03f */
[C---:B------:R-:W-:Y:S01]  /*1c30*/  IMMA.16832.S8.S8.SAT R16, R132.reuse.ROW, R142.COL, R16 ;  /* 0x0000008e84107237 */ /* 0x040fe20000445c10 */
[----:B------:R-:W-:Y:S01]  /*1c40*/  @!UP0 UMOV UR9, URZ ;  /* 0x0000003f00098c82 */ /* 0x000fe20008000000 */
[----:B------:R-:W1:Y:S02]  /*1c50*/  LDSM.16.M88.4 R172, [R196+0xc00] ;  /* 0x000c0000c4ac783b */ /* 0x000e640000000200 */
[----:B------:R-:W-:Y:S02]  /*1c60*/  SHF.R.U32.HI R211, RZ, 0x1, R211 ;  /* 0x00000001ffd37819 */ /* 0x000fe400000116d3 */
[----:B------:R-:W-:Y:S02]  /*1c70*/  SHF.R.U32.HI R205, RZ, 0x2, R205 ;  /* 0x00000002ffcd7819 */ /* 0x000fe400000116cd */
[C---:B------:R-:W-:Y:S02]  /*1c80*/  IMMA.16832.S8.S8.SAT R20, R132.reuse.ROW, R144.COL, R20 ;  /* 0x0000009084147237 */ /* 0x040fe40000445c14 */
[----:B------:R-:W1:Y:S01]  /*1c90*/  LDSM.16.M88.4 R176, [R196+0x1800] ;  /* 0x00180000c4b0783b */ /* 0x000e620000000200 */
[----:B------:R-:W-:Y:S02]  /*1ca0*/  ISETP.NE.U32.AND P5, PT, R211, RZ, PT ;  /* 0x000000ffd300720c */ /* 0x000fe40003fa5070 */
[----:B------:R-:W-:Y:S02]  /*1cb0*/  ISETP.NE.U32.AND P3, PT, R205, RZ, PT ;  /* 0x000000ffcd00720c */ /* 0x000fe40003f65070 */
[----:B------:R-:W-:Y:S01]  /*1cc0*/  IADD3 R205, R202, UR8, RZ ;  /* 0x00000008cacd7c10 */ /* 0x000fe2000fffe0ff */
[C---:B------:R-:W-:Y:S01]  /*1cd0*/  IMMA.16832.S8.S8.SAT R24, R132.reuse.ROW, R146.COL, R24 ;  /* 0x0000009284187237 */ /* 0x040fe20000445c18 */
[----:B------:R-:W-:Y:S01]  /*1ce0*/  UMOV UR8, UR4 ;  /* 0x0000000400087c82 */ /* 0x000fe20008000000 */
[----:B------:R-:W1:Y:S02]  /*1cf0*/  LDSM.16.M88.4 R180, [R196+0x2400] ;  /* 0x00240000c4b4783b */ /* 0x000e640000000200 */
[C---:B------:R-:W-:Y:S02]  /*1d00*/  LOP3.LUT R210, R199.reuse, 0x2, RZ, 0xc0, !PT ;  /* 0x00000002c7d27812 */ /* 0x040fe400078ec0ff */
[----:B------:R-:W-:Y:S02]  /*1d10*/  LOP3.LUT R211, R199, 0x4, RZ, 0xc0, !PT ;  /* 0x00000004c7d37812 */ /* 0x000fe400078ec0ff */
[C---:B------:R-:W-:Y:S02]  /*1d20*/  IMMA.16832.S8.S8.SAT R28, R132.reuse.ROW, R148.COL, R28 ;  /* 0x00000094841c7237 */ /* 0x040fe40000445c1c */
[----:B------:R-:W1:Y:S02]  /*1d30*/  LDSM.16.M88.4 R184, [R198+0xc00] ;  /* 0x000c0000c6b8783b */ /* 0x000e640000000200 */
[----:B------:R-:W-:Y:S02]  /*1d40*/  SHF.R.U32.HI R210, RZ, 0x1, R210 ;  /* 0x00000001ffd27819 */ /* 0x000fe400000116d2 */
[----:B------:R-:W-:Y:S02]  /*1d50*/  SHF.R.U32.HI R211, RZ, 0x2, R211 ;  /* 0x00000002ffd37819 */ /* 0x000fe400000116d3 */
[-C--:B------:R-:W-:Y:S02]  /*1d60*/  IMMA.16832.S8.S8.SAT R32, R132.ROW, R150.reuse.COL, R32 ;  /* 0x0000009684207237 */ /* 0x080fe40000445c20 */
[----:B------:R-:W2:Y:S01]  /*1d70*/  LDSM.16.M88.4 R188, [R198+0x1800] ;  /* 0x00180000c6bc783b */ /* 0x000ea20000000200 */
[----:B------:R-:W-:Y:S02]  /*1d80*/  ISETP.NE.U32.AND P4, PT, R210, RZ, PT ;  /* 0x000000ffd200720c */ /* 0x000fe40003f85070 */
[----:B------:R-:W-:Y:S02]  /*1d90*/  ISETP.NE.U32.AND P1, PT, R211, RZ, PT ;  /* 0x000000ffd300720c */ /* 0x000fe40003f25070 */
[----:B------:R-:W-:Y:S01]  /*1da0*/  IADD3 R211, R201, UR10, RZ ;  /* 0x0000000ac9d37c10 */ /* 0x000fe2000fffe0ff */
[C---:B------:R-:W-:Y:S01]  /*1db0*/  IMMA.16832.S8.S8.SAT R36, R152.reuse.ROW, R150.COL, R36 ;  /* 0x0000009698247237 */ /* 0x040fe20000445c24 */
[----:B------:R-:W-:Y:S01]  /*1dc0*/  UMOV UR10, UR5 ;  /* 0x00000005000a7c82 */ /* 0x000fe20008000000 */
[----:B------:R-:W2:Y:S02]  /*1dd0*/  LDSM.16.M88.4 R192, [R198+0x2400] ;  /* 0x00240000c6c0783b */ /* 0x000ea40000000200 */
[----:B------:R-:W-:Y:S02]  /*1de0*/  LOP3.LUT R212, R200, 0x8, RZ, 0xc0, !PT ;  /* 0x00000008c8d47812 */ /* 0x000fe400078ec0ff */
[----:B------:R-:W-:Y:S02]  /*1df0*/  LOP3.LUT R210, R199, 0x8, RZ, 0xc0, !PT ;  /* 0x00000008c7d27812 */ /* 0x000fe400078ec0ff */
[C---:B------:R-:W-:Y:S02]  /*1e00*/  IMMA.16832.S8.S8.SAT R40, R152.reuse.ROW, R148.COL, R40 ;  /* 0x0000009498287237 */ /* 0x040fe40000445c28 */
[----:B------:R-:W-:Y:S01]  /*1e10*/  @!PT LDS RZ, [RZ] ;  /* 0x00000000fffff984 */ /* 0x000fe20000000800 */
[----:B------:R-:W-:Y:S01]  /*1e20*/  @!PT LDS RZ, [RZ] ;  /* 0x00000000fffff984 */ /* 0x000fe20000000800 */
[----:B------:R-:W-:Y:S01]  /*1e30*/  @!PT LDS RZ, [RZ] ;  /* 0x00000000fffff984 */ /* 0x000fe20000000800 */
[----:B------:R3:W-:Y:S02]  /*1e40*/  @P0 LDGSTS.E.BYPASS.LTC128B.128 [R205], [R206.64] ;  /* 0x00000000cecd0fae */ /* 0x0007e4000b901d46 */
[----:B------:R-:W-:Y:S02]  /*1e50*/  SHF.R.U32.HI R212, RZ, 0x3, R212 ;  /* 0x00000003ffd47819 */ /* 0x000fe400000116d4 */
[----:B------:R-:W-:Y:S02]  /*1e60*/  SHF.R.U32.HI R210, RZ, 0x3, R210 ;  /* 0x00000003ffd27819 */ /* 0x000fe400000116d2 */
[C---:B------:R-:W-:Y:S02]  /*1e70*/  IMMA.16832.S8.S8.SAT R44, R152.reuse.ROW, R146.COL, R44 ;  /* 0x00000092982c7237 */ /* 0x040fe40000445c2c */
[----:B------:R3:W-:Y:S01]  /*1e80*/  @P5 LDGSTS.E.BYPASS.LTC128B.128 [R215], [R206.64+0x200] ;  /* 0x00000200ced75fae */ /* 0x0007e2000b901d46 */
[----:B------:R-:W-:Y:S02]  /*1e90*/  ISETP.NE.U32.AND P2, PT, R212, RZ, PT ;  /* 0x000000ffd400720c */ /* 0x000fe40003f45070 */
[----:B------:R-:W-:Y:S02]  /*1ea0*/  ISETP.NE.U32.AND P0, PT, R210, RZ, PT ;  /* 0x000000ffd200720c */ /* 0x000fe40003f05070 */
[----:B------:R-:W-:Y:S01]  /*1eb0*/  IADD3 R210, R0, 0x80, RZ ;  /* 0x0000008000d27810 */ /* 0x000fe20007ffe0ff */
[C---:B------:R-:W-:Y:S02]  /*1ec0*/  IMMA.16832.S8.S8.SAT R48, R152.reuse.ROW, R144.COL, R48 ;  /* 0x0000009098307237 */ /* 0x040fe40000445c30 */
[----:B------:R4:W-:Y:S02]  /*1ed0*/  @P6 LDGSTS.E.BYPASS.LTC128B.128 [R213+0x6000], [R208.64] ;  /* 0x06000000d0d56fae */ /* 0x0009e4000b901d46 */
[----:B------:R-:W-:Y:S02]  /*1ee0*/  IADD3 R212, R2, 0x80, RZ ;  /* 0x0000008002d47810 */ /* 0x000fe40007ffe0ff */
[----:B------:R-:W-:Y:S02]  /*1ef0*/  IADD3 R204, R204, 0x1, RZ ;  /* 0x00000001cccc7810 */ /* 0x000fe40007ffe0ff */
[C---:B------:R-:W-:Y:S02]  /*1f00*/  IMMA.16832.S8.S8.SAT R52, R152.reuse.ROW, R142.COL, R52 ;  /* 0x0000008e98347237 */ /* 0x040fe40000445c34 */
[----:B------:R5:W-:Y:S06]  /*1f10*/  @P4 LDGSTS.E.BYPASS.LTC128B.128 [R211+0x6000], [R208.64+0x200] ;  /* 0x06000200d0d34fae */ /* 0x000bec000b901d46 */
[C---:B------:R-:W-:Y:S02]  /*1f20*/  IMMA.16832.S8.S8.SAT R56, R152.reuse.ROW, R140.COL, R56 ;  /* 0x0000008c98387237 */ /* 0x040fe40000445c38 */
[----:B------:R3:W-:Y:S06]  /*1f30*/  @P3 LDGSTS.E.BYPASS.LTC128B.128 [R205+0x1800], [R206.64+0x400] ;  /* 0x01800400cecd3fae */ /* 0x0007ec000b901d46 */
[C---:B------:R-:W-:Y:S02]  /*1f40*/  IMMA.16832.S8.S8.SAT R60, R152.reuse.ROW, R138.COL, R60 ;  /* 0x0000008a983c7237 */ /* 0x040fe40000445c3c */
[----:B------:R3:W-:Y:S01]  /*1f50*/  @P2 LDGSTS.E.BYPASS.LTC128B.128 [R215+0x1800], [R206.64+0x600] ;  /* 0x01800600ced72fae */ /* 0x0007e2000b901d46 */
[----:B------:R-:W-:Y:S05]  /*1f60*/  ISETP.NE.AND P2, PT, R204, 0x3, PT ;  /* 0x00000003cc00780c */ /* 0x000fea0003f45270 */
[-C--:B------:R-:W-:Y:S02]  /*1f70*/  IMMA.16832.S8.S8.SAT R64, R152.ROW, R136.reuse.COL, R64 ;  /* 0x0000008898407237 */ /* 0x080fe40000445c40 */
[----:B------:R4:W-:Y:S06]  /*1f80*/  @P1 LDGSTS.E.BYPASS.LTC128B.128 [R213+0x7800], [R208.64+0x400] ;  /* 0x07800400d0d51fae */ /* 0x0009ec000b901d46 */
[C---:B------:R-:W-:Y:S01]  /*1f90*/  IMMA.16832.S8.S8.SAT R68, R156.reuse.ROW, R136.COL, R68 ;  /* 0x000000889c447237 */ /* 0x040fe20000445c44 */
[----:B------:R-:W-:Y:S01]  /*1fa0*/  @!P2 IMAD.MOV.U32 R204, RZ, RZ, RZ ;  /* 0x000000ffffcca224 */ /* 0x000fe200078e00ff */
[----:B------:R5:W-:Y:S02]  /*1fb0*/  @P0 LDGSTS.E.BYPASS.LTC128B.128 [R211+0x7800], [R208.64+0x600] ;  /* 0x07800600d0d30fae */ /* 0x000be4000b901d46 */
[----:B------:R-:W-:Y:S02]  /*1fc0*/  @!P2 IADD3 R210, R0, -0x280, RZ ;  /* 0xfffffd8000d2a810 */ /* 0x000fe40007ffe0ff */
[----:B------:R-:W-:Y:S02]  /*1fd0*/  @!P2 IADD3 R212, R2, -0x280, RZ ;  /* 0xfffffd8002d4a810 */ /* 0x000fe40007ffe0ff */
[C---:B------:R-:W-:Y:S02]  /*1fe0*/  IMMA.16832.S8.S8.SAT R72, R156.reuse.ROW, R138.COL, R72 ;  /* 0x0000008a9c487237 */ /* 0x040fe40000445c48 */
[----:B------:R-:W0:Y:S02]  /*1ff0*/  LDGDEPBAR ;  /* 0x00000000000079af */ /* 0x000e240000000000 */
[----:B------:R-:W-:Y:S02]  /*2000*/  IADD3 R0, R210, 0x80, RZ ;  /* 0x00000080d2007810 */ /* 0x000fe40007ffe0ff */
[----:B---3--:R-:W-:Y:S02]  /*2010*/  IADD3 R206, P0, R206, c[0x0][0x190], RZ ;  /* 0x00006400cece7a10 */ /* 0x008fe40007f1e0ff */
[C---:B------:R-:W-:Y:S04]  /*2020*/  IMMA.16832.S8.S8.SAT R76, R156.reuse.ROW, R140.COL, R76 ;  /* 0x0000008c9c4c7237 */ /* 0x040fe80000445c4c */
[----:B------:R-:W-:Y:S02]  /*2030*/  IADD3.X R205, R207, c[0x0][0x194], RZ, P0, !PT ;  /* 0x00006500cfcd7a10 */ /* 0x000fe400007fe4ff */
[----:B------:R-:W-:Y:S02]  /*2040*/  IADD3 R207, R203, -0x1, RZ ;  /* 0xffffffffcbcf7810 */ /* 0x000fe40007ffe0ff */
[C---:B------:R-:W-:Y:S03]  /*2050*/  IMMA.16832.S8.S8.SAT R80, R156.reuse.ROW, R142.COL, R80 ;  /* 0x0000008e9c507237 */ /* 0x040fe60000445c50 */
[----:B------:R-:W-:Y:S01]  /*2060*/  ISETP.NE.AND P0, PT, R207, RZ, PT ;  /* 0x000000ffcf00720c */ /* 0x000fe20003f05270 */
[----:B-----5:R-:W-:Y:S01]  /*2070*/  IMAD R211, R197, 0x10, R210 ;  /* 0x00000010c5d37824 */ /* 0x020fe200078e02d2 */
[----:B----4-:R-:W-:Y:S01]  /*2080*/  IADD3 R208, P1, R208, c[0x0][0x1c0], RZ ;  /* 0x00007000d0d07a10 */ /* 0x010fe20007f3e0ff */
[----:B------:R-:W-:Y:S02]  /*2090*/  IMAD R210, R3, 0x10, R212 ;  /* 0x0000001003d27824 */ /* 0x000fe400078e02d4 */
[C---:B------:R-:W-:Y:S01]  /*20a0*/  IMMA.16832.S8.S8.SAT R84, R156.reuse.ROW, R144.COL, R84 ;  /* 0x000000909c547237 */ /* 0x040fe20000445c54 */
[----:B------:R-:W-:Y:S04]  /*20b0*/  DEPBAR.LE SB0, 0x1 ;  /* 0x000080400000791a */ /* 0x000fe80000000000 */
[----:B------:R-:W-:Y:S01]  /*20c0*/  BAR.SYNC.DEFER_BLOCKING 0x0 ;  /* 0x0000000000007b1d */ /* 0x000fe20000010000 */
[----:B------:R-:W-:Y:S02]  /*20d0*/  SEL R200, R200, RZ, P0 ;  /* 0x000000ffc8c87207 */ /* 0x000fe40000000000 */
[C---:B------:R-:W-:Y:S05]  /*20e0*/  IMMA.16832.S8.S8.SAT R88, R156.reuse.ROW, R146.COL, R88 ;  /* 0x000000929c587237 */ /* 0x040fea0000445c58 */
[----:B------:R-:W-:Y:S02]  /*20f0*/  SEL R199, R199, RZ, P0 ;  /* 0x000000ffc7c77207 */ /* 0x000fe40000000000 */
[----:B------:R-:W-:Y:S01]  /*2100*/  ISETP.GT.AND P0, PT, R203, -0x1, PT ;  /* 0xffffffffcb00780c */ /* 0x000fe20003f04270 */
[C---:B------:R-:W-:Y:S04]  /*2110*/  IMMA.16832.S8.S8.SAT R92, R156.reuse.ROW, R148.COL, R92 ;  /* 0x000000949c5c7237 */ /* 0x040fe80000445c5c */
[----:B------:R-:W-:Y:S01]  /*2120*/  IMAD.MOV.U32 R203, RZ, RZ, R207 ;  /* 0x000000ffffcb7224 */ /* 0x000fe200078e00cf */
[----:B------:R-:W-:Y:S02]  /*2130*/  IADD3.X R209, R209, c[0x0][0x1c4], RZ, P1, !PT ;  /* 0x00007100d1d17a10 */ /* 0x000fe40000ffe4ff */
[----:B------:R-:W-:Y:S01]  /*2140*/  IADD3 R2, R212, 0x80, RZ ;  /* 0x00000080d4027810 */ /* 0x000fe20007ffe0ff */
        /* <DEDUP_REMOVED lines=8> */
[----:B------:R-:W-:-:S08]  /*21d0*/  IMMA.16832.S8.S8.SAT R128, R160.ROW, R136.COL, R128 ;  /* 0x00000088a0807237 */ /* 0x000fd00000445c80 */
[C---:B-1----:R-:W-:Y:S08]  /*21e0*/  IMMA.16832.S8.S8.SAT R4, R164.reuse.ROW, R168.COL, R4 ;  /* 0x000000a8a4047237 */ /* 0x042ff00000445c04 */
        /* <DEDUP_REMOVED lines=14> */
[-C--:B------:R-:W-:Y:S01]  /*22d0*/  IMMA.16832.S8.S8.SAT R64, R184.ROW, R168.reuse.COL, R64 ;  /* 0x000000a8b8407237 */ /* 0x080fe20000445c40 */
[----:B------:R1:W3:Y:S07]  /*22e0*/  LDSM.16.M88.4 R132, [R211] ;  /* 0x00000000d384783b */ /* 0x0002ee0000000200 */
[C---:B--2---:R-:W-:Y:S01]  /*22f0*/  IMMA.16832.S8.S8.SAT R68, R188.reuse.ROW, R168.COL, R68 ;  /* 0x000000a8bc447237 */ /* 0x044fe20000445c44 */
[----:B------:R1:W3:Y:S07]  /*2300*/  LDSM.16.M88.4 R152, [R211+0xc00] ;  /* 0x000c0000d398783b */ /* 0x0002ee0000000200 */
[C---:B------:R-:W-:Y:S01]  /*2310*/  IMMA.16832.S8.S8.SAT R72, R188.reuse.ROW, R170.COL, R72 ;  /* 0x000000aabc487237 */ /* 0x040fe20000445c48 */
[----:B------:R1:W3:Y:S07]  /*2320*/  LDSM.16.M88.4 R156, [R211+0x1800] ;  /* 0x00180000d39c783b */ /* 0x0002ee0000000200 */
[C---:B------:R-:W-:Y:S01]  /*2330*/  IMMA.16832.S8.S8.SAT R76, R188.reuse.ROW, R172.COL, R76 ;  /* 0x000000acbc4c7237 */ /* 0x040fe20000445c4c */
[----:B------:R1:W3:Y:S07]  /*2340*/  LDSM.16.M88.4 R160, [R211+0x2400] ;  /* 0x00240000d3a0783b */ /* 0x0002ee0000000200 */
[C---:B------:R-:W-:Y:S01]  /*2350*/  IMMA.16832.S8.S8.SAT R80, R188.reuse.ROW, R174.COL, R80 ;  /* 0x000000aebc507237 */ /* 0x040fe20000445c50 */
[----:B------:R1:W3:Y:S07]  /*2360*/  LDSM.16.M88.4 R136, [R210] ;  /* 0x00000000d288783b */ /* 0x0002ee0000000200 */
[C---:B------:R-:W-:Y:S01]  /*2370*/  IMMA.16832.S8.S8.SAT R84, R188.reuse.ROW, R176.COL, R84 ;  /* 0x000000b0bc547237 */ /* 0x040fe20000445c54 */
[----:B------:R1:W3:Y:S07]  /*2380*/  LDSM.16.M88.4 R140, [R210+0xc00] ;  /* 0x000c0000d28c783b */ /* 0x0002ee0000000200 */
[C---:B------:R-:W-:Y:S01]  /*2390*/  IMMA.16832.S8.S8.SAT R88, R188.reuse.ROW, R178.COL, R88 ;  /* 0x000000b2bc587237 */ /* 0x040fe20000445c58 */
[----:B------:R1:W3:Y:S07]  /*23a0*/  LDSM.16.M88.4 R144, [R210+0x1800] ;  /* 0x00180000d290783b */ /* 0x0002ee0000000200 */
[C---:B------:R-:W-:Y:S01]  /*23b0*/  IMMA.16832.S8.S8.SAT R92, R188.reuse.ROW, R180.COL, R92 ;  /* 0x000000b4bc5c7237 */ /* 0x040fe20000445c5c */
[----:B------:R1:W3:Y:S07]  /*23c0*/  LDSM.16.M88.4 R148, [R210+0x2400] ;  /* 0x00240000d294783b */ /* 0x0002ee0000000200 */
        /* <DEDUP_REMOVED lines=8> */
[----:B------:R-:W-:Y:S01]  /*2450*/  IMMA.16832.S8.S8.SAT R128, R192.ROW, R168.COL, R128 ;  /* 0x000000a8c0807237 */ /* 0x000fe20000445c80 */
[----:B------:R-:W-:-:S10]  /*2460*/  @P0 BRA `(.L_x_368) ;  /* 0xfffff68000000947 */ /* 0x000fd4000383ffff */
[----:B------:R2:W4:Y:S08]  /*2470*/  I2F R0, R112 ;  /* 0x0000007000007306 */ /* 0x0005300000201400 */
[----:B------:R2:W1:Y:S08]  /*2480*/  I2F R2, R113 ;  /* 0x0000007100027306 */ /* 0x0004700000201400 */
[----:B------:R-:W3:Y:S08]  /*2490*/  I2F R114, R114 ;  /* 0x0000007200727306 */ /* 0x000ef00000201400 */
[----:B------:R-:W1:Y:S08]  /*24a0*/  I2F R115, R115 ;  /* 0x0000007300737306 */ /* 0x000e700000201400 */
        /* <DEDUP_REMOVED lines=76> */
[----:B------:R2:W1:Y:S08]  /*2970*/  I2F R112, R20 ;  /* 0x0000001400707306 */ /* 0x0004700000201400 */
[----:B------:R2:W1:Y:S08]  /*2980*/  I2F R113, R21 ;  /* 0x0000001500717306 */ /* 0x0004700000201400 */
        /* <DEDUP_REMOVED lines=45> */
[----:B------:R-:W1:Y:S02]  /*2c60*/  I2F R99, R99 ;  /* 0x0000006300637306 */ /* 0x000e640000201400 */
.L_x_367:
[----:B-1234-:R-:W1:Y:S01]  /*2c70*/  S2R R134, SR_TID.X ;  /* 0x0000000000867919 */ /* 0x01ee620000002100 */
[----:B------:R-:W2:Y:S01]  /*2c80*/  S2UR UR8, SR_CTAID.Y ;  /* 0x00000000000879c3 */ /* 0x000ea20000002600 */
[----:B------:R-:W-:Y:S01]  /*2c90*/  ULDC UR4, c[0x0][0x178] ;  /* 0x00005e0000047ab9 */ /* 0x000fe20000000800 */
[----:B------:R-:W-:Y:S01]  /*2ca0*/  ISETP.NE.U32.AND P1, PT, RZ, c[0x0][0x240], PT ;  /* 0x00009000ff007a0c */ /* 0x000fe20003f25070 */
[----:B------:R-:W3:Y:S01]  /*2cb0*/  S2R R132, SR_CTAID.X ;  /* 0x0000000000847919 */ /* 0x000ee20000002500 */
[----:B------:R-:W-:-:S02]  /*2cc0*/  UMOV UR5, 0xffffffff ;  /* 0xffffffff00057882 */ /* 0x000fc40000000000 */
[----:B------:R-:W-:Y:S01]  /*2cd0*/  USHF.L.U32 UR5, UR5, UR4, URZ ;  /* 0x0000000405057299 */ /* 0x000fe2000800063f */
[----:B------:R-:W0:Y:S01]  /*2ce0*/  LDGDEPBAR ;  /* 0x00000000000079af */ /* 0x000e220000000000 */
[----:B------:R-:W-:-:S03]  /*2cf0*/  ISETP.NE.AND.EX P1, PT, RZ, c[0x0][0x244], PT, P1 ;  /* 0x00009100ff007a0c */ /* 0x000fc60003f25310 */
[----:B------:R-:W0:Y:S01]  /*2d00*/  LDGDEPBAR ;  /* 0x00000000000079af */ /* 0x000e220000000000 */
[----:B-1----:R-:W-:Y:S01]  /*2d10*/  SHF.R.S32.HI R3, RZ, 0x1f, R134 ;  /* 0x0000001fff037819 */ /* 0x002fe20000011486 */
[----:B--2---:R-:W-:-:S03]  /*2d20*/  USHF.L.U32 UR8, UR8, UR4, URZ ;  /* 0x0000000408087299 */ /* 0x004fc6000800063f */
[----:B------:R-:W-:-:S04]  /*2d30*/  LEA.HI R36, R3, R134, RZ, 0x5 ;  /* 0x0000008603247211 */ /* 0x000fc800078f28ff */
[----:B------:R-:W-:Y:S02]  /*2d40*/  SHF.R.S32.HI R37, RZ, 0x5, R36 ;  /* 0x00000005ff257819 */ /* 0x000fe40000011424 */
[C---:B------:R-:W-:Y:S02]  /*2d50*/  LOP3.LUT R21, R36.reuse, 0xffffffe0, RZ, 0xc0, !PT ;  /* 0xffffffe024157812 */ /* 0x040fe400078ec0ff */
[----:B------:R-:W-:Y:S01]  /*2d60*/  LEA.HI R20, R36, R37, RZ, 0x1 ;  /* 0x0000002524147211 */ /* 0x000fe200078f08ff */
[----:B------:R-:W-:-:S04]  /*2d70*/  DEPBAR.LE SB0, 0x0 ;  /* 0x000080000000791a */ /* 0x000fc80000000000 */
[----:B------:R-:W-:Y:S01]  /*2d80*/  LOP3.LUT R20, R20, 0xfffffffe, RZ, 0xc0, !PT ;  /* 0xfffffffe14147812 */ /* 0x000fe200078ec0ff */
[----:B------:R-:W-:Y:S01]  /*2d90*/  IMAD.IADD R21, R134, 0x1, -R21 ;  /* 0x0000000186157824 */ /* 0x000fe200078e0a15 */
[----:B------:R-:W-:Y:S02]  /*2da0*/  LEA.HI R36, R3, R134, RZ, 0x6 ;  /* 0x0000008603247211 */ /* 0x000fe400078f30ff */
[----:B---3--:R-:W-:Y:S01]  /*2db0*/  LOP3.LUT R3, R132, UR5, RZ, 0x30, !PT ;  /* 0x0000000584037c12 */ /* 0x008fe2000f8e30ff */
[----:B------:R-:W-:Y:S01]  /*2dc0*/  IMAD.IADD R20, R37, 0x1, -R20 ;  /* 0x0000000125147824 */ /* 0x000fe200078e0a14 */
[----:B------:R-:W-:Y:S01]  /*2dd0*/  SHF.R.S32.HI R36, RZ, 0x6, R36 ;  /* 0x00000006ff247819 */ /* 0x000fe20000011424 */
[----:B------:R-:W-:Y:S01]  /*2de0*/  ULDC.64 UR4, c[0x0][0x160] ;  /* 0x0000580000047ab9 */ /* 0x000fe20000000a00 */
[----:B------:R-:W-:Y:S01]  /*2df0*/  IADD3 R3, R3, UR8, RZ ;  /* 0x0000000803037c10 */ /* 0x000fe2000fffe0ff */
[----:B------:R-:W-:Y:S01]  /*2e00*/  IMAD R20, R20, 0x100, R21 ;  /* 0x0000010014147824 */ /* 0x000fe200078e0215 */
[----:B------:R-:W-:Y:S01]  /*2e10*/  SHF.R.S32.HI R21, RZ, c[0x0][0x178], R132 ;  /* 0x00005e00ff157a19 */ /* 0x000fe20000011484 */
[----:B------:R-:W-:-:S02]  /*2e20*/  USHF.R.S32.HI UR8, URZ, 0x1f, UR5 ;  /* 0x0000001f3f087899 */ /* 0x000fc40008011405 */
[----:B------:R-:W-:Y:S01]  /*2e30*/  IMAD R3, R3, 0x2, R36 ;  /* 0x0000000203037824 */ /* 0x000fe200078e0224 */
[----:B------:R-:W-:Y:S01]  /*2e40*/  USHF.L.U32 UR4, UR4, 0x5, URZ ;  /* 0x0000000504047899 */ /* 0x000fe2000800063f */
[----:B------:R-:W-:Y:S01]  /*2e50*/  IMAD R20, R21, 0x200, R20 ;  /* 0x0000020015147824 */ /* 0x000fe200078e0214 */
[----:B------:R-:W-:Y:S01]  /*2e60*/  ULEA.HI UR5, UR8, UR5, URZ, 0x5 ;  /* 0x0000000508057291 */ /* 0x000fe2000f8f283f */
[----:B------:R-:W-:Y:S02]  /*2e70*/  IMAD.SHL.U32 R3, R3, 0x2, RZ ;  /* 0x0000000203037824 */ /* 0x000fe400078e00ff */
[----:B------:R-:W-:Y:S01]  /*2e80*/  IMAD.SHL.U32 R36, R20, 0x8, RZ ;  /* 0x0000000814247824 */ /* 0x000fe200078e00ff */
[----:B------:R-:W-:Y:S02]  /*2e90*/  USHF.R.S32.HI UR5, URZ, 0x5, UR5 ;  /* 0x000000053f057899 */ /* 0x000fe40008011405 */
[----:B------:R-:W-:Y:S02]  /*2ea0*/  SHF.R.S32.HI R138, RZ, 0x1f, R3 ;  /* 0x0000001fff8a7819 */ /* 0x000fe40000011403 */
[----:B------:R-:W-:-:S02]  /*2eb0*/  SHF.R.S32.HI R21, RZ, 0x1f, R36 ;  /* 0x0000001fff157819 */ /* 0x000fc40000011424 */
[----:B------:R-:W-:Y:S01]  /*2ec0*/  LOP3.LUT R144, R36, 0xfffffff8, RZ, 0xc0, !PT ;  /* 0xfffffff824907812 */ /* 0x000fe200078ec0ff */
[----:B------:R-:W-:Y:S01]  /*2ed0*/  IMAD R20, R138, c[0x0][0x1e0], RZ ;  /* 0x000078008a147a24 */ /* 0x000fe200078e02ff */
[----:B------:R-:W-:Y:S01]  /*2ee0*/  LOP3.LUT R145, R21, 0x1fffffff, RZ, 0xc0, !PT ;  /* 0x1fffffff15917812 */ /* 0x000fe200078ec0ff */
[----:B------:R-:W-:Y:S01]  /*2ef0*/  BAR.SYNC.DEFER_BLOCKING 0x0 ;  /* 0x0000000000007b1d */ /* 0x000fe20000010000 */
[----:B------:R-:W-:Y:S01]  /*2f00*/  ISETP.GE.AND P0, PT, R36, UR4, PT ;  /* 0x0000000424007c0c */ /* 0x000fe2000bf06270 */
[C---:B------:R-:W-:Y:S02]  /*2f10*/  IMAD R21, R3.reuse, c[0x0][0x1e4], R20 ;  /* 0x0000790003157a24 */ /* 0x040fe400078e0214 */
[C---:B------:R-:W-:Y:S01]  /*2f20*/  IMAD.WIDE.U32 R134, R3.reuse, c[0x0][0x1e0], R144 ;  /* 0x0000780003867a25 */ /* 0x040fe200078e0090 */
[----:B------:R-:W-:Y:S02]  /*2f30*/  ISETP.LT.AND P2, PT, R3, UR5, !P0 ;  /* 0x0000000503007c0c */ /* 0x000fe4000c741270 */
[----:B------:R-:W-:Y:S01]  /*2f40*/  P2R R133, PR, RZ, 0x1 ;  /* 0x00000001ff857803 */ /* 0x000fe20000000000 */
[----:B------:R-:W-:Y:S01]  /*2f50*/  IMAD.IADD R132, R135, 0x1, R21 ;  /* 0x0000000187847824 */ /* 0x000fe200078e0215 */
[----:B------:R-:W-:Y:S01]  /*2f60*/  IADD3 R136, P0, R134, c[0x0][0x1f8], RZ ;  /* 0x00007e0086887a10 */ /* 0x000fe20007f1e0ff */
[----:B------:R-:W-:-:S03]  /*2f70*/  CS2R R20, SRZ ;  /* 0x0000000000147805 */ /* 0x000fc6000001ff00 */
[----:B------:R-:W-:Y:S01]  /*2f80*/  IADD3.X R137, R132, c[0x0][0x1fc], RZ, P0, !PT ;  /* 0x00007f0084897a10 */ /* 0x000fe200007fe4ff */
[----:B------:R-:W-:Y:S02]  /*2f90*/  @P1 IMAD.MOV.U32 R142, RZ, RZ, c[0x0][0x240] ;  /* 0x00009000ff8e1624 */ /* 0x000fe400078e00ff */
[----:B------:R-:W-:Y:S02]  /*2fa0*/  @P1 IMAD.MOV.U32 R143, RZ, RZ, c[0x0][0x244] ;  /* 0x00009100ff8f1624 */ /* 0x000fe400078e00ff */
[----:B------:R1:W2:Y:S04]  /*2fb0*/  @P2 LDG.E.LTC128B.64 R20, [R136.64] ;  /* 0x0000000688142981 */ /* 0x0002a8000c1e1b20 */
[----:B------:R3:W4:Y:S01]  /*2fc0*/  @P1 LDG.E R37, [R142.64] ;  /* 0x000000068e251981 */ /* 0x000722000c1e1900 */
[----:B-1----:R-:W-:-:S04]  /*2fd0*/  IADD3 R136, P0, R136, c[0x0][0x1e8], RZ ;  /* 0x00007a0088887a10 */ /* 0x002fc80007f1e0ff */
[----:B------:R-:W-:Y:S02]  /*2fe0*/  IADD3.X R137, R137, c[0x0][0x1ec], RZ, P0, !PT ;  /* 0x00007b0089897a10 */ /* 0x000fe400007fe4ff */
[C-C-:B--2---:R-:W-:Y:S02]  /*2ff0*/  PRMT R135, R20.reuse, 0xaaa2, R20.reuse ;  /* 0x0000aaa214877816 */ /* 0x144fe40000000014 */
[--C-:B------:R-:W-:Y:S02]  /*3000*/  PRMT R140, R20, 0xbbb3, R20.reuse ;  /* 0x0000bbb3148c7816 */ /* 0x100fe40000000014 */
[----:B------:R-:W-:Y:S01]  /*3010*/  IADD3 R135, R135, 0x4b400000, RZ ;  /* 0x4b40000087877810 */ /* 0x000fe20007ffe0ff */
[----:B------:R-:W-:Y:S01]  /*3020*/  @!P1 IMAD.MOV.U32 R37, RZ, RZ, c[0x0][0x230] ;  /* 0x00008c00ff259624 */ /* 0x000fe200078e00ff */
[----:B------:R-:W-:Y:S02]  /*3030*/  IADD3 R140, R140, 0x4b400000, RZ ;  /* 0x4b4000008c8c7810 */ /* 0x000fe40007ffe0ff */
[--C-:B------:R-:W-:Y:S01]  /*3040*/  PRMT R139, R21, 0xbbb3, R21.reuse ;  /* 0x0000bbb3158b7816 */ /* 0x100fe20000000015 */
[----:B------:R-:W-:Y:S01]  /*3050*/  FADD R135, R135, -12582912 ;  /* 0xcb40000087877421 */ /* 0x000fe20000000000 */
[----:B---3--:R-:W-:Y:S01]  /*3060*/  PRMT R142, R21, 0x8880, R21 ;  /* 0x00008880158e7816 */ /* 0x008fe20000000015 */
[----:B------:R-:W-:Y:S01]  /*3070*/  FADD R140, R140, -12582912 ;  /* 0xcb4000008c8c7421 */ /* 0x000fe20000000000 */
[----:B------:R-:W-:Y:S01]  /*3080*/  IADD3 R139, R139, 0x4b400000, RZ ;  /* 0x4b4000008b8b7810 */ /* 0x000fe20007ffe0ff */
[C---:B----4-:R-:W-:Y:S01]  /*3090*/  FFMA R135, R37.reuse, R8, R135 ;  /* 0x0000000825877223 */ /* 0x050fe20000000087 */
[C---:B------:R-:W-:Y:S01]  /*30a0*/  PRMT R8, R20.reuse, 0x8880, R20 ;  /* 0x0000888014087816 */ /* 0x040fe20000000014 */
[----:B------:R-:W-:Y:S01]  /*30b0*/  FFMA R141, R37, R9, R140 ;  /* 0x00000009258d7223 */ /* 0x000fe2000000008c */
[----:B------:R-:W-:-:S02]  /*30c0*/  PRMT R140, R20, 0x9991, R20 ;  /* 0x00009991148c7816 */ /* 0x000fc40000000014 */
[----:B------:R-:W-:Y:S02]  /*30d0*/  IADD3 R8, R8, 0x4b400000, RZ ;  /* 0x4b40000008087810 */ /* 0x000fe40007ffe0ff */
[----:B------:R-:W-:Y:S02]  /*30e0*/  IADD3 R140, R140, 0x4b400000, RZ ;  /* 0x4b4000008c8c7810 */ /* 0x000fe40007ffe0ff */
[----:B------:R-:W-:Y:S01]  /*30f0*/  IADD3 R142, R142, 0x4b400000, RZ ;  /* 0x4b4000008e8e7810 */ /* 0x000fe20007ffe0ff */
[----:B------:R-:W-:Y:S01]  /*3100*/  FADD R9, R8, -12582912 ;  /* 0xcb40000008097421 */ /* 0x000fe20000000000 */
[----:B------:R-:W-:Y:S01]  /*3110*/  PRMT R8, R21, 0xaaa2, R21 ;  /* 0x0000aaa215087816 */ /* 0x000fe20000000015 */
[----:B------:R-:W-:Y:S01]  /*3120*/  FADD R140, R140, -12582912 ;  /* 0xcb4000008c8c7421 */ /* 0x000fe20000000000 */
[----:B------:R-:W-:Y:S01]  /*3130*/  FMNMX.NAN R135, R135, c[0x0][0x238], !PT ;  /* 0x00008e0087877a09 */ /* 0x000fe20007820000 */
[C---:B------:R-:W-:Y:S01]  /*3140*/  FFMA R9, R37.reuse, R4, R9 ;  /* 0x0000000425097223 */ /* 0x040fe20000000009 */
[----:B------:R-:W-:Y:S01]  /*3150*/  IADD3 R8, R8, 0x4b400000, RZ ;  /* 0x4b40000008087810 */ /* 0x000fe20007ffe0ff */
[----:B------:R-:W-:Y:S01]  /*3160*/  FFMA R140, R37, R5, R140 ;  /* 0x00000005258c7223 */ /* 0x000fe2000000008c */
[----:B------:R-:W-:Y:S01]  /*3170*/  FMNMX.NAN R141, R141, c[0x0][0x238], !PT ;  /* 0x00008e008d8d7a09 */ /* 0x000fe20007820000 */
[----:B------:R-:W-:Y:S01]  /*3180*/  FADD R142, R142, -12582912 ;  /* 0xcb4000008e8e7421 */ /* 0x000fe20000000000 */
[----:B------:R-:W-:Y:S01]  /*3190*/  FMNMX.NAN R9, R9, c[0x0][0x238], !PT ;  /* 0x00008e0009097a09 */ /* 0x000fe20007820000 */
[----:B------:R-:W-:Y:S01]  /*31a0*/  FADD R8, R8, -12582912 ;  /* 0xcb40000008087421 */ /* 0x000fe20000000000 */
[----:B------:R-:W-:Y:S01]  /*31b0*/  FMNMX.NAN R140, R140, c[0x0][0x238], !PT ;  /* 0x00008e008c8c7a09 */ /* 0x000fe20007820000 */
[C---:B------:R-:W-:Y:S01]  /*31c0*/  FFMA R12, R37.reuse, R12, R142 ;  /* 0x0000000c250c7223 */ /* 0x040fe2000000008e */
[----:B------:R1:W-:Y:S01]  /*31d0*/  F2I.NTZ R5, R9 ;  /* 0x0000000900057305 */ /* 0x0003e20000203100 */
[----:B------:R-:W-:-:S02]  /*31e0*/  FFMA R8, R37, R16, R8 ;  /* 0x0000001025087223 */ /* 0x000fc40000000008 */
[----:B------:R-:W-:Y:S01]  /*31f0*/  FADD R16, R139, -12582912 ;  /* 0xcb4000008b107421 */ /* 0x000fe20000000000 */
[----:B------:R-:W-:Y:S02]  /*3200*/  PRMT R139, R21, 0x9991, R21 ;  /* 0x00009991158b7816 */ /* 0x000fe40000000015 */
[----:B------:R-:W-:Y:S01]  /*3210*/  FMNMX.NAN R8, R8, c[0x0][0x238], !PT ;  /* 0x00008e0008087a09 */ /* 0x000fe20007820000 */
[----:B------:R-:W-:Y:S01]  /*3220*/  FFMA R16, R37, R17, R16 ;  /* 0x0000001125107223 */ /* 0x000fe20000000010 */
[----:B------:R-:W-:Y:S04]  /*3230*/  F2I.NTZ R135, R135 ;  /* 0x0000008700877305 */ /* 0x000fe80000203100 */
[----:B------:R-:W-:Y:S02]  /*3240*/  FMNMX.NAN R142, R16, c[0x0][0x238], !PT ;  /* 0x00008e00108e7a09 */ /* 0x000fe40007820000 */
[----:B-1----:R-:W-:-:S02]  /*3250*/  IADD3 R9, R139, 0x4b400000, RZ ;  /* 0x4b4000008b097810 */ /* 0x002fc40007ffe0ff */
[----:B------:R1:W2:Y:S03]  /*3260*/  F2I.NTZ R4, R141 ;  /* 0x0000008d00047305 */ /* 0x0002a60000203100 */
[----:B------:R-:W-:Y:S01]  /*3270*/  FADD R16, R9, -12582912 ;  /* 0xcb40000009107421 */ /* 0x000fe20000000000 */
[----:B------:R-:W-:-:S03]  /*3280*/  IADD3 R9, R36, 0x100, RZ ;  /* 0x0000010024097810 */ /* 0x000fc60007ffe0ff */
[----:B------:R-:W-:Y:S01]  /*3290*/  FFMA R16, R37, R13, R16 ;  /* 0x0000000d25107223 */ /* 0x000fe20000000010 */
[----:B------:R-:W-:Y:S01]  /*32a0*/  FMNMX.NAN R13, R12, c[0x0][0x238], !PT ;  /* 0x00008e000c0d7a09 */ /* 0x000fe20007820000 */
[----:B------:R3:W-:Y:S01]  /*32b0*/  F2I.NTZ R139, R8 ;  /* 0x00000008008b7305 */ /* 0x0007e20000203100 */
[----:B------:R-:W-:Y:S01]  /*32c0*/  IMAD R12, R138, c[0x0][0x208], RZ ;  /* 0x000082008a0c7a24 */ /* 0x000fe200078e02ff */
[----:B------:R-:W-:Y:S02]  /*32d0*/  ISETP.GE.AND P6, PT, R9, UR4, PT ;  /* 0x0000000409007c0c */ /* 0x000fe4000bfc6270 */
[----:B------:R-:W-:Y:S01]  /*32e0*/  FMNMX.NAN R143, R16, c[0x0][0x238], !PT ;  /* 0x00008e00108f7a09 */ /* 0x000fe20007820000 */
[C---:B------:R-:W-:Y:S01]  /*32f0*/  IMAD.WIDE.U32 R16, R3.reuse, c[0x0][0x208], R144 ;  /* 0x0000820003107a25 */ /* 0x040fe200078e0090 */
[C---:B------:R-:W-:Y:S02]  /*3300*/  ISETP.LT.AND P3, PT, R3.reuse, UR5, !P6 ;  /* 0x0000000503007c0c */ /* 0x040fe4000f761270 */
[----:B------:R-:W4:Y:S01]  /*3310*/  F2I.NTZ R142, R142 ;  /* 0x0000008e008e7305 */ /* 0x000f220000203100 */
[----:B-1----:R-:W-:Y:S01]  /*3320*/  IMAD R141, R3, c[0x0][0x20c], R12 ;  /* 0x00008300038d7a24 */ /* 0x002fe200078e020c */
[----:B--2---:R-:W-:-:S02]  /*3330*/  I2IP.S8.S32.SAT R4, R4, R135, RZ ;  /* 0x0000008704047239 */ /* 0x004fc400000010ff */
[----:B------:R-:W-:Y:S01]  /*3340*/  IADD3 R144, P1, R16, c[0x0][0x220], RZ ;  /* 0x0000880010907a10 */ /* 0x000fe20007f3e0ff */
[----:B------:R-:W-:-:S03]  /*3350*/  IMAD.IADD R12, R17, 0x1, R141 ;  /* 0x00000001110c7824 */ /* 0x000fc600078e028d */
[----:B------:R-:W1:Y:S01]  /*3360*/  F2I.NTZ R140, R140 ;  /* 0x0000008c008c7305 */ /* 0x000e620000203100 */
[----:B---3--:R-:W-:Y:S02]  /*3370*/  P2R R8, PR, RZ, 0x40 ;  /* 0x00000040ff087803 */ /* 0x008fe40000000000 */
[----:B------:R-:W-:Y:S02]  /*3380*/  IADD3.X R145, R12, c[0x0][0x224], RZ, P1, !PT ;  /* 0x000089000c917a10 */ /* 0x000fe40000ffe4ff */
[----:B------:R-:W-:-:S03]  /*3390*/  ISETP.NE.AND P6, PT, R133, RZ, PT ;  /* 0x000000ff8500720c */ /* 0x000fc60003fc5270 */
[----:B------:R-:W-:Y:S01]  /*33a0*/  F2I.NTZ R13, R13 ;  /* 0x0000000d000d7305 */ /* 0x000fe20000203100 */
[----:B----4-:R-:W-:Y:S02]  /*33b0*/  I2IP.S8.S32.SAT R139, R142, R139, RZ ;  /* 0x0000008b8e8b7239 */ /* 0x010fe400000010ff */
[----:B------:R-:W-:-:S05]  /*33c0*/  P2R R9, PR, RZ, 0x40 ;  /* 0x00000040ff097803 */ /* 0x000fca0000000000 */
[----:B------:R-:W2:Y:S01]  /*33d0*/  F2I.NTZ R138, R143 ;  /* 0x0000008f008a7305 */ /* 0x000ea20000203100 */
[----:B-1----:R-:W-:Y:S02]  /*33e0*/  I2IP.S8.S32.SAT R4, R140, R5, R4 ;  /* 0x000000058c047239 */ /* 0x002fe40000001004 */
[----:B--2---:R-:W-:-:S05]  /*33f0*/  I2IP.S8.S32.SAT R5, R138, R13, R139 ;  /* 0x0000000d8a057239 */ /* 0x004fca000000108b */
[----:B------:R1:W-:Y:S04]  /*3400*/  @P2 STG.E.64 [R144.64], R4 ;  /* 0x0000000490002986 */ /* 0x0003e8000c101b06 */
[----:B------:R-:W2:Y:S02]  /*3410*/  @P3 LDG.E.LTC128B.64 R20, [R136.64] ;  /* 0x0000000688143981 */ /* 0x000ea4000c1e1b20 */
[C-C-:B--2---:R-:W-:Y:S02]  /*3420*/  PRMT R17, R20.reuse, 0xaaa2, R20.reuse ;  /* 0x0000aaa214117816 */ /* 0x144fe40000000014 */
[----:B------:R-:W-:Y:S02]  /*3430*/  PRMT R133, R20, 0xbbb3, R20 ;  /* 0x0000bbb314857816 */ /* 0x000fe40000000014 */
[----:B------:R-:W-:-:S02]  /*3440*/  IADD3 R17, R17, 0x4b400000, RZ ;  /* 0x4b40000011117810 */ /* 0x000fc40007ffe0ff */
[----:B------:R-:W-:Y:S02]  /*3450*/  IADD3 R133, R133, 0x4b400000, RZ ;  /* 0x4b40000085857810 */ /* 0x000fe40007ffe0ff */
[----:B------:R-:W-:Y:S01]  /*3460*/  PRMT R13, R20, 0x8880, R20 ;  /* 0x00008880140d7816 */ /* 0x000fe20000000014 */
[----:B------:R-:W-:-:S03]  /*3470*/  FADD R17, R17, -12582912 ;  /* 0xcb40000011117421 */ /* 0x000fc60000000000 */
[----:B------:R-:W-:Y:S01]  /*3480*/  IADD3 R13, R13, 0x4b400000, RZ ;  /* 0x4b4000000d0d7810 */ /* 0x000fe20007ffe0ff */
[----:B------:R-:W-:Y:S02]  /*3490*/  FFMA R17, R37, R10, R17 ;  /* 0x0000000a25117223 */ /* 0x000fe40000000011 */
[----:B------:R-:W-:-:S03]  /*34a0*/  FADD R10, R133, -12582912 ;  /* 0xcb400000850a7421 */ /* 0x000fc60000000000 */
[----:B------:R-:W-:Y:S01]  /*34b0*/  FMNMX.NAN R17, R17, c[0x0][0x238], !PT ;  /* 0x00008e0011117a09 */ /* 0x000fe20007820000 */
[----:B-1----:R-:W-:Y:S01]  /*34c0*/  FFMA R5, R37, R11, R10 ;  /* 0x0000000b25057223 */ /* 0x002fe2000000000a */
[----:B------:R-:W-:Y:S01]  /*34d0*/  PRMT R10, R20, 0x9991, R20 ;  /* 0x00009991140a7816 */ /* 0x000fe20000000014 */
[----:B------:R-:W-:Y:S01]  /*34e0*/  FADD R11, R13, -12582912 ;  /* 0xcb4000000d0b7421 */ /* 0x000fe20000000000 */
[----:B------:R-:W-:Y:S01]  /*34f0*/  PRMT R13, R21, 0xbbb3, R21 ;  /* 0x0000bbb3150d7816 */ /* 0x000fe20000000015 */
[----:B------:R-:W-:Y:S01]  /*3500*/  F2I.NTZ R4, R17 ;  /* 0x0000001100047305 */ /* 0x000fe20000203100 */
[----:B------:R-:W-:Y:S01]  /*3510*/  IADD3 R10, R10, 0x4b400000, RZ ;  /* 0x4b4000000a0a7810 */ /* 0x000fe20007ffe0ff */
[----:B------:R-:W-:Y:S01]  /*3520*/  FFMA R6, R37, R6, R11 ;  /* 0x0000000625067223 */ /* 0x000fe2000000000b */
[----:B------:R-:W-:Y:S02]  /*3530*/  PRMT R11, R21, 0xaaa2, R21 ;  /* 0x0000aaa2150b7816 */ /* 0x000fe40000000015 */
[----:B------:R-:W-:Y:S01]  /*3540*/  IADD3 R13, R13, 0x4b400000, RZ ;  /* 0x4b4000000d0d7810 */ /* 0x000fe20007ffe0ff */
[----:B------:R-:W-:Y:S01]  /*3550*/  FADD R10, R10, -12582912 ;  /* 0xcb4000000a0a7421 */ /* 0x000fe20000000000 */
[----:B------:R-:W-:-:S02]  /*3560*/  IADD3 R11, R11, 0x4b400000, RZ ;  /* 0x4b4000000b0b7810 */ /* 0x000fc40007ffe0ff */
[----:B------:R-:W-:Y:S01]  /*3570*/  FMNMX.NAN R5, R5, c[0x0][0x238], !PT ;  /* 0x00008e0005057a09 */ /* 0x000fe20007820000 */
[----:B------:R-:W-:Y:S01]  /*3580*/  FFMA R7, R37, R7, R10 ;  /* 0x0000000725077223 */ /* 0x000fe2000000000a */
[----:B------:R-:W-:Y:S01]  /*3590*/  PRMT R10, R21, 0x8880, R21 ;  /* 0x00008880150a7816 */ /* 0x000fe20000000015 */
[----:B------:R-:W-:Y:S01]  /*35a0*/  FADD R11, R11, -12582912 ;  /* 0xcb4000000b0b7421 */ /* 0x000fe20000000000 */
[----:B------:R-:W-:Y:S02]  /*35b0*/  FMNMX.NAN R6, R6, c[0x0][0x238], !PT ;  /* 0x00008e0006067a09 */ /* 0x000fe40007820000 */
[----:B------:R-:W-:Y:S01]  /*35c0*/  IADD3 R10, R10, 0x4b400000, RZ ;  /* 0x4b4000000a0a7810 */ /* 0x000fe20007ffe0ff */
[----:B------:R-:W-:Y:S01]  /*35d0*/  FFMA R11, R37, R18, R11 ;  /* 0x00000012250b7223 */ /* 0x000fe2000000000b */
[----:B------:R-:W1:Y:S01]  /*35e0*/  F2I.NTZ R5, R5 ;  /* 0x0000000500057305 */ /* 0x000e620000203100 */
[----:B------:R-:W-:Y:S01]  /*35f0*/  FADD R18, R13, -12582912 ;  /* 0xcb4000000d127421 */ /* 0x000fe20000000000 */
[----:B------:R-:W-:Y:S01]  /*3600*/  PRMT R13, R21, 0x9991, R21 ;  /* 0x00009991150d7816 */ /* 0x000fe20000000015 */
[----:B------:R-:W-:Y:S01]  /*3610*/  FADD R10, R10, -12582912 ;  /* 0xcb4000000a0a7421 */ /* 0x000fe20000000000 */
[----:B------:R-:W-:Y:S01]  /*3620*/  FMNMX.NAN R11, R11, c[0x0][0x238], !PT ;  /* 0x00008e000b0b7a09 */ /* 0x000fe20007820000 */
[----:B------:R-:W-:Y:S01]  /*3630*/  FFMA R18, R37, R19, R18 ;  /* 0x0000001325127223 */ /* 0x000fe20000000012 */
[----:B------:R-:W-:Y:S01]  /*3640*/  IADD3 R13, R13, 0x4b400000, RZ ;  /* 0x4b4000000d0d7810 */ /* 0x000fe20007ffe0ff */
[----:B------:R-:W-:Y:S01]  /*3650*/  FFMA R10, R37, R14, R10 ;  /* 0x0000000e250a7223 */ /* 0x000fe2000000000a */
[----:B------:R-:W-:Y:S01]  /*3660*/  FMNMX.NAN R7, R7, c[0x0][0x238], !PT ;  /* 0x00008e0007077a09 */ /* 0x000fe20007820000 */
[----:B------:R-:W-:Y:S01]  /*3670*/  F2I.NTZ R6, R6 ;  /* 0x0000000600067305 */ /* 0x000fe20000203100 */
[----:B------:R-:W-:Y:S01]  /*3680*/  FMNMX.NAN R18, R18, c[0x0][0x238], !PT ;  /* 0x00008e0012127a09 */ /* 0x000fe20007820000 */
[----:B------:R-:W-:Y:S01]  /*3690*/  FADD R14, R13, -12582912 ;  /* 0xcb4000000d0e7421 */ /* 0x000fe20000000000 */
[----:B------:R-:W-:-:S03]  /*36a0*/  FMNMX.NAN R13, R10, c[0x0][0x238], !PT ;  /* 0x00008e000a0d7a09 */ /* 0x000fc60007820000 */
[----:B------:R-:W-:Y:S01]  /*36b0*/  FFMA R14, R37, R15, R14 ;  /* 0x0000000f250e7223 */ /* 0x000fe2000000000e */
[----:B-1----:R-:W-:Y:S01]  /*36c0*/  I2IP.S8.S32.SAT R4, R5, R4, RZ ;  /* 0x0000000405047239 */ /* 0x002fe200000010ff */
[----:B------:R-:W-:Y:S03]  /*36d0*/  F2I.NTZ R11, R11 ;  /* 0x0000000b000b7305 */ /* 0x000fe60000203100 */
[----:B------:R-:W-:Y:S02]  /*36e0*/  FMNMX.NAN R10, R14, c[0x0][0x238], !PT ;  /* 0x00008e000e0a7a09 */ /* 0x000fe40007820000 */
[----:B------:R-:W-:-:S03]  /*36f0*/  IADD3 R14, R36, 0x200, RZ ;  /* 0x00000200240e7810 */ /* 0x000fc60007ffe0ff */
[----:B------:R-:W1:Y:S01]  /*3700*/  F2I.NTZ R18, R18 ;  /* 0x0000001200127305 */ /* 0x000e620000203100 */
[----:B------:R-:W-:Y:S02]  /*3710*/  ISETP.GE.AND P5, PT, R14, UR4, PT ;  /* 0x000000040e007c0c */ /* 0x000fe4000bfa6270 */
[----:B------:R-:W-:Y:S02]  /*3720*/  IADD3 R14, P0, R136, c[0x0][0x1e8], RZ ;  /* 0x00007a00880e7a10 */ /* 0x000fe40007f1e0ff */
[----:B------:R-:W-:Y:S02]  /*3730*/  ISETP.LT.AND P2, PT, R3, UR5, !P5 ;  /* 0x0000000503007c0c */ /* 0x000fe4000ef41270 */
[----:B------:R-:W-:Y:S01]  /*3740*/  IADD3.X R15, R137, c[0x0][0x1ec], RZ, P0, !PT ;  /* 0x00007b00890f7a10 */ /* 0x000fe200007fe4ff */
[----:B------:R-:W2:Y:S08]  /*3750*/  F2I.NTZ R7, R7 ;  /* 0x0000000700077305 */ /* 0x000eb00000203100 */
[----:B------:R-:W-:Y:S01]  /*3760*/  F2I.NTZ R13, R13 ;  /* 0x0000000d000d7305 */ /* 0x000fe20000203100 */
[----:B-1----:R-:W-:-:S02]  /*3770*/  I2IP.S8.S32.SAT R5, R18, R11, RZ ;  /* 0x0000000b12057239 */ /* 0x002fc400000010ff */
[----:B------:R-:W-:-:S04]  /*3780*/  IADD3 R18, P1, R144, c[0x0][0x210], RZ ;  /* 0x0000840090127a10 */ /* 0x000fc80007f3e0ff */
[----:B------:R-:W-:Y:S01]  /*3790*/  IADD3.X R19, R145, c[0x0][0x214], RZ, P1, !PT ;  /* 0x0000850091137a10 */ /* 0x000fe20000ffe4ff */
[----:B------:R-:W1:Y:S01]  /*37a0*/  F2I.NTZ R10, R10 ;  /* 0x0000000a000a7305 */ /* 0x000e620000203100 */
[----:B--2---:R-:W-:Y:S02]  /*37b0*/  I2IP.S8.S32.SAT R4, R7, R6, R4 ;  /* 0x0000000607047239 */ /* 0x004fe40000001004 */
[----:B-1----:R-:W-:-:S05]  /*37c0*/  I2IP.S8.S32.SAT R5, R10, R13, R5 ;  /* 0x0000000d0a057239 */ /* 0x002fca0000001005 */
[----:B------:R1:W-:Y:S04]  /*37d0*/  @P3 STG.E.64 [R18.64], R4 ;  /* 0x0000000412003986 */ /* 0x0003e8000c101b06 */
[----:B------:R2:W3:Y:S01]  /*37e0*/  @P2 LDG.E.LTC128B.64 R20, [R14.64] ;  /* 0x000000060e142981 */ /* 0x0004e2000c1e1b20 */
[----:B-1----:R-:W-:-:S04]  /*37f0*/  IADD3 R18, P0, R18, c[0x0][0x210], RZ ;  /* 0x0000840012127a10 */ /* 0x002fc80007f1e0ff */
[----:B------:R-:W-:Y:S02]  /*3800*/  IADD3.X R19, R19, c[0x0][0x214], RZ, P0, !PT ;  /* 0x0000850013137a10 */ /* 0x000fe400007fe4ff */
[----:B--2---:R-:W-:-:S04]  /*3810*/  IADD3 R14, P0, R14, c[0x0][0x1e8], RZ ;  /* 0x00007a000e0e7a10 */ /* 0x004fc80007f1e0ff */
[----:B------:R-:W-:Y:S02]  /*3820*/  IADD3.X R15, R15, c[0x0][0x1ec], RZ, P0, !PT ;  /* 0x00007b000f0f7a10 */ /* 0x000fe400007fe4ff */
[C-C-:B---3--:R-:W-:Y:S02]  /*3830*/  PRMT R6, R20.reuse, 0xbbb3, R20.reuse ;  /* 0x0000bbb314067816 */ /* 0x148fe40000000014 */
[--C-:B------:R-:W-:Y:S02]  /*3840*/  PRMT R11, R20, 0xaaa2, R20.reuse ;  /* 0x0000aaa2140b7816 */ /* 0x100fe40000000014 */
[----:B------:R-:W-:Y:S02]  /*3850*/  IADD3 R6, R6, 0x4b400000, RZ ;  /* 0x4b40000006067810 */ /* 0x000fe40007ffe0ff */
[----:B------:R-:W-:Y:S02]  /*3860*/  IADD3 R11, R11, 0x4b400000, RZ ;  /* 0x4b4000000b0b7810 */ /* 0x000fe40007ffe0ff */
[----:B------:R-:W-:Y:S01]  /*3870*/  PRMT R7, R20, 0x8880, R20 ;  /* 0x0000888014077816 */ /* 0x000fe20000000014 */
[----:B------:R-:W-:Y:S01]  /*3880*/  FADD R6, R6, -12582912 ;  /* 0xcb40000006067421 */ /* 0x000fe20000000000 */
[----:B------:R-:W-:Y:S01]  /*3890*/  PRMT R10, R21, 0xbbb3, R21 ;  /* 0x0000bbb3150a7816 */ /* 0x000fe20000000015 */
[----:B------:R-:W-:Y:S01]  /*38a0*/  FADD R11, R11, -12582912 ;  /* 0xcb4000000b0b7421 */ /* 0x000fe20000000000 */
[----:B------:R-:W-:Y:S01]  /*38b0*/  IADD3 R7, R7, 0x4b400000, RZ ;  /* 0x4b40000007077810 */ /* 0x000fe20007ffe0ff */
[C---:B------:R-:W-:Y:S01]  /*38c0*/  FFMA R5, R37.reuse, R61, R6 ;  /* 0x0000003d25057223 */ /* 0x040fe20000000006 */
[----:B------:R-:W-:Y:S01]  /*38d0*/  PRMT R6, R20, 0x9991, R20 ;  /* 0x0000999114067816 */ /* 0x000fe20000000014 */
[----:B------:R-:W-:Y:S01]  /*38e0*/  FFMA R11, R37, R60, R11 ;  /* 0x0000003c250b7223 */ /* 0x000fe2000000000b */
[----:B------:R-:W-:Y:S01]  /*38f0*/  IADD3 R10, R10, 0x4b400000, RZ ;  /* 0x4b4000000a0a7810 */ /* 0x000fe20007ffe0ff */
[----:B------:R-:W-:Y:S01]  /*3900*/  FADD R7, R7, -12582912 ;  /* 0xcb40000007077421 */ /* 0x000fe20000000000 */
[----:B------:R-:W-:-:S02]  /*3910*/  IADD3 R6, R6, 0x4b400000, RZ ;  /* 0x4b40000006067810 */ /* 0x000fc40007ffe0ff */
[----:B------:R-:W-:Y:S01]  /*3920*/  FMNMX.NAN R11, R11, c[0x0][0x238], !PT ;  /* 0x00008e000b0b7a09 */ /* 0x000fe20007820000 */
[----:B------:R-:W-:Y:S01]  /*3930*/  FFMA R64, R37, R64, R7 ;  /* 0x0000004025407223 */ /* 0x000fe20000000007 */
[C-C-:B------:R-:W-:Y:S01]  /*3940*/  PRMT R7, R21.reuse, 0xaaa2, R21.reuse ;  /* 0x0000aaa215077816 */ /* 0x140fe20000000015 */
[----:B------:R-:W-:Y:S01]  /*3950*/  FADD R6, R6, -12582912 ;  /* 0xcb40000006067421 */ /* 0x000fe20000000000 */
[----:B------:R1:W-:Y:S01]  /*3960*/  F2I.NTZ R4, R11 ;  /* 0x0000000b00047305 */ /* 0x0003e20000203100 */
[----:B------:R-:W-:Y:S01]  /*3970*/  PRMT R17, R21, 0x9991, R21 ;  /* 0x0000999115117816 */ /* 0x000fe20000000015 */
[----:B------:R-:W-:Y:S01]  /*3980*/  FADD R10, R10, -12582912 ;  /* 0xcb4000000a0a7421 */ /* 0x000fe20000000000 */
[----:B------:R-:W-:Y:S01]  /*3990*/  IADD3 R7, R7, 0x4b400000, RZ ;  /* 0x4b40000007077810 */ /* 0x000fe20007ffe0ff */
[----:B------:R-:W-:Y:S01]  /*39a0*/  FFMA R6, R37, R65, R6 ;  /* 0x0000004125067223 */ /* 0x000fe20000000006 */
[----:B------:R-:W-:Y:S01]  /*39b0*/  IADD3 R17, R17, 0x4b400000, RZ ;  /* 0x4b40000011117810 */ /* 0x000fe20007ffe0ff */
[----:B------:R-:W-:Y:S01]  /*39c0*/  FFMA R10, R37, R53, R10 ;  /* 0x00000035250a7223 */ /* 0x000fe2000000000a */
[----:B------:R-:W-:Y:S01]  /*39d0*/  FMNMX.NAN R5, R5, c[0x0][0x238], !PT ;  /* 0x00008e0005057a09 */ /* 0x000fe20007820000 */
[----:B------:R-:W-:Y:S01]  /*39e0*/  FADD R7, R7, -12582912 ;  /* 0xcb40000007077421 */ /* 0x000fe20000000000 */
[----:B------:R-:W-:-:S02]  /*39f0*/  FMNMX.NAN R6, R6, c[0x0][0x238], !PT ;  /* 0x00008e0006067a09 */ /* 0x000fc40007820000 */
[----:B------:R-:W-:Y:S01]  /*3a00*/  FMNMX.NAN R10, R10, c[0x0][0x238], !PT ;  /* 0x00008e000a0a7a09 */ /* 0x000fe20007820000 */
[----:B------:R-:W-:Y:S01]  /*3a10*/  FFMA R7, R37, R52, R7 ;  /* 0x0000003425077223 */ /* 0x000fe20000000007 */
[----:B------:R2:W-:Y:S01]  /*3a20*/  F2I.NTZ R13, R6 ;  /* 0x00000006000d7305 */ /* 0x0005e20000203100 */
[----:B------:R-:W-:Y:S01]  /*3a30*/  FADD R52, R17, -12582912 ;  /* 0xcb40000011347421 */ /* 0x000fe20000000000 */
[----:B------:R-:W-:Y:S02]  /*3a40*/  FMNMX.NAN R64, R64, c[0x0][0x238], !PT ;  /* 0x00008e0040407a09 */ /* 0x000fe40007820000 */
[----:B-1----:R-:W-:Y:S02]  /*3a50*/  PRMT R11, R21, 0x8880, R21 ;  /* 0x00008880150b7816 */ /* 0x002fe40000000015 */
[----:B------:R-:W-:Y:S02]  /*3a60*/  FMNMX.NAN R7, R7, c[0x0][0x238], !PT ;  /* 0x00008e0007077a09 */ /* 0x000fe40007820000 */
[----:B------:R-:W-:Y:S01]  /*3a70*/  IADD3 R11, R11, 0x4b400000, RZ ;  /* 0x4b4000000b0b7810 */ /* 0x000fe20007ffe0ff */
[----:B------:R-:W1:Y:S01]  /*3a80*/  F2I.NTZ R5, R5 ;  /* 0x0000000500057305 */ /* 0x000e620000203100 */
[----:B------:R-:W-:-:S03]  /*3a90*/  IADD3 R17, R36, 0x300, RZ ;  /* 0x0000030024117810 */ /* 0x000fc60007ffe0ff */
[----:B------:R-:W-:Y:S01]  /*3aa0*/  FADD R11, R11, -12582912 ;  /* 0xcb4000000b0b7421 */ /* 0x000fe20000000000 */
[----:B------:R-:W-:Y:S01]  /*3ab0*/  ISETP.GE.AND P4, PT, R17, UR4, PT ;  /* 0x0000000411007c0c */ /* 0x000fe2000bf86270 */
[C---:B--2---:R-:W-:Y:S02]  /*3ac0*/  FFMA R6, R37.reuse, R57, R52 ;  /* 0x0000003925067223 */ /* 0x044fe40000000034 */
[----:B------:R-:W-:Y:S01]  /*3ad0*/  F2I.NTZ R7, R7 ;  /* 0x0000000700077305 */ /* 0x000fe20000203100 */
[----:B------:R-:W-:Y:S01]  /*3ae0*/  FFMA R11, R37, R56, R11 ;  /* 0x00000038250b7223 */ /* 0x000fe2000000000b */
[----:B------:R-:W-:Y:S02]  /*3af0*/  ISETP.LT.AND P1, PT, R3, UR5, !P4 ;  /* 0x0000000503007c0c */ /* 0x000fe4000e721270 */
[----:B------:R-:W-:Y:S02]  /*3b00*/  FMNMX.NAN R6, R6, c[0x0][0x238], !PT ;  /* 0x00008e0006067a09 */ /* 0x000fe40007820000 */
[----:B------:R-:W-:-:S02]  /*3b10*/  FMNMX.NAN R11, R11, c[0x0][0x238], !PT ;  /* 0x00008e000b0b7a09 */ /* 0x000fc40007820000 */
[----:B------:R-:W2:Y:S01]  /*3b20*/  F2I.NTZ R10, R10 ;  /* 0x0000000a000a7305 */ /* 0x000ea20000203100 */
[----:B-1----:R-:W-:-:S07]  /*3b30*/  I2IP.S8.S32.SAT R4, R5, R4, RZ ;  /* 0x0000000405047239 */ /* 0x002fce00000010ff */
[----:B------:R-:W1:Y:S08]  /*3b40*/  F2I.NTZ R64, R64 ;  /* 0x0000004000407305 */ /* 0x000e700000203100 */
[----:B------:R-:W-:Y:S01]  /*3b50*/  F2I.NTZ R11, R11 ;  /* 0x0000000b000b7305 */ /* 0x000fe20000203100 */
[----:B--2---:R-:W-:-:S07]  /*3b60*/  I2IP.S8.S32.SAT R5, R10, R7, RZ ;  /* 0x000000070a057239 */ /* 0x004fce00000010ff */
[----:B------:R-:W2:Y:S01]  /*3b70*/  F2I.NTZ R6, R6 ;  /* 0x0000000600067305 */ /* 0x000ea20000203100 */
[----:B-1----:R-:W-:Y:S02]  /*3b80*/  I2IP.S8.S32.SAT R4, R13, R64, R4 ;  /* 0x000000400d047239 */ /* 0x002fe40000001004 */
[----:B--2---:R-:W-:-:S05]  /*3b90*/  I2IP.S8.S32.SAT R5, R6, R11, R5 ;  /* 0x0000000b06057239 */ /* 0x004fca0000001005 */
[----:B------:R1:W-:Y:S04]  /*3ba0*/  @P2 STG.E.64 [R18.64], R4 ;  /* 0x0000000412002986 */ /* 0x0003e8000c101b06 */
[----:B------:R-:W2:Y:S01]  /*3bb0*/  @P1 LDG.E.LTC128B.64 R20, [R14.64] ;  /* 0x000000060e141981 */ /* 0x000ea2000c1e1b20 */
[----:B-1----:R-:W-:-:S04]  /*3bc0*/  IADD3 R18, P0, R18, c[0x0][0x210], RZ ;  /* 0x0000840012127a10 */ /* 0x002fc80007f1e0ff */
[----:B------:R-:W-:Y:S02]  /*3bd0*/  IADD3.X R19, R19, c[0x0][0x214], RZ, P0, !PT ;  /* 0x0000850013137a10 */ /* 0x000fe400007fe4ff */
[C-C-:B--2---:R-:W-:Y:S02]  /*3be0*/  PRMT R11, R20.reuse, 0xaaa2, R20.reuse ;  /* 0x0000aaa2140b7816 */ /* 0x144fe40000000014 */
[C-C-:B------:R-:W-:Y:S02]  /*3bf0*/  PRMT R6, R20.reuse, 0xbbb3, R20.reuse ;  /* 0x0000bbb314067816 */ /* 0x140fe40000000014 */
[----:B------:R-:W-:Y:S02]  /*3c00*/  IADD3 R11, R11, 0x4b400000, RZ ;  /* 0x4b4000000b0b7810 */ /* 0x000fe40007ffe0ff */
[----:B------:R-:W-:Y:S02]  /*3c10*/  PRMT R7, R20, 0x8880, R20 ;  /* 0x0000888014077816 */ /* 0x000fe40000000014 */
[----:B------:R-:W-:Y:S01]  /*3c20*/  IADD3 R6, R6, 0x4b400000, RZ ;  /* 0x4b40000006067810 */ /* 0x000fe20007ffe0ff */
[----:B------:R-:W-:Y:S01]  /*3c30*/  FADD R11, R11, -12582912 ;  /* 0xcb4000000b0b7421 */ /* 0x000fe20000000000 */
[----:B------:R-:W-:-:S02]  /*3c40*/  IADD3 R7, R7, 0x4b400000, RZ ;  /* 0x4b40000007077810 */ /* 0x000fc40007ffe0ff */
[----:B------:R-:W-:Y:S01]  /*3c50*/  PRMT R10, R21, 0xbbb3, R21 ;  /* 0x0000bbb3150a7816 */ /* 0x000fe20000000015 */
[----:B------:R-:W-:Y:S01]  /*3c60*/  FFMA R11, R37, R62, R11 ;  /* 0x0000003e250b7223 */ /* 0x000fe2000000000b */
[----:B------:R-:W-:Y:S01]  /*3c70*/  PRMT R17, R21, 0x9991, R21 ;  /* 0x0000999115117816 */ /* 0x000fe20000000015 */
[----:B------:R-:W-:Y:S01]  /*3c80*/  FADD R6, R6, -12582912 ;  /* 0xcb40000006067421 */ /* 0x000fe20000000000 */
[----:B------:R-:W-:Y:S01]  /*3c90*/  IADD3 R10, R10, 0x4b400000, RZ ;  /* 0x4b4000000a0a7810 */ /* 0x000fe20007ffe0ff */
[----:B------:R-:W-:Y:S01]  /*3ca0*/  FADD R7, R7, -12582912 ;  /* 0xcb40000007077421 */ /* 0x000fe20000000000 */
[----:B------:R-:W-:Y:S01]  /*3cb0*/  FMNMX.NAN R11, R11, c[0x0][0x238], !PT ;  /* 0x00008e000b0b7a09 */ /* 0x000fe20007820000 */
[C---:B------:R-:W-:Y:S01]  /*3cc0*/  FFMA R5, R37.reuse, R63, R6 ;  /* 0x0000003f25057223 */ /* 0x040fe20000000006 */
[----:B------:R-:W-:Y:S01]  /*3cd0*/  PRMT R6, R20, 0x9991, R20 ;  /* 0x0000999114067816 */ /* 0x000fe20000000014 */
[----:B------:R-:W-:Y:S01]  /*3ce0*/  FFMA R66, R37, R66, R7 ;  /* 0x0000004225427223 */ /* 0x000fe20000000007 */
[----:B------:R-:W-:Y:S01]  /*3cf0*/  PRMT R7, R21, 0xaaa2, R21 ;  /* 0x0000aaa215077816 */ /* 0x000fe20000000015 */
[----:B------:R1:W-:Y:S01]  /*3d00*/  F2I.NTZ R4, R11 ;  /* 0x0000000b00047305 */ /* 0x0003e20000203100 */
[----:B------:R-:W-:Y:S01]  /*3d10*/  IADD3 R6, R6, 0x4b400000, RZ ;  /* 0x4b40000006067810 */ /* 0x000fe20007ffe0ff */
[----:B------:R-:W-:Y:S01]  /*3d20*/  FADD R10, R10, -12582912 ;  /* 0xcb4000000a0a7421 */ /* 0x000fe20000000000 */
[----:B------:R-:W-:-:S02]  /*3d30*/  IADD3 R7, R7, 0x4b400000, RZ ;  /* 0x4b40000007077810 */ /* 0x000fc40007ffe0ff */
[----:B------:R-:W-:Y:S01]  /*3d40*/  IADD3 R17, R17, 0x4b400000, RZ ;  /* 0x4b40000011117810 */ /* 0x000fe20007ffe0ff */
[----:B------:R-:W-:Y:S01]  /*3d50*/  FADD R6, R6, -12582912 ;  /* 0xcb40000006067421 */ /* 0x000fe20000000000 */
[----:B------:R-:W-:Y:S01]  /*3d60*/  FMNMX.NAN R5, R5, c[0x0][0x238], !PT ;  /* 0x00008e0005057a09 */ /* 0x000fe20007820000 */
[----:B------:R-:W-:Y:S01]  /*3d70*/  FADD R7, R7, -12582912 ;  /* 0xcb40000007077421 */ /* 0x000fe20000000000 */
[----:B------:R-:W-:Y:S01]  /*3d80*/  FMNMX.NAN R66, R66, c[0x0][0x238], !PT ;  /* 0x00008e0042427a09 */ /* 0x000fe20007820000 */
[C---:B------:R-:W-:Y:S02]  /*3d90*/  FFMA R6, R37.reuse, R67, R6 ;  /* 0x0000004325067223 */ /* 0x040fe40000000006 */
[C---:B------:R-:W-:Y:S01]  /*3da0*/  FFMA R7, R37.reuse, R54, R7 ;  /* 0x0000003625077223 */ /* 0x040fe20000000007 */
[----:B------:R-:W2:Y:S01]  /*3db0*/  F2I.NTZ R5, R5 ;  /* 0x0000000500057305 */ /* 0x000ea20000203100 */
[----:B------:R-:W-:Y:S01]  /*3dc0*/  FFMA R10, R37, R55, R10 ;  /* 0x00000037250a7223 */ /* 0x000fe2000000000a */
[----:B------:R-:W-:Y:S01]  /*3dd0*/  FMNMX.NAN R6, R6, c[0x0][0x238], !PT ;  /* 0x00008e0006067a09 */ /* 0x000fe20007820000 */
[----:B------:R-:W-:Y:S01]  /*3de0*/  FADD R52, R17, -12582912 ;  /* 0xcb40000011347421 */ /* 0x000fe20000000000 */
[----:B-1----:R-:W-:-:S02]  /*3df0*/  PRMT R11, R21, 0x8880, R21 ;  /* 0x00008880150b7816 */ /* 0x002fc40000000015 */
[----:B------:R-:W-:Y:S01]  /*3e00*/  FMNMX.NAN R7, R7, c[0x0][0x238], !PT ;  /* 0x00008e0007077a09 */ /* 0x000fe20007820000 */
[----:B------:R-:W-:Y:S01]  /*3e10*/  FFMA R52, R37, R59, R52 ;  /* 0x0000003b25347223 */ /* 0x000fe20000000034 */
[----:B------:R-:W-:Y:S01]  /*3e20*/  IADD3 R11, R11, 0x4b400000, RZ ;  /* 0x4b4000000b0b7810 */ /* 0x000fe20007ffe0ff */
[----:B------:R1:W-:Y:S01]  /*3e30*/  F2I.NTZ R13, R6 ;  /* 0x00000006000d7305 */ /* 0x0003e20000203100 */
[----:B------:R-:W-:Y:S02]  /*3e40*/  FMNMX.NAN R10, R10, c[0x0][0x238], !PT ;  /* 0x00008e000a0a7a09 */ /* 0x000fe40007820000 */
[----:B------:R-:W-:Y:S01]  /*3e50*/  IADD3 R17, R36, 0x400, RZ ;  /* 0x0000040024117810 */ /* 0x000fe20007ffe0ff */
[----:B------:R-:W-:Y:S01]  /*3e60*/  FADD R11, R11, -12582912 ;  /* 0xcb4000000b0b7421 */ /* 0x000fe20000000000 */
[----:B--2---:R-:W-:-:S03]  /*3e70*/  I2IP.S8.S32.SAT R4, R5, R4, RZ ;  /* 0x0000000405047239 */ /* 0x004fc600000010ff */
[----:B------:R-:W-:Y:S01]  /*3e80*/  FFMA R11, R37, R58, R11 ;  /* 0x0000003a250b7223 */ /* 0x000fe2000000000b */
[----:B------:R-:W-:Y:S01]  /*3e90*/  F2I.NTZ R7, R7 ;  /* 0x0000000700077305 */ /* 0x000fe20000203100 */
[----:B------:R-:W-:-:S03]  /*3ea0*/  ISETP.GE.AND P3, PT, R17, UR4, PT ;  /* 0x0000000411007c0c */ /* 0x000fc6000bf66270 */
[----:B------:R-:W-:Y:S02]  /*3eb0*/  FMNMX.NAN R11, R11, c[0x0][0x238], !PT ;  /* 0x00008e000b0b7a09 */ /* 0x000fe40007820000 */
[----:B------:R-:W-:Y:S02]  /*3ec0*/  ISETP.LT.AND P0, PT, R3, UR5, !P3 ;  /* 0x0000000503007c0c */ /* 0x000fe4000df01270 */
[----:B-1----:R-:W-:Y:S01]  /*3ed0*/  FMNMX.NAN R6, R52, c[0x0][0x238], !PT ;  /* 0x00008e0034067a09 */ /* 0x002fe20007820000 */
[----:B------:R-:W1:Y:S08]  /*3ee0*/  F2I.NTZ R10, R10 ;  /* 0x0000000a000a7305 */ /* 0x000e700000203100 */
[----:B------:R-:W2:Y:S08]  /*3ef0*/  F2I.NTZ R66, R66 ;  /* 0x0000004200427305 */ /* 0x000eb00000203100 */
[----:B------:R-:W-:Y:S01]  /*3f00*/  F2I.NTZ R11, R11 ;  /* 0x0000000b000b7305 */ /* 0x000fe20000203100 */
[----:B-1----:R-:W-:-:S07]  /*3f10*/  I2IP.S8.S32.SAT R5, R10, R7, RZ ;  /* 0x000000070a057239 */ /* 0x002fce00000010ff */
[----:B------:R-:W1:Y:S01]  /*3f20*/  F2I.NTZ R6, R6 ;  /* 0x0000000600067305 */ /* 0x000e620000203100 */
[----:B--2---:R-:W-:Y:S02]  /*3f30*/  I2IP.S8.S32.SAT R4, R13, R66, R4 ;  /* 0x000000420d047239 */ /* 0x004fe40000001004 */
[----:B-1----:R-:W-:-:S05]  /*3f40*/  I2IP.S8.S32.SAT R5, R6, R11, R5 ;  /* 0x0000000b06057239 */ /* 0x002fca0000001005 */
[----:B------:R1:W-:Y:S01]  /*3f50*/  @P1 STG.E.64 [R18.64], R4 ;  /* 0x0000000412001986 */ /* 0x0003e2000c101b06 */
[----:B------:R-:W-:-:S04]  /*3f60*/  IADD3 R6, P1, R14, c[0x0][0x1e8], RZ ;  /* 0x00007a000e067a10 */ /* 0x000fc80007f3e0ff */
[----:B------:R-:W-:-:S05]  /*3f70*/  IADD3.X R7, R15, c[0x0][0x1ec], RZ, P1, !PT ;  /* 0x00007b000f077a10 */ /* 0x000fca0000ffe4ff */
[----:B------:R2:W3:Y:S01]  /*3f80*/  @P0 LDG.E.LTC128B.64 R20, [R6.64] ;  /* 0x0000000606140981 */ /* 0x0004e2000c1e1b20 */
[----:B------:R-:W-:-:S04]  /*3f90*/  IADD3 R134, P1, R134, c[0x0][0x1e8], RZ ;  /* 0x00007a0086867a10 */ /* 0x000fc80007f3e0ff */
[----:B------:R-:W-:Y:S02]  /*3fa0*/  IADD3.X R132, R132, c[0x0][0x1ec], RZ, P1, !PT ;  /* 0x00007b0084847a10 */ /* 0x000fe40000ffe4ff */
[----:B------:R-:W-:-:S04]  /*3fb0*/  IADD3 R16, P1, R16, c[0x0][0x210], RZ ;  /* 0x0000840010107a10 */ /* 0x000fc80007f3e0ff */
[----:B------:R-:W-:Y:S02]  /*3fc0*/  IADD3.X R12, R12, c[0x0][0x214], RZ, P1, !PT ;  /* 0x000085000c0c7a10 */ /* 0x000fe40000ffe4ff */
        /* <DEDUP_REMOVED lines=10> */
[--C-:B------:R-:W-:Y:S01]  /*4070*/  PRMT R13, R21, 0xaaa2, R21.reuse ;  /* 0x0000aaa2150d7816 */ /* 0x100fe20000000015 */
[----:B------:R-:W-:Y:S01]  /*4080*/  FADD R14, R14, -12582912 ;  /* 0xcb4000000e0e7421 */ /* 0x000fe20000000000 */
[----:B------:R-:W-:Y:S01]  /*4090*/  IADD3 R5, R5, 0x4b400000, RZ ;  /* 0x4b40000005057810 */ /* 0x000fe20007ffe0ff */
[C---:B------:R-:W-:Y:S01]  /*40a0*/  FFMA R4, R37.reuse, R72, R10 ;  /* 0x0000004825047223 */ /* 0x040fe2000000000a */
[----:B------:R-:W-:Y:S01]  /*40b0*/  PRMT R10, R20, 0x8880, R20 ;  /* 0x00008880140a7816 */ /* 0x000fe20000000014 */
[----:B------:R-:W-:Y:S01]  /*40c0*/  FFMA R11, R37, R73, R14 ;  /* 0x00000049250b7223 */ /* 0x000fe2000000000e */
[----:B------:R-:W-:Y:S01]  /*40d0*/  PRMT R15, R21, 0x8880, R21 ;  /* 0x00008880150f7816 */ /* 0x000fe20000000015 */
[----:B------:R-:W-:Y:S01]  /*40e0*/  FADD R14, R5, -12582912 ;  /* 0xcb400000050e7421 */ /* 0x000fe20000000000 */
[----:B------:R-:W-:-:S02]  /*40f0*/  IADD3 R10, R10, 0x4b400000, RZ ;  /* 0x4b4000000a0a7810 */ /* 0x000fc40007ffe0ff */
[----:B------:R-:W-:Y:S01]  /*4100*/  IADD3 R13, R13, 0x4b400000, RZ ;  /* 0x4b4000000d0d7810 */ /* 0x000fe20007ffe0ff */
[----:B------:R-:W-:Y:S01]  /*4110*/  FFMA R14, R37, R69, R14 ;  /* 0x00000045250e7223 */ /* 0x000fe2000000000e */
[--C-:B------:R-:W-:Y:S01]  /*4120*/  PRMT R52, R21, 0x9991, R21.reuse ;  /* 0x0000999115347816 */ /* 0x100fe20000000015 */
[----:B------:R-:W-:Y:S01]  /*4130*/  FADD R10, R10, -12582912 ;  /* 0xcb4000000a0a7421 */ /* 0x000fe20000000000 */
[----:B------:R-:W-:Y:S01]  /*4140*/  IADD3 R15, R15, 0x4b400000, RZ ;  /* 0x4b4000000f0f7810 */ /* 0x000fe20007ffe0ff */
[----:B------:R-:W-:Y:S01]  /*4150*/  FADD R13, R13, -12582912 ;  /* 0xcb4000000d0d7421 */ /* 0x000fe20000000000 */
[----:B------:R-:W-:Y:S01]  /*4160*/  FMNMX.NAN R17, R14, c[0x0][0x238], !PT ;  /* 0x00008e000e117a09 */ /* 0x000fe20007820000 */
[----:B------:R-:W-:Y:S01]  /*4170*/  FFMA R68, R37, R68, R10 ;  /* 0x0000004425447223 */ /* 0x000fe2000000000a */
[----:B------:R-:W-:Y:S01]  /*4180*/  PRMT R10, R21, 0xbbb3, R21 ;  /* 0x0000bbb3150a7816 */ /* 0x000fe20000000015 */
[----:B------:R-:W-:Y:S01]  /*4190*/  FADD R15, R15, -12582912 ;  /* 0xcb4000000f0f7421 */ /* 0x000fe20000000000 */
[----:B------:R-:W-:Y:S01]  /*41a0*/  IADD3 R52, R52, 0x4b400000, RZ ;  /* 0x4b40000034347810 */ /* 0x000fe20007ffe0ff */
        /* <DEDUP_REMOVED lines=9> */
[----:B------:R-:W-:Y:S01]  /*4240*/  FMNMX.NAN R5, R68, c[0x0][0x238], !PT ;  /* 0x00008e0044057a09 */ /* 0x000fe20007820000 */
[----:B------:R-:W-:Y:S01]  /*4250*/  FFMA R14, R37, R81, R14 ;  /* 0x00000051250e7223 */ /* 0x000fe2000000000e */
[----:B------:R-:W-:Y:S01]  /*4260*/  FMNMX.NAN R52, R15, c[0x0][0x238], !PT ;  /* 0x00008e000f347a09 */ /* 0x000fe20007820000 */
[----:B------:R-:W-:Y:S01]  /*4270*/  F2I.NTZ R4, R4 ;  /* 0x0000000400047305 */ /* 0x000fe20000203100 */
[----:B------:R-:W-:-:S02]  /*4280*/  FMNMX.NAN R15, R77, c[0x0][0x238], !PT ;  /* 0x00008e004d0f7a09 */ /* 0x000fc40007820000 */
[----:B------:R-:W-:-:S05]  /*4290*/  FMNMX.NAN R14, R14, c[0x0][0x238], !PT ;  /* 0x00008e000e0e7a09 */ /* 0x000fca0007820000 */
[----:B------:R-:W1:Y:S08]  /*42a0*/  F2I.NTZ R11, R11 ;  /* 0x0000000b000b7305 */ /* 0x000e700000203100 */
[----:B------:R-:W-:Y:S08]  /*42b0*/  F2I.NTZ R13, R13 ;  /* 0x0000000d000d7305 */ /* 0x000ff00000203100 */
[----:B------:R-:W2:Y:S01]  /*42c0*/  F2I.NTZ R14, R14 ;  /* 0x0000000e000e7305 */ /* 0x000ea20000203100 */
[----:B-1----:R-:W-:-:S07]  /*42d0*/  I2IP.S8.S32.SAT R4, R11, R4, RZ ;  /* 0x000000040b047239 */ /* 0x002fce00000010ff */
[----:B------:R-:W-:Y:S08]  /*42e0*/  F2I.NTZ R5, R5 ;  /* 0x0000000500057305 */ /* 0x000ff00000203100 */
[----:B------:R-:W1:Y:S01]  /*42f0*/  F2I.NTZ R10, R17 ;  /* 0x00000011000a7305 */ /* 0x000e620000203100 */
[----:B--2---:R-:W-:-:S07]  /*4300*/  I2IP.S8.S32.SAT R13, R14, R13, RZ ;  /* 0x0000000d0e0d7239 */ /* 0x004fce00000010ff */
[----:B------:R-:W-:Y:S08]  /*4310*/  F2I.NTZ R52, R52 ;  /* 0x0000003400347305 */ /* 0x000ff00000203100 */
[----:B------:R-:W2:Y:S01]  /*4320*/  F2I.NTZ R15, R15 ;  /* 0x0000000f000f7305 */ /* 0x000ea20000203100 */
[----:B-1----:R-:W-:Y:S02]  /*4330*/  I2IP.S8.S32.SAT R4, R10, R5, R4 ;  /* 0x000000050a047239 */ /* 0x002fe40000001004 */
[----:B------:R-:W-:-:S04]  /*4340*/  IADD3 R10, R36, 0x500, RZ ;  /* 0x00000500240a7810 */ /* 0x000fc80007ffe0ff */
[----:B------:R-:W-:Y:S02]  /*4350*/  ISETP.GE.AND P2, PT, R10, UR4, PT ;  /* 0x000000040a007c0c */ /* 0x000fe4000bf46270 */
[----:B--2---:R-:W-:-:S05]  /*4360*/  I2IP.S8.S32.SAT R5, R15, R52, R13 ;  /* 0x000000340f057239 */ /* 0x004fca000000100d */
[----:B------:R1:W-:Y:S01]  /*4370*/  @P0 STG.E.64 [R18.64], R4 ;  /* 0x0000000412000986 */ /* 0x0003e2000c101b06 */
[----:B------:R-:W-:-:S04]  /*4380*/  IADD3 R14, P0, R18, c[0x0][0x210], RZ ;  /* 0x00008400120e7a10 */ /* 0x000fc80007f1e0ff */
[----:B------:R-:W-:Y:S02]  /*4390*/  IADD3.X R15, R19, c[0x0][0x214], RZ, P0, !PT ;  /* 0x00008500130f7a10 */ /* 0x000fe400007fe4ff */
[----:B------:R-:W-:-:S13]  /*43a0*/  ISETP.LT.AND P0, PT, R3, UR5, !P2 ;  /* 0x0000000503007c0c */ /* 0x000fda000d701270 */
[----:B------:R-:W2:Y:S02]  /*43b0*/  @P0 LDG.E.LTC128B.64 R20, [R6.64] ;  /* 0x0000000606140981 */ /* 0x000ea4000c1e1b20 */
[C-C-:B--2---:R-:W-:Y:S02]  /*43c0*/  PRMT R11, R20.reuse, 0xaaa2, R20.reuse ;  /* 0x0000aaa2140b7816 */ /* 0x144fe40000000014 */
[--C-:B------:R-:W-:Y:S02]  /*43d0*/  PRMT R10, R20, 0xbbb3, R20.reuse ;  /* 0x0000bbb3140a7816 */ /* 0x100fe40000000014 */
[----:B------:R-:W-:Y:S02]  /*43e0*/  IADD3 R11, R11, 0x4b400000, RZ ;  /* 0x4b4000000b0b7810 */ /* 0x000fe40007ffe0ff */
[----:B------:R-:W-:Y:S02]  /*43f0*/  IADD3 R10, R10, 0x4b400000, RZ ;  /* 0x4b4000000a0a7810 */ /* 0x000fe40007ffe0ff */
[--C-:B------:R-:W-:Y:S01]  /*4400*/  PRMT R13, R21, 0xbbb3, R21.reuse ;  /* 0x0000bbb3150d7816 */ /* 0x100fe20000000015 */
[----:B------:R-:W-:Y:S01]  /*4410*/  FADD R11, R11, -12582912 ;  /* 0xcb4000000b0b7421 */ /* 0x000fe20000000000 */
[----:B------:R-:W-:Y:S01]  /*4420*/  PRMT R17, R21, 0x8880, R21 ;  /* 0x0000888015117816 */ /* 0x000fe20000000015 */
[----:B------:R-:W-:Y:S01]  /*4430*/  FADD R10, R10, -12582912 ;  /* 0xcb4000000a0a7421 */ /* 0x000fe20000000000 */
[----:B------:R-:W-:Y:S01]  /*4440*/  IADD3 R13, R13, 0x4b400000, RZ ;  /* 0x4b4000000d0d7810 */ /* 0x000fe20007ffe0ff */
[C---:B-1----:R-:W-:Y:S01]  /*4450*/  FFMA R4, R37.reuse, R74, R11 ;  /* 0x0000004a25047223 */ /* 0x042fe2000000000b */
[C---:B------:R-:W-:Y:S01]  /*4460*/  PRMT R11, R20.reuse, 0x8880, R20 ;  /* 0x00008880140b7816 */ /* 0x040fe20000000014 */
[----:B------:R-:W-:Y:S01]  /*4470*/  FFMA R5, R37, R75, R10 ;  /* 0x0000004b25057223 */ /* 0x000fe2000000000a */
[----:B------:R-:W-:Y:S01]  /*4480*/  PRMT R10, R20, 0x9991, R20 ;  /* 0x00009991140a7816 */ /* 0x000fe20000000014 */
[----:B------:R-:W-:Y:S01]  /*4490*/  FADD R18, R13, -12582912 ;  /* 0xcb4000000d127421 */ /* 0x000fe20000000000 */
[----:B------:R-:W-:-:S02]  /*44a0*/  IADD3 R11, R11, 0x4b400000, RZ ;  /* 0x4b4000000b0b7810 */ /* 0x000fc40007ffe0ff */
[----:B------:R-:W-:Y:S01]  /*44b0*/  IADD3 R10, R10, 0x4b400000, RZ ;  /* 0x4b4000000a0a7810 */ /* 0x000fe20007ffe0ff */
[----:B------:R-:W-:Y:S01]  /*44c0*/  FFMA R18, R37, R83, R18 ;  /* 0x0000005325127223 */ /* 0x000fe20000000012 */
[----:B------:R-:W-:Y:S01]  /*44d0*/  PRMT R19, R21, 0x9991, R21 ;  /* 0x0000999115137816 */ /* 0x000fe20000000015 */
[----:B------:R-:W-:Y:S01]  /*44e0*/  FADD R11, R11, -12582912 ;  /* 0xcb4000000b0b7421 */ /* 0x000fe20000000000 */
[----:B------:R-:W-:Y:S01]  /*44f0*/  IADD3 R17, R17, 0x4b400000, RZ ;  /* 0x4b40000011117810 */ /* 0x000fe20007ffe0ff */
[----:B------:R-:W-:Y:S01]  /*4500*/  FADD R10, R10, -12582912 ;  /* 0xcb4000000a0a7421 */ /* 0x000fe20000000000 */
[----:B------:R-:W-:Y:S01]  /*4510*/  IADD3 R19, R19, 0x4b400000, RZ ;  /* 0x4b40000013137810 */ /* 0x000fe20007ffe0ff */
[----:B------:R-:W-:Y:S01]  /*4520*/  FFMA R70, R37, R70, R11 ;  /* 0x0000004625467223 */ /* 0x000fe2000000000b */
[----:B------:R-:W-:Y:S01]  /*4530*/  PRMT R11, R21, 0xaaa2, R21 ;  /* 0x0000aaa2150b7816 */ /* 0x000fe20000000015 */
[----:B------:R-:W-:Y:S01]  /*4540*/  FFMA R10, R37, R71, R10 ;  /* 0x00000047250a7223 */ /* 0x000fe2000000000a */
[----:B------:R-:W-:Y:S01]  /*4550*/  FMNMX.NAN R4, R4, c[0x0][0x238], !PT ;  /* 0x00008e0004047a09 */ /* 0x000fe20007820000 */
[----:B------:R-:W-:Y:S01]  /*4560*/  FADD R17, R17, -12582912 ;  /* 0xcb40000011117421 */ /* 0x000fe20000000000 */
[----:B------:R-:W-:Y:S01]  /*4570*/  IADD3 R11, R11, 0x4b400000, RZ ;  /* 0x4b4000000b0b7810 */ /* 0x000fe20007ffe0ff */
[----:B------:R-:W-:Y:S01]  /*4580*/  FADD R52, R19, -12582912 ;  /* 0xcb40000013347421 */ /* 0x000fe20000000000 */
[----:B------:R-:W-:Y:S01]  /*4590*/  FMNMX.NAN R5, R5, c[0x0][0x238], !PT ;  /* 0x00008e0005057a09 */ /* 0x000fe20007820000 */
[----:B------:R-:W-:Y:S01]  /*45a0*/  FFMA R17, R37, R78, R17 ;  /* 0x0000004e25117223 */ /* 0x000fe20000000011 */
[----:B------:R-:W-:Y:S01]  /*45b0*/  FMNMX.NAN R10, R10, c[0x0][0x238], !PT ;  /* 0x00008e000a0a7a09 */ /* 0x000fe20007820000 */
[----:B------:R-:W-:Y:S01]  /*45c0*/  FADD R11, R11, -12582912 ;  /* 0xcb4000000b0b7421 */ /* 0x000fe20000000000 */
[----:B------:R-:W-:Y:S01]  /*45d0*/  FMNMX.NAN R18, R18, c[0x0][0x238], !PT ;  /* 0x00008e0012127a09 */ /* 0x000fe20007820000 */
[C---:B------:R-:W-:Y:S01]  /*45e0*/  FFMA R52, R37.reuse, R79, R52 ;  /* 0x0000004f25347223 */ /* 0x040fe20000000034 */
[----:B------:R1:W-:Y:S01]  /*45f0*/  F2I.NTZ R13, R10 ;  /* 0x0000000a000d7305 */ /* 0x0003e20000203100 */
[----:B------:R-:W-:Y:S01]  /*4600*/  FFMA R11, R37, R82, R11 ;  /* 0x00000052250b7223 */ /* 0x000fe2000000000b */
[----:B------:R-:W-:-:S02]  /*4610*/  FMNMX.NAN R70, R70, c[0x0][0x238], !PT ;  /* 0x00008e0046467a09 */ /* 0x000fc40007820000 */
[----:B------:R-:W-:Y:S02]  /*4620*/  FMNMX.NAN R17, R17, c[0x0][0x238], !PT ;  /* 0x00008e0011117a09 */ /* 0x000fe40007820000 */
[----:B------:R-:W-:Y:S02]  /*4630*/  FMNMX.NAN R11, R11, c[0x0][0x238], !PT ;  /* 0x00008e000b0b7a09 */ /* 0x000fe40007820000 */
[----:B------:R-:W-:Y:S01]  /*4640*/  F2I.NTZ R4, R4 ;  /* 0x0000000400047305 */ /* 0x000fe20000203100 */
[----:B-1----:R-:W-:-:S07]  /*4650*/  FMNMX.NAN R10, R52, c[0x0][0x238], !PT ;  /* 0x00008e00340a7a09 */ /* 0x002fce0007820000 */
[----:B------:R-:W1:Y:S08]  /*4660*/  F2I.NTZ R5, R5 ;  /* 0x0000000500057305 */ /* 0x000e700000203100 */
[----:B------:R-:W-:Y:S08]  /*4670*/  F2I.NTZ R11, R11 ;  /* 0x0000000b000b7305 */ /* 0x000ff00000203100 */
        /* <DEDUP_REMOVED lines=8> */
[----:B------:R1:W-:Y:S01]  /*4700*/  @P0 STG.E.64 [R14.64], R4 ;  /* 0x000000040e000986 */ /* 0x0003e2000c101b06 */
        /* <DEDUP_REMOVED lines=11> */
[----:B-1----:R-:W-:Y:S02]  /*47c0*/  IADD3 R4, R36, 0x600, RZ ;  /* 0x0000060024047810 */ /* 0x002fe40007ffe0ff */
[----:B------:R-:W-:Y:S02]  /*47d0*/  IADD3.X R132, R132, c[0x0][0x1ec], RZ, P0, !PT ;  /* 0x00007b0084847a10 */ /* 0x000fe400007fe4ff */
[----:B------:R-:W-:Y:S02]  /*47e0*/  IADD3 R11, P0, R134, c[0x0][0x1e8], RZ ;  /* 0x00007a00860b7a10 */ /* 0x000fe40007f1e0ff */
[----:B------:R-:W-:-:S02]  /*47f0*/  ISETP.GE.AND P1, PT, R4, UR4, PT ;  /* 0x0000000404007c0c */ /* 0x000fc4000bf26270 */
        /* <DEDUP_REMOVED lines=15> */
[----:B------:R-:W-:-:S13]  /*48f0*/  ISETP.LT.AND P0, PT, R3, UR5, !P1 ;  /* 0x0000000503007c0c */ /* 0x000fda000cf01270 */
[----:B------:R-:W2:Y:S01]  /*4900*/  @P0 LDG.E.LTC128B.64 R20, [R6.64] ;  /* 0x0000000606140981 */ /* 0x000ea2000c1e1b20 */
[----:B------:R-:W-:Y:S02]  /*4910*/  IADD3 R36, R36, 0x700, RZ ;  /* 0x0000070024247810 */ /* 0x000fe40007ffe0ff */
[C-C-:B--2---:R-:W-:Y:S02]  /*4920*/  PRMT R14, R20.reuse, 0xbbb3, R20.reuse ;  /* 0x0000bbb3140e7816 */ /* 0x144fe40000000014 */
        /* <DEDUP_REMOVED lines=16> */
[----:B------:R-:W-:Y:S01]  /*4a30*/  IADD3 R16, R16, 0x4b400000, RZ ;  /* 0x4b40000010107810 */ /* 0x000fe20007ffe0ff */
[----:B------:R-:W-:Y:S01]  /*4a40*/  FADD R14, R14, -12582912 ;  /* 0xcb4000000e0e7421 */ /* 0x000fe20000000000 */
[--C-:B------:R-:W-:Y:S01]  /*4a50*/  PRMT R17, R21, 0x8880, R21.reuse ;  /* 0x0000888015117816 */ /* 0x100fe20000000015 */
[----:B------:R-:W-:Y:S01]  /*4a60*/  FADD R15, R15, -12582912 ;  /* 0xcb4000000f0f7421 */ /* 0x000fe20000000000 */
[----:B------:R-:W-:Y:S01]  /*4a70*/  PRMT R52, R21, 0x9991, R21 ;  /* 0x0000999115347816 */ /* 0x000fe20000000015 */
[----:B------:R-:W-:Y:S01]  /*4a80*/  FADD R16, R16, -12582912 ;  /* 0xcb40000010107421 */ /* 0x000fe20000000000 */
[----:B------:R-:W-:Y:S01]  /*4a90*/  IADD3 R17, R17, 0x4b400000, RZ ;  /* 0x4b40000011117810 */ /* 0x000fe20007ffe0ff */
[C---:B------:R-:W-:Y:S01]  /*4aa0*/  FFMA R14, R37.reuse, R129, R14 ;  /* 0x00000081250e7223 */ /* 0x040fe2000000000e */
[----:B------:R-:W-:Y:S01]  /*4ab0*/  IADD3 R52, R52, 0x4b400000, RZ ;  /* 0x4b40000034347810 */ /* 0x000fe20007ffe0ff */
[C---:B------:R-:W-:Y:S01]  /*4ac0*/  FFMA R15, R37.reuse, R116, R15 ;  /* 0x00000074250f7223 */ /* 0x040fe2000000000f */
[----:B------:R-:W-:Y:S01]  /*4ad0*/  FMNMX.NAN R4, R4, c[0x0][0x238], !PT ;  /* 0x00008e0004047a09 */ /* 0x000fe20007820000 */
        /* <DEDUP_REMOVED lines=9> */
[----:B------:R1:W-:Y:S01]  /*4b70*/  F2I.NTZ R53, R14 ;  /* 0x0000000e00357305 */ /* 0x0003e20000203100 */
[----:B------:R-:W-:-:S02]  /*4b80*/  FMNMX.NAN R128, R128, c[0x0][0x238], !PT ;  /* 0x00008e0080807a09 */ /* 0x000fc40007820000 */
[----:B------:R-:W-:-:S05]  /*4b90*/  FMNMX.NAN R17, R17, c[0x0][0x238], !PT ;  /* 0x00008e0011117a09 */ /* 0x000fca0007820000 */
        /* <DEDUP_REMOVED lines=24> */
[----:B-1----:R-:W-:Y:S02]  /*4d20*/  IADD3.X R4, R12, c[0x0][0x21c], RZ, P0, !PT ;  /* 0x000087000c047a10 */ /* 0x002fe400007fe4ff */
        /* <DEDUP_REMOVED lines=8> */
[----:B------:R-:W-:-:S04]  /*4db0*/  ISETP.GE.AND P0, PT, R36, UR4, PT ;  /* 0x0000000424007c0c */ /* 0x000fc8000bf06270 */
        /* <DEDUP_REMOVED lines=56> */
[----:B------:R-:W-:-:S04]  /*5140*/  ISETP.NE.AND P6, PT, R9, RZ, PT ;  /* 0x000000ff0900720c */ /* 0x000fc80003fc5270 */
        /* <DEDUP_REMOVED lines=21> */
[----:B------:R-:W-:Y:S01]  /*52a0*/  PRMT R9, R21, 0x8880, R21 ;  /* 0x0000888015097816 */ /* 0x000fe20000000015 */
[----:B------:R-:W-:Y:S01]  /*52b0*/  FADD R14, R14, -12582912 ;  /* 0xcb4000000e0e7421 */ /* 0x000fe20000000000 */
[----:B------:R-:W-:Y:S01]  /*52c0*/  IADD3 R15, R15, 0x4b400000, RZ ;  /* 0x4b4000000f0f7810 */ /* 0x000fe20007ffe0ff */
[----:B------:R-:W-:Y:S01]  /*52d0*/  FFMA R16, R37, R113, R16 ;  /* 0x0000007125107223 */ /* 0x000fe20000000010 */
[----:B------:R-:W-:Y:S01]  /*52e0*/  IADD3 R9, R9, 0x4b400000, RZ ;  /* 0x4b40000009097810 */ /* 0x000fe20007ffe0ff */
[----:B------:R-:W-:Y:S01]  /*52f0*/  FFMA R14, R37, R32, R14 ;  /* 0x00000020250e7223 */ /* 0x000fe2000000000e */
[----:B------:R-:W-:Y:S01]  /*5300*/  IADD3 R17, R17, 0x4b400000, RZ ;  /* 0x4b40000011117810 */ /* 0x000fe20007ffe0ff */
[----:B------:R-:W-:Y:S01]  /*5310*/  FADD R18, R15, -12582912 ;  /* 0xcb4000000f127421 */ /* 0x000fe20000000000 */
[----:B------:R-:W-:Y:S01]  /*5320*/  FMNMX.NAN R16, R16, c[0x0][0x238], !PT ;  /* 0x00008e0010107a09 */ /* 0x000fe20007820000 */
[----:B------:R-:W-:Y:S01]  /*5330*/  FADD R9, R9, -12582912 ;  /* 0xcb40000009097421 */ /* 0x000fe20000000000 */
[----:B------:R-:W-:Y:S01]  /*5340*/  FMNMX.NAN R4, R4, c[0x0][0x238], !PT ;  /* 0x00008e0004047a09 */ /* 0x000fe20007820000 */
[----:B------:R-:W-:Y:S01]  /*5350*/  FADD R24, R17, -12582912 ;  /* 0xcb40000011187421 */ /* 0x000fe20000000000 */
[----:B------:R-:W-:Y:S01]  /*5360*/  FMNMX.NAN R5, R5, c[0x0][0x238], !PT ;  /* 0x00008e0005057a09 */ /* 0x000fe20007820000 */
[C---:B------:R-:W-:Y:S01]  /*5370*/  FFMA R18, R37.reuse, R33, R18 ;  /* 0x0000002125127223 */ /* 0x040fe20000000012 */
[----:B------:R-:W-:Y:S01]  /*5380*/  FMNMX.NAN R14, R14, c[0x0][0x238], !PT ;  /* 0x00008e000e0e7a09 */ /* 0x000fe20007820000 */
[C---:B------:R-:W-:Y:S01]  /*5390*/  FFMA R9, R37.reuse, R28, R9 ;  /* 0x0000001c25097223 */ /* 0x040fe20000000009 */
[----:B------:R1:W-:Y:S01]  /*53a0*/  F2I.NTZ R15, R16 ;  /* 0x00000010000f7305 */ /* 0x0003e20000203100 */
[----:B------:R-:W-:Y:S01]  /*53b0*/  FFMA R24, R37, R29, R24 ;  /* 0x0000001d25187223 */ /* 0x000fe20000000018 */
[----:B------:R-:W-:-:S02]  /*53c0*/  FMNMX.NAN R18, R18, c[0x0][0x238], !PT ;  /* 0x00008e0012127a09 */ /* 0x000fc40007820000 */
[----:B------:R-:W-:-:S04]  /*53d0*/  FMNMX.NAN R112, R112, c[0x0][0x238], !PT ;  /* 0x00008e0070707a09 */ /* 0x000fc80007820000 */
[----:B------:R-:W-:Y:S01]  /*53e0*/  F2I.NTZ R4, R4 ;  /* 0x0000000400047305 */ /* 0x000fe20000203100 */
[----:B-1----:R-:W-:-:S07]  /*53f0*/  FMNMX.NAN R16, R9, c[0x0][0x238], !PT ;  /* 0x00008e0009107a09 */ /* 0x002fce0007820000 */
[----:B------:R-:W1:Y:S01]  /*5400*/  F2I.NTZ R5, R5 ;  /* 0x0000000500057305 */ /* 0x000e620000203100 */
[----:B------:R-:W-:-:S07]  /*5410*/  FMNMX.NAN R9, R24, c[0x0][0x238], !PT ;  /* 0x00008e0018097a09 */ /* 0x000fce0007820000 */
        /* <DEDUP_REMOVED lines=12> */
[----:B------:R-:W2:Y:S01]  /*54e0*/  @P6 LDG.E.LTC128B.64 R20, [R10.64] ;  /* 0x000000060a146981 */ /* 0x000ea2000c1e1b20 */
[----:B------:R-:W-:Y:S02]  /*54f0*/  ISETP.LT.AND P5, PT, R3, UR5, !P5 ;  /* 0x0000000503007c0c */ /* 0x000fe4000efa1270 */
[C-C-:B--2---:R-:W-:Y:S02]  /*5500*/  PRMT R14, R20.reuse, 0xaaa2, R20.reuse ;  /* 0x0000aaa2140e7816 */ /* 0x144fe40000000014 */
[--C-:B------:R-:W-:Y:S02]  /*5510*/  PRMT R8, R20, 0xbbb3, R20.reuse ;  /* 0x0000bbb314087816 */ /* 0x100fe40000000014 */
[----:B------:R-:W-:Y:S02]  /*5520*/  IADD3 R14, R14, 0x4b400000, RZ ;  /* 0x4b4000000e0e7810 */ /* 0x000fe40007ffe0ff */
[----:B------:R-:W-:Y:S02]  /*5530*/  IADD3 R8, R8, 0x4b400000, RZ ;  /* 0x4b40000008087810 */ /* 0x000fe40007ffe0ff */
[C-C-:B-1----:R-:W-:Y:S01]  /*5540*/  PRMT R12, R21.reuse, 0xbbb3, R21.reuse ;  /* 0x0000bbb3150c7816 */ /* 0x142fe20000000015 */
[----:B------:R-:W-:Y:S01]  /*5550*/  FADD R9, R14, -12582912 ;  /* 0xcb4000000e097421 */ /* 0x000fe20000000000 */
[----:B------:R-:W-:Y:S01]  /*5560*/  PRMT R13, R21, 0x8880, R21 ;  /* 0x00008880150d7816 */ /* 0x000fe20000000015 */
[----:B------:R-:W-:Y:S01]  /*5570*/  FADD R8, R8, -12582912 ;  /* 0xcb40000008087421 */ /* 0x000fe20000000000 */
[----:B------:R-:W-:Y:S01]  /*5580*/  IADD3 R12, R12, 0x4b400000, RZ ;  /* 0x4b4000000c0c7810 */ /* 0x000fe20007ffe0ff */
[C---:B------:R-:W-:Y:S01]  /*5590*/  FFMA R26, R37.reuse, R26, R9 ;  /* 0x0000001a251a7223 */ /* 0x040fe20000000009 */
        /* <DEDUP_REMOVED lines=44> */
[----:B------:R-:W-:-:S05]  /*5860*/  IADD3.X R11, R11, c[0x0][0x1ec], RZ, P6, !PT ;  /* 0x00007b000b0b7a10 */ /* 0x000fca00037fe4ff */
[----:B------:R2:W3:Y:S01]  /*5870*/  @P5 LDG.E.LTC128B.64 R20, [R10.64] ;  /* 0x000000060a145981 */ /* 0x0004e2000c1e1b20 */
[----:B------:R-:W-:Y:S02]  /*5880*/  ISETP.LT.AND P4, PT, R3, UR5, !P4 ;  /* 0x0000000503007c0c */ /* 0x000fe4000e781270 */
        /* <DEDUP_REMOVED lines=57> */
[----:B------:R2:W3:Y:S01]  /*5c20*/  @P4 LDG.E.LTC128B.64 R20, [R10.64] ;  /* 0x000000060a144981 */ /* 0x0004e2000c1e1b20 */
[----:B------:R-:W-:Y:S02]  /*5c30*/  ISETP.LT.AND P6, PT, R3, UR5, !P3 ;  /* 0x0000000503007c0c */ /* 0x000fe4000dfc1270 */
[----:B-1----:R-:W-:Y:S02]  /*5c40*/  IADD3 R6, P5, R6, c[0x0][0x210], RZ ;  /* 0x0000840006067a10 */ /* 0x002fe40007fbe0ff */
[----:B--2---:R-:W-:Y:S02]  /*5c50*/  IADD3 R10, P3, R10, c[0x0][0x1e8], RZ ;  /* 0x00007a000a0a7a10 */ /* 0x004fe40007f7e0ff */
[----:B------:R-:W-:-:S02]  /*5c60*/  IADD3.X R7, R7, c[0x0][0x214], RZ, P5, !PT ;  /* 0x0000850007077a10 */ /* 0x000fc40002ffe4ff */
[----:B------:R-:W-:Y:S02]  /*5c70*/  IADD3.X R11, R11, c[0x0][0x1ec], RZ, P3, !PT ;  /* 0x00007b000b0b7a10 */ /* 0x000fe40001ffe4ff */
[C-C-:B---3--:R-:W-:Y:S02]  /*5c80*/  PRMT R13, R20.reuse, 0xaaa2, R20.reuse ;  /* 0x0000aaa2140d7816 */ /* 0x148fe40000000014 */
        /* <DEDUP_REMOVED lines=37> */
[----:B------:R-:W-:-:S03]  /*5ee0*/  FMNMX.NAN R12, R12, c[0x0][0x238], !PT ;  /* 0x00008e000c0c7a09 */ /* 0x000fc60007820000 */
[----:B------:R-:W-:Y:S01]  /*5ef0*/  FADD R13, R13, -12582912 ;  /* 0xcb4000000d0d7421 */ /* 0x000fe20000000000 */
[----:B--2---:R-:W-:-:S03]  /*5f00*/  I2IP.S8.S32.SAT R4, R5, R4, RZ ;  /* 0x0000000405047239 */ /* 0x004fc600000010ff */
[----:B------:R-:W-:Y:S01]  /*5f10*/  FFMA R13, R37, R42, R13 ;  /* 0x0000002a250d7223 */ /* 0x000fe2000000000d */
[----:B------:R-:W-:Y:S04]  /*5f20*/  F2I.NTZ R9, R9 ;  /* 0x0000000900097305 */ /* 0x000fe80000203100 */
[----:B------:R-:W-:Y:S02]  /*5f30*/  FMNMX.NAN R13, R13, c[0x0][0x238], !PT ;  /* 0x00008e000d0d7a09 */ /* 0x000fe40007820000 */
[----:B-1----:R-:W-:Y:S02]  /*5f40*/  FMNMX.NAN R8, R14, c[0x0][0x238], !PT ;  /* 0x00008e000e087a09 */ /* 0x002fe40007820000 */
[----:B------:R-:W1:Y:S08]  /*5f50*/  F2I.NTZ R12, R12 ;  /* 0x0000000c000c7305 */ /* 0x000e700000203100 */
[----:B------:R-:W2:Y:S08]  /*5f60*/  F2I.NTZ R50, R50 ;  /* 0x0000003200327305 */ /* 0x000eb00000203100 */
[----:B------:R-:W-:Y:S01]  /*5f70*/  F2I.NTZ R13, R13 ;  /* 0x0000000d000d7305 */ /* 0x000fe20000203100 */
[----:B-1----:R-:W-:-:S07]  /*5f80*/  I2IP.S8.S32.SAT R5, R12, R9, RZ ;  /* 0x000000090c057239 */ /* 0x002fce00000010ff */
[----:B------:R-:W1:Y:S01]  /*5f90*/  F2I.NTZ R8, R8 ;  /* 0x0000000800087305 */ /* 0x000e620000203100 */
[----:B--2---:R-:W-:Y:S02]  /*5fa0*/  I2IP.S8.S32.SAT R4, R15, R50, R4 ;  /* 0x000000320f047239 */ /* 0x004fe40000001004 */
[----:B-1----:R-:W-:-:S05]  /*5fb0*/  I2IP.S8.S32.SAT R5, R8, R13, R5 ;  /* 0x0000000d08057239 */ /* 0x002fca0000001005 */
        /* <DEDUP_REMOVED lines=119> */
[----:B------:R-:W2:Y:S01]  /*6730*/  @P3 LDG.E.LTC128B.64 R20, [R10.64] ;  /* 0x000000060a143981 */ /* 0x000ea2000c1e1b20 */
[----:B------:R-:W-:Y:S02]  /*6740*/  ISETP.LT.AND P2, PT, R3, UR5, !P0 ;  /* 0x0000000503007c0c */ /* 0x000fe4000c741270 */
[C-C-:B--2---:R-:W-:Y:S02]  /*6750*/  PRMT R8, R20.reuse, 0xbbb3, R20.reuse ;  /* 0x0000bbb314087816 */ /* 0x144fe40000000014 */
[----:B------:R-:W-:Y:S02]  /*6760*/  PRMT R9, R20, 0x8880, R20 ;  /* 0x0000888014097816 */ /* 0x000fe40000000014 */
[----:B------:R-:W-:-:S02]  /*6770*/  IADD3 R8, R8, 0x4b400000, RZ ;  /* 0x4b40000008087810 */ /* 0x000fc40007ffe0ff */
[----:B------:R-:W-:Y:S02]  /*6780*/  IADD3 R9, R9, 0x4b400000, RZ ;  /* 0x4b40000009097810 */ /* 0x000fe40007ffe0ff */
[----:B------:R-:W-:Y:S01]  /*6790*/  PRMT R12, R21, 0xbbb3, R21 ;  /* 0x0000bbb3150c7816 */ /* 0x000fe20000000015 */
        /* <DEDUP_REMOVED lines=16> */
[----:B------:R-:W-:Y:S01]  /*68a0*/  IADD3 R14, R14, 0x4b400000, RZ ;  /* 0x4b4000000e0e7810 */ /* 0x000fe20007ffe0ff */
[----:B------:R-:W-:Y:S01]  /*68b0*/  FFMA R2, R37, R2, R8 ;  /* 0x0000000225027223 */ /* 0x000fe20000000008 */
[----:B------:R-:W-:Y:S01]  /*68c0*/  PRMT R8, R21, 0x8880, R21 ;  /* 0x0000888015087816 */ /* 0x000fe20000000015 */
[----:B------:R-:W-:Y:S01]  /*68d0*/  FADD R13, R13, -12582912 ;  /* 0xcb4000000d0d7421 */ /* 0x000fe20000000000 */
[----:B------:R-:W-:Y:S01]  /*68e0*/  FMNMX.NAN R5, R5, c[0x0][0x238], !PT ;  /* 0x00008e0005057a09 */ /* 0x000fe20007820000 */
[C---:B------:R-:W-:Y:S01]  /*68f0*/  FFMA R9, R37.reuse, R100, R9 ;  /* 0x0000006425097223 */ /* 0x040fe20000000009 */
[----:B------:R-:W-:Y:S01]  /*6900*/  IADD3 R8, R8, 0x4b400000, RZ ;  /* 0x4b40000008087810 */ /* 0x000fe20007ffe0ff */
[----:B------:R-:W-:Y:S01]  /*6910*/  FADD R14, R14, -12582912 ;  /* 0xcb4000000e0e7421 */ /* 0x000fe20000000000 */
[----:B------:R-:W-:Y:S01]  /*6920*/  FMNMX.NAN R12, R12, c[0x0][0x238], !PT ;  /* 0x00008e000c0c7a09 */ /* 0x000fe20007820000 */
[----:B------:R-:W-:Y:S01]  /*6930*/  FFMA R13, R37, R108, R13 ;  /* 0x0000006c250d7223 */ /* 0x000fe2000000000d */
[----:B------:R-:W-:Y:S01]  /*6940*/  FMNMX.NAN R9, R9, c[0x0][0x238], !PT ;  /* 0x00008e0009097a09 */ /* 0x000fe20007820000 */
[----:B------:R-:W-:Y:S01]  /*6950*/  FADD R8, R8, -12582912 ;  /* 0xcb40000008087421 */ /* 0x000fe20000000000 */
[----:B------:R-:W-:Y:S01]  /*6960*/  FMNMX.NAN R0, R0, c[0x0][0x238], !PT ;  /* 0x00008e0000007a09 */ /* 0x000fe20007820000 */
[----:B------:R-:W-:Y:S01]  /*6970*/  FFMA R14, R37, R105, R14 ;  /* 0x00000069250e7223 */ /* 0x000fe2000000000e */
[----:B------:R-:W-:Y:S01]  /*6980*/  FMNMX.NAN R13, R13, c[0x0][0x238], !PT ;  /* 0x00008e000d0d7a09 */ /* 0x000fe20007820000 */
[----:B------:R-:W-:Y:S01]  /*6990*/  FFMA R8, R37, R104, R8 ;  /* 0x0000006825087223 */ /* 0x000fe20000000008 */
[----:B------:R-:W-:Y:S01]  /*69a0*/  F2I.NTZ R5, R5 ;  /* 0x0000000500057305 */ /* 0x000fe20000203100 */
[----:B------:R-:W-:-:S03]  /*69b0*/  FMNMX.NAN R2, R2, c[0x0][0x238], !PT ;  /* 0x00008e0002027a09 */ /* 0x000fc60007820000 */
[----:B------:R-:W-:Y:S02]  /*69c0*/  FMNMX.NAN R15, R8, c[0x0][0x238], !PT ;  /* 0x00008e00080f7a09 */ /* 0x000fe40007820000 */
[----:B------:R-:W-:Y:S02]  /*69d0*/  FMNMX.NAN R8, R14, c[0x0][0x238], !PT ;  /* 0x00008e000e087a09 */ /* 0x000fe40007820000 */
[----:B------:R-:W-:Y:S08]  /*69e0*/  F2I.NTZ R4, R13 ;  /* 0x0000000d00047305 */ /* 0x000ff00000203100 */
[----:B------:R-:W-:Y:S08]  /*69f0*/  F2I.NTZ R9, R9 ;  /* 0x0000000900097305 */ /* 0x000ff00000203100 */
[----:B------:R-:W1:Y:S08]  /*6a00*/  F2I.NTZ R12, R12 ;  /* 0x0000000c000c7305 */ /* 0x000e700000203100 */
[----:B------:R-:W-:Y:S08]  /*6a10*/  F2I.NTZ R0, R0 ;  /* 0x0000000000007305 */ /* 0x000ff00000203100 */
[----:B------:R2:W3:Y:S01]  /*6a20*/  F2I.NTZ R13, R2 ;  /* 0x00000002000d7305 */ /* 0x0004e20000203100 */
[----:B-1----:R-:W-:-:S07]  /*6a30*/  I2IP.S8.S32.SAT R3, R12, R9, RZ ;  /* 0x000000090c037239 */ /* 0x002fce00000010ff */
[----:B------:R-:W-:Y:S08]  /*6a40*/  F2I.NTZ R15, R15 ;  /* 0x0000000f000f7305 */ /* 0x000ff00000203100 */
[----:B------:R-:W1:Y:S01]  /*6a50*/  F2I.NTZ R8, R8 ;  /* 0x0000000800087305 */ /* 0x000e620000203100 */
[----:B--2---:R-:W-:Y:S02]  /*6a60*/  I2IP.S8.S32.SAT R2, R5, R4, RZ ;  /* 0x0000000405027239 */ /* 0x004fe400000010ff */
[----:B------:R-:W-:-:S02]  /*6a70*/  IADD3 R4, P1, R6, c[0x0][0x210], RZ ;  /* 0x0000840006047a10 */ /* 0x000fc40007f3e0ff */
[----:B------:R-:W-:Y:S02]  /*6a80*/  IADD3 R6, P0, R10, c[0x0][0x1e8], RZ ;  /* 0x00007a000a067a10 */ /* 0x000fe40007f1e0ff */
[----:B---3--:R-:W-:Y:S02]  /*6a90*/  I2IP.S8.S32.SAT R2, R13, R0, R2 ;  /* 0x000000000d027239 */ /* 0x008fe40000001002 */
[----:B------:R-:W-:Y:S02]  /*6aa0*/  IADD3.X R5, R7, c[0x0][0x214], RZ, P1, !PT ;  /* 0x0000850007057a10 */ /* 0x000fe40000ffe4ff */
[----:B------:R-:W-:Y:S02]  /*6ab0*/  IADD3.X R7, R11, c[0x0][0x1ec], RZ, P0, !PT ;  /* 0x00007b000b077a10 */ /* 0x000fe400007fe4ff */
[----:B-1----:R-:W-:-:S05]  /*6ac0*/  I2IP.S8.S32.SAT R3, R8, R15, R3 ;  /* 0x0000000f08037239 */ /* 0x002fca0000001003 */
[----:B------:R1:W-:Y:S04]  /*6ad0*/  @P3 STG.E.64 [R4.64], R2 ;  /* 0x0000000204003986 */ /* 0x0003e8000c101b06 */
[----:B------:R-:W2:Y:S01]  /*6ae0*/  @P2 LDG.E.LTC128B.64 R20, [R6.64] ;  /* 0x0000000606142981 */ /* 0x000ea2000c1e1b20 */
[----:B-1----:R-:W-:-:S04]  /*6af0*/  IADD3 R4, P0, R4, c[0x0][0x210], RZ ;  /* 0x0000840004047a10 */ /* 0x002fc80007f1e0ff */
[----:B------:R-:W-:Y:S02]  /*6b00*/  IADD3.X R5, R5, c[0x0][0x214], RZ, P0, !PT ;  /* 0x0000850005057a10 */ /* 0x000fe400007fe4ff */
[C-C-:B--2---:R-:W-:Y:S02]  /*6b10*/  PRMT R8, R20.reuse, 0x8880, R20.reuse ;  /* 0x0000888014087816 */ /* 0x144fe40000000014 */
[----:B------:R-:W-:Y:S02]  /*6b20*/  PRMT R0, R20, 0x9991, R20 ;  /* 0x0000999114007816 */ /* 0x000fe40000000014 */
[----:B------:R-:W-:Y:S02]  /*6b30*/  IADD3 R8, R8, 0x4b400000, RZ ;  /* 0x4b40000008087810 */ /* 0x000fe40007ffe0ff */
[----:B------:R-:W-:Y:S02]  /*6b40*/  IADD3 R0, R0, 0x4b400000, RZ ;  /* 0x4b40000000007810 */ /* 0x000fe40007ffe0ff */
[C-C-:B------:R-:W-:Y:S01]  /*6b50*/  PRMT R6, R21.reuse, 0xaaa2, R21.reuse ;  /* 0x0000aaa215067816 */ /* 0x140fe20000000015 */
[----:B------:R-:W-:Y:S01]  /*6b60*/  FADD R8, R8, -12582912 ;  /* 0xcb40000008087421 */ /* 0x000fe20000000000 */
[C-C-:B------:R-:W-:Y:S01]  /*6b70*/  PRMT R7, R21.reuse, 0xbbb3, R21.reuse ;  /* 0x0000bbb315077816 */ /* 0x140fe20000000015 */
[----:B------:R-:W-:Y:S01]  /*6b80*/  FADD R0, R0, -12582912 ;  /* 0xcb40000000007421 */ /* 0x000fe20000000000 */
[----:B------:R-:W-:Y:S01]  /*6b90*/  PRMT R2, R21, 0x8880, R21 ;  /* 0x0000888015027816 */ /* 0x000fe20000000015 */
[C---:B------:R-:W-:Y:S01]  /*6ba0*/  FFMA R114, R37.reuse, R114, R8 ;  /* 0x0000007225727223 */ /* 0x040fe20000000008 */
[C---:B------:R-:W-:Y:S01]  /*6bb0*/  PRMT R8, R20.reuse, 0xaaa2, R20 ;  /* 0x0000aaa214087816 */ /* 0x040fe20000000014 */
[----:B------:R-:W-:Y:S01]  /*6bc0*/  FFMA R0, R37, R115, R0 ;  /* 0x0000007325007223 */ /* 0x000fe20000000000 */
[----:B------:R-:W-:-:S02]  /*6bd0*/  PRMT R20, R20, 0xbbb3, R20 ;  /* 0x0000bbb314147816 */ /* 0x000fc40000000014 */
[----:B------:R-:W-:Y:S02]  /*6be0*/  IADD3 R8, R8, 0x4b400000, RZ ;  /* 0x4b40000008087810 */ /* 0x000fe40007ffe0ff */
[----:B------:R-:W-:Y:S02]  /*6bf0*/  IADD3 R6, R6, 0x4b400000, RZ ;  /* 0x4b40000006067810 */ /* 0x000fe40007ffe0ff */
[----:B------:R-:W-:Y:S01]  /*6c00*/  FMNMX.NAN R0, R0, c[0x0][0x238], !PT ;  /* 0x00008e0000007a09 */ /* 0x000fe20007820000 */
[----:B------:R-:W-:Y:S01]  /*6c10*/  FADD R8, R8, -12582912 ;  /* 0xcb40000008087421 */ /* 0x000fe20000000000 */
[----:B------:R-:W-:Y:S01]  /*6c20*/  IADD3 R20, R20, 0x4b400000, RZ ;  /* 0x4b40000014147810 */ /* 0x000fe20007ffe0ff */
[----:B------:R-:W-:Y:S01]  /*6c30*/  FADD R6, R6, -12582912 ;  /* 0xcb40000006067421 */ /* 0x000fe20000000000 */
[----:B------:R-:W-:Y:S01]  /*6c40*/  IADD3 R7, R7, 0x4b400000, RZ ;  /* 0x4b40000007077810 */ /* 0x000fe20007ffe0ff */
[----:B------:R1:W-:Y:S01]  /*6c50*/  F2I.NTZ R3, R0 ;  /* 0x0000000000037305 */ /* 0x0003e20000203100 */
[----:B------:R-:W-:Y:S01]  /*6c60*/  PRMT R21, R21, 0x9991, R21 ;  /* 0x0000999115157816 */ /* 0x000fe20000000015 */
[----:B------:R-:W-:Y:S01]  /*6c70*/  FADD R20, R20, -12582912 ;  /* 0xcb40000014147421 */ /* 0x000fe20000000000 */
[----:B------:R-:W-:Y:S01]  /*6c80*/  IADD3 R2, R2, 0x4b400000, RZ ;  /* 0x4b40000002027810 */ /* 0x000fe20007ffe0ff */
[----:B------:R-:W-:Y:S01]  /*6c90*/  FFMA R8, R37, R110, R8 ;  /* 0x0000006e25087223 */ /* 0x000fe20000000008 */
[----:B------:R-:W-:Y:S01]  /*6ca0*/  IADD3 R21, R21, 0x4b400000, RZ ;  /* 0x4b40000015157810 */ /* 0x000fe20007ffe0ff */
[C---:B------:R-:W-:Y:S01]  /*6cb0*/  FFMA R6, R37.reuse, R102, R6 ;  /* 0x0000006625067223 */ /* 0x040fe20000000006 */
[----:B------:R-:W-:Y:S01]  /*6cc0*/  FMNMX.NAN R114, R114, c[0x0][0x238], !PT ;  /* 0x00008e0072727a09 */ /* 0x000fe20007820000 */
[----:B------:R-:W-:Y:S01]  /*6cd0*/  FADD R2, R2, -12582912 ;  /* 0xcb40000002027421 */ /* 0x000fe20000000000 */
[----:B------:R-:W-:Y:S01]  /*6ce0*/  FMNMX.NAN R8, R8, c[0x0][0x238], !PT ;  /* 0x00008e0008087a09 */ /* 0x000fe20007820000 */
[----:B------:R-:W-:Y:S01]  /*6cf0*/  FFMA R20, R37, R111, R20 ;  /* 0x0000006f25147223 */ /* 0x000fe20000000014 */
[----:B------:R-:W-:Y:S01]  /*6d00*/  FMNMX.NAN R6, R6, c[0x0][0x238], !PT ;  /* 0x00008e0006067a09 */ /* 0x000fe20007820000 */
[----:B------:R-:W-:Y:S01]  /*6d10*/  FADD R10, R21, -12582912 ;  /* 0xcb400000150a7421 */ /* 0x000fe20000000000 */
[----:B------:R-:W-:Y:S01]  /*6d20*/  F2I.NTZ R114, R114 ;  /* 0x0000007200727305 */ /* 0x000fe20000203100 */
[----:B------:R-:W-:Y:S01]  /*6d30*/  FFMA R2, R37, R106, R2 ;  /* 0x0000006a25027223 */ /* 0x000fe20000000002 */
[----:B------:R-:W-:Y:S01]  /*6d40*/  FMNMX.NAN R20, R20, c[0x0][0x238], !PT ;  /* 0x00008e0014147a09 */ /* 0x000fe20007820000 */
[----:B-1----:R-:W-:-:S02]  /*6d50*/  FADD R0, R7, -12582912 ;  /* 0xcb40000007007421 */ /* 0x002fc40000000000 */
[C---:B------:R-:W-:Y:S01]  /*6d60*/  FFMA R10, R37.reuse, R107, R10 ;  /* 0x0000006b250a7223 */ /* 0x040fe2000000000a */
[----:B------:R-:W-:Y:S01]  /*6d70*/  FMNMX.NAN R2, R2, c[0x0][0x238], !PT ;  /* 0x00008e0002027a09 */ /* 0x000fe20007820000 */
[----:B------:R-:W-:Y:S01]  /*6d80*/  FFMA R0, R37, R103, R0 ;  /* 0x0000006725007223 */ /* 0x000fe20000000000 */
[----:B------:R-:W-:Y:S02]  /*6d90*/  F2I.NTZ R8, R8 ;  /* 0x0000000800087305 */ /* 0x000fe40000203100 */
[----:B------:R-:W-:Y:S02]  /*6da0*/  FMNMX.NAN R10, R10, c[0x0][0x238], !PT ;  /* 0x00008e000a0a7a09 */ /* 0x000fe40007820000 */
[----:B------:R-:W-:-:S04]  /*6db0*/  FMNMX.NAN R0, R0, c[0x0][0x238], !PT ;  /* 0x00008e0000007a09 */ /* 0x000fc80007820000 */
[----:B------:R-:W1:Y:S08]  /*6dc0*/  F2I.NTZ R9, R20 ;  /* 0x0000001400097305 */ /* 0x000e700000203100 */
[----:B------:R-:W-:Y:S08]  /*6dd0*/  F2I.NTZ R6, R6 ;  /* 0x0000000600067305 */ /* 0x000ff00000203100 */
[----:B------:R-:W2:Y:S01]  /*6de0*/  F2I.NTZ R7, R0 ;  /* 0x0000000000077305 */ /* 0x000ea20000203100 */
[----:B-1----:R-:W-:-:S04]  /*6df0*/  I2IP.S8.S32.SAT R8, R9, R8, RZ ;  /* 0x0000000809087239 */ /* 0x002fc800000010ff */
[----:B------:R-:W-:-:S03]  /*6e00*/  I2IP.S8.S32.SAT R8, R3, R114, R8 ;  /* 0x0000007203087239 */ /* 0x000fc60000001008 */
[----:B------:R-:W-:Y:S08]  /*6e10*/  F2I.NTZ R2, R2 ;  /* 0x0000000200027305 */ /* 0x000ff00000203100 */
[----:B------:R-:W1:Y:S01]  /*6e20*/  F2I.NTZ R11, R10 ;  /* 0x0000000a000b7305 */ /* 0x000e620000203100 */
[----:B--2---:R-:W-:-:S04]  /*6e30*/  I2IP.S8.S32.SAT R7, R7, R6, RZ ;  /* 0x0000000607077239 */ /* 0x004fc800000010ff */
[----:B-1----:R-:W-:Y:S01]  /*6e40*/  I2IP.S8.S32.SAT R9, R11, R2, R7 ;  /* 0x000000020b097239 */ /* 0x002fe20000001007 */
[----:B------:R-:W-:Y:S06]  /*6e50*/  @!P2 EXIT ;  /* 0x000000000000a94d */ /* 0x000fec0003800000 */
[----:B------:R-:W-:Y:S01]  /*6e60*/  STG.E.64 [R4.64], R8 ;  /* 0x0000000804007986 */ /* 0x000fe2000c101b06 */
[----:B------:R-:W-:Y:S05]  /*6e70*/  EXIT ;  /* 0x000000000000794d */ /* 0x000fea0003800000 */
.L_x_369:
        /* <DEDUP_REMOVED lines=16> */
.L_x_375:


//--------------------- .text._ZN7cutlass6KernelINS_4gemm6kernel4GemmINS1_11threadblock13MmaMultistageINS1_9GemmShapeILi128ELi64ELi64EEENS_9transform11threadblock28PredicatedTileAccessIteratorINS_11MatrixShapeILi128ELi64EEEaNS_6layout22ColumnMajorInterleavedILi32EEELi1ENS8_29PitchLinearWarpRakedThreadMapINS_16PitchLinearShapeILi4096ELi2EEELi64ENSH_ILi32ELi1EEELi16EEENS_5ArrayIaLi16ELb0EEELb0ENSD_9NoPermuteEEENS9_25RegularTileAccessIteratorISC_aNSD_37RowMajorTensorOpMultiplicandCrosswiseILi8ELi32EEELi0ENS8_29TransposePitchLinearThreadMapISK_NSH_ILi2ELi16EEEEELi16EEELNS_4arch14CacheOperation4KindE1ENSA_INSB_ILi64ELi64EEEaNSD_19RowMajorInterleavedILi32EEELi0ENSG_INSH_ILi2048ELi2EEELi64ESJ_Li16EEESM_Lb0ESN_EENSP_ISZ_aNSD_40ColumnMajorTensorOpMultiplicandCrosswiseILi8ELi32EEELi1ENSS_IS13_ST_EELi16EEELSY_1EiNSD_8RowMajorENS4_9MmaPolicyINS1_4warp11MmaTensorOpINS6_ILi64ELi64ELi64EEEaSR_aS16_iSF_NS1B_17MmaTensorOpPolicyINSW_3MmaINS6_ILi16ELi8ELi32EEELi32EaS19_aNSD_11ColumnMajorEiS19_NSW_21OpMultiplyAddSaturateEEENSB_ILi1ELi1EEEEELi1ELb1EbEENSB_ILi0ELi0EEES1N_Li1EEELi3ELNS1_23SharedMemoryClearOptionE0EbEENS_8epilogue11threadblock19InterleavedEpilogueIS7_S1M_Li1ENS1S_33InterleavedPredicatedTileIteratorINS1S_30InterleavedOutputTileThreadMapINSH_ILi2ELi1EEENSH_ILi8ELi2EEELi64ELi8ELi8EEEaLi32EEENS1R_4warp24FragmentIteratorTensorOpIS1D_S1G_iNSL_IiLi4ELb1EEESF_EENS1R_6thread21LinearCombinationReluIaLi8EifLNS24_9ScaleType4KindE1ELNS_15FloatRoundStyleE2EEELi32EEENS4_30GemmIdentityThreadblockSwizzleILi1EEELb0EEEEEvNT_6ParamsE --------------------------
	.section	.text._ZN7cutlass6KernelINS_4gemm6kernel4GemmINS1_11threadblock13MmaMultistageINS1_9GemmShapeILi128ELi64ELi64EEENS_9transform11threadblock28PredicatedTileAccessIteratorINS_11MatrixShapeILi128ELi64EEEaNS_6layout22ColumnMajorInterleavedILi32EEELi1ENS8_29PitchLinearWarpRakedThreadMapINS_16PitchLinearShapeILi4096ELi2EEELi64ENSH_ILi32ELi1EEELi16EEENS_5ArrayIaLi16ELb0EEELb0ENSD_9NoPermuteEEENS9_25RegularTileAccessIteratorISC_aNSD_37RowMajorTensorOpMultiplicandCrosswiseILi8ELi32EEELi0ENS8_29TransposePitchLinearThreadMapISK_NSH_ILi2ELi16EEEEELi16EEELNS_4arch14CacheOperation4KindE1ENSA_INSB_ILi64ELi64EEEaNSD_19RowMajorInterleavedILi32EEELi0ENSG_INSH_ILi2048ELi2EEELi64ESJ_Li16EEESM_Lb0ESN_EENSP_ISZ_aNSD_40ColumnMajorTensorOpMultiplicandCrosswiseILi8ELi32EEELi1ENSS_IS13_ST_EELi16EEELSY_1EiNSD_8RowMajorENS4_9MmaPolicyINS1_4warp11MmaTensorOpINS6_ILi64ELi64ELi64EEEaSR_aS16_iSF_NS1B_17MmaTensorOpPolicyINSW_3MmaINS6_ILi16ELi8ELi32EEELi32EaS19_aNSD_11ColumnMajorEiS19_NSW_21OpMultiplyAddSaturateEEENSB_ILi1ELi1EEEEELi1ELb1EbEENSB_ILi0ELi0EEES1N_Li1EEELi3ELNS1_23SharedMemoryClearOptionE0EbEENS_8epilogue11threadblock19InterleavedEpilogueIS7_S1M_Li1ENS1S_33InterleavedPredicatedTileIteratorINS1S_30InterleavedOutputTileThreadMapINSH_ILi2ELi1EEENSH_ILi8ELi2EEELi64ELi8ELi8EEEaLi32EEENS1R_4warp24FragmentIteratorTensorOpIS1D_S1G_iNSL_IiLi4ELb1EEESF_EENS1R_6thread21LinearCombinationReluIaLi8EifLNS24_9ScaleType4KindE1ELNS_15FloatRoundStyleE2EEELi32EEENS4_30GemmIdentityThreadblockSwizzleILi1EEELb0EEEEEvNT_6ParamsE,"ax",@progbits
	.sectioninfo	@"SHI_REGISTERS=226"
	.align	128
.text._ZN7cutlass6KernelINS_4gemm6kernel4GemmINS1_11threadblock13MmaMultistageINS1_9GemmShapeILi128ELi64ELi64EEENS_9transform11threadblock28PredicatedTileAccessIteratorINS_11MatrixShapeILi128ELi64EEEaNS_6layout22ColumnMajorInterleavedILi32EEELi1ENS8_29PitchLinearWarpRakedThreadMapINS_16PitchLinearShapeILi4096ELi2EEELi64ENSH_ILi32ELi1EEELi16EEENS_5ArrayIaLi16ELb0EEELb0ENSD_9NoPermuteEEENS9_25RegularTileAccessIteratorISC_aNSD_37RowMajorTensorOpMultiplicandCrosswiseILi8ELi32EEELi0ENS8_29TransposePitchLinearThreadMapISK_NSH_ILi2ELi16EEEEELi16EEELNS_4arch14CacheOperation4KindE1ENSA_INSB_ILi64ELi64EEEaNSD_19RowMajorInterleavedILi32EEELi0ENSG_INSH_ILi2048ELi2EEELi64ESJ_Li16EEESM_Lb0ESN_EENSP_ISZ_aNSD_40ColumnMajorTensorOpMultiplicandCrosswiseILi8ELi32EEELi1ENSS_IS13_ST_EELi16EEELSY_1EiNSD_8RowMajorENS4_9MmaPolicyINS1_4warp11MmaTensorOpINS6_ILi64ELi64ELi64EEEaSR_aS16_iSF_NS1B_17MmaTensorOpPolicyINSW_3MmaINS6_ILi16ELi8ELi32EEELi32EaS19_aNSD_11ColumnMajorEiS19_NSW_21OpMultiplyAddSaturateEEENSB_ILi1ELi1EEEEELi1ELb1EbEENSB_ILi0ELi0EEES1N_Li1EEELi3ELNS1_23SharedMemoryClearOptionE0EbEENS_8epilogue11threadblock19InterleavedEpilogueIS7_S1M_Li1ENS1S_33InterleavedPredicatedTileIteratorINS1S_30InterleavedOutputTileThreadMapINSH_ILi2ELi1EEENSH_ILi8ELi2EEELi64ELi8ELi8EEEaLi32EEENS1R_4warp24FragmentIteratorTensorOpIS1D_S1G_iNSL_IiLi4ELb1EEESF_EENS1R_6thread21LinearCombinationReluIaLi8EifLNS24_9ScaleType4KindE1ELNS_15FloatRoundStyleE2EEELi32EEENS4_30GemmIdentityThreadblockSwizzleILi1EEELb0EEEEEvNT_6ParamsE:
        .type           _ZN7cutlass6KernelINS_4gemm6kernel4GemmINS1_11threadblock13MmaMultistageINS1_9GemmShapeILi128ELi64ELi64EEENS_9transform11threadblock28PredicatedTileAccessIteratorINS_11MatrixShapeILi128ELi64EEEaNS_6layout22ColumnMajorInterleavedILi32EEELi1ENS8_29PitchLinearWarpRakedThreadMapINS_16PitchLinearShapeILi4096ELi2EEELi64ENSH_ILi32ELi1EEELi16EEENS_5ArrayIaLi16ELb0EEELb0ENSD_9NoPermuteEEENS9_25RegularTileAccessIteratorISC_aNSD_37RowMajorTensorOpMultiplicandCrosswiseILi8ELi32EEELi0ENS8_29TransposePitchLinearThreadMapISK_NSH_ILi2ELi16EEEEELi16EEELNS_4arch14CacheOperation4KindE1ENSA_INSB_ILi64ELi64EEEaNSD_19RowMajorInterleavedILi32EEELi0ENSG_INSH_ILi2048ELi2EEELi64ESJ_Li16EEESM_Lb0ESN_EENSP_ISZ_aNSD_40ColumnMajorTensorOpMultiplicandCrosswiseILi8ELi32EEELi1ENSS_IS13_ST_EELi16EEELSY_1EiNSD_8RowMajorENS4_9MmaPolicyINS1_4warp11MmaTensorOpINS6_ILi64ELi64ELi64EEEaSR_aS16_iSF_NS1B_17MmaTensorOpPolicyINSW_3MmaINS6_ILi16ELi8ELi32EEELi32EaS19_aNSD_11ColumnMajorEiS19_NSW_21OpMultiplyAddSaturateEEENSB_ILi1ELi1EEEEELi1ELb1EbEENSB_ILi0ELi0EEES1N_Li1EEELi3ELNS1_23SharedMemoryClearOptionE0EbEENS_8epilogue11threadblock19InterleavedEpilogueIS7_S1M_Li1ENS1S_33InterleavedPredicatedTileIteratorINS1S_30InterleavedOutputTileThreadMapINSH_ILi2ELi1EEENSH_ILi8ELi2EEELi64ELi8ELi8EEEaLi32EEENS1R_4warp24FragmentIteratorTensorOpIS1D_S1G_iNSL_IiLi4ELb1EEESF_EENS1R_6thread21LinearCombinationReluIaLi8EifLNS24_9ScaleType4KindE1ELNS_15FloatRoundStyleE2EEELi32EEENS4_30GemmIdentityThreadblockSwizzleILi1EEELb0EEEEEvNT_6ParamsE,@function
        .size           _ZN7cutlass6KernelINS_4gemm6kernel4GemmINS1_11threadblock13MmaMultistageINS1_9GemmShapeILi128ELi64ELi64EEENS_9transform11threadblock28PredicatedTileAccessIteratorINS_11MatrixShapeILi128ELi64EEEaNS_6layout22ColumnMajorInterleavedILi32EEELi1ENS8_29PitchLinearWarpRakedThreadMapINS_16PitchLinearShapeILi4096ELi2EEELi64ENSH_ILi32ELi1EEELi16EEENS_5ArrayIaLi16ELb0EEELb0ENSD_9NoPermuteEEENS9_25RegularTileAccessIteratorISC_aNSD_37RowMajorTensorOpMultiplicandCrosswiseILi8ELi32EEELi0ENS8_29TransposePitchLinearThreadMapISK_NSH_ILi2ELi16EEEEELi16EEELNS_4arch14CacheOperation4KindE1ENSA_INSB_ILi64ELi64EEEaNSD_19RowMajorInterleavedILi32EEELi0ENSG_INSH_ILi2048ELi2EEELi64ESJ_Li16EEESM_Lb0ESN_EENSP_ISZ_aNSD_40ColumnMajorTensorOpMultiplicandCrosswiseILi8ELi32EEELi1ENSS_IS13_ST_EELi16EEELSY_1EiNSD_8RowMajorENS4_9MmaPolicyINS1_4warp11MmaTensorOpINS6_ILi64ELi64ELi64EEEaSR_aS16_iSF_NS1B_17MmaTensorOpPolicyINSW_3MmaINS6_ILi16ELi8ELi32EEELi32EaS19_aNSD_11ColumnMajorEiS19_NSW_21OpMultiplyAddSaturateEEENSB_ILi1ELi1EEEEELi1ELb1EbEENSB_ILi0ELi0EEES1N_Li1EEELi3ELNS1_23SharedMemoryClearOptionE0EbEENS_8epilogue11threadblock19InterleavedEpilogueIS7_S1M_Li1ENS1S_33InterleavedPredicatedTileIteratorINS1S_30InterleavedOutputTileThreadMapINSH_ILi2ELi1EEENSH_ILi8ELi2EEELi64ELi8ELi8EEEaLi32EEENS1R_4warp24FragmentIteratorTensorOpIS1D_S1G_iNSL_IiLi4ELb1EEESF_EENS1R_6thread21LinearCombinationReluIaLi8EifLNS24_9ScaleType4KindE1ELNS_15FloatRoundStyleE2EEELi32EEENS4_30GemmIdentityThreadblockSwizzleILi1EEELb0EEEEEvNT_6ParamsE,(.L_x_376 - _ZN7cutlass6KernelINS_4gemm6kernel4GemmINS1_11threadblock13MmaMultistageINS1_9GemmShapeILi128ELi64ELi64EEENS_9transform11threadblock28PredicatedTileAccessIteratorINS_11MatrixShapeILi128ELi64EEEaNS_6layout22ColumnMajorInterleavedILi32EEELi1ENS8_29PitchLinearWarpRakedThreadMapINS_16PitchLinearShapeILi4096ELi2EEELi64ENSH_ILi32ELi1EEELi16EEENS_5ArrayIaLi16ELb0EEELb0ENSD_9NoPermuteEEENS9_25RegularTileAccessIteratorISC_aNSD_37RowMajorTensorOpMultiplicandCrosswiseILi8ELi32EEELi0ENS8_29TransposePitchLinearThreadMapISK_NSH_ILi2ELi16EEEEELi16EEELNS_4arch14CacheOperation4KindE1ENSA_INSB_ILi64ELi64EEEaNSD_19RowMajorInterleavedILi32EEELi0ENSG_INSH_ILi2048ELi2EEELi64ESJ_Li16EEESM_Lb0ESN_EENSP_ISZ_aNSD_40ColumnMajorTensorOpMultiplicandCrosswiseILi8ELi32EEELi1ENSS_IS13_ST_EELi16EEELSY_1EiNSD_8RowMajorENS4_9MmaPolicyINS1_4warp11MmaTensorOpINS6_ILi64ELi64ELi64EEEaSR_aS16_iSF_NS1B_17MmaTensorOpPolicyINSW_3MmaINS6_ILi16ELi8ELi32EEELi32EaS19_aNSD_11ColumnMajorEiS19_NSW_21OpMultiplyAddSaturateEEENSB_ILi1ELi1EEEEELi1ELb1EbEENSB_ILi0ELi0EEES1N_Li1EEELi3ELNS1_23SharedMemoryClearOptionE0EbEENS_8epilogue11threadblock19InterleavedEpilogueIS7_S1M_Li1ENS1S_33InterleavedPredicatedTileIteratorINS1S_30InterleavedOutputTileThreadMapINSH_ILi2ELi1EEENSH_ILi8ELi2EEELi64ELi8ELi8EEEaLi32EEENS1R_4warp24FragmentIteratorTensorOpIS1D_S1G_iNSL_IiLi4ELb1EEESF_EENS1R_6thread21LinearCombinationReluIaLi8EifLNS24_9ScaleType4KindE1ELNS_15FloatRoundStyleE2EEELi32EEENS4_30GemmIdentityThreadblockSwizzleILi1EEELb0EEEEEvNT_6ParamsE)
        .other          _ZN7cutlass6KernelINS_4gemm6kernel4GemmINS1_11threadblock13MmaMultistageINS1_9GemmShapeILi128ELi64ELi64EEENS_9transform11threadblock28PredicatedTileAccessIteratorINS_11MatrixShapeILi128ELi64EEEaNS_6layout22ColumnMajorInterleavedILi32EEELi1ENS8_29PitchLinearWarpRakedThreadMapINS_16PitchLinearShapeILi4096ELi2EEELi64ENSH_ILi32ELi1EEELi16EEENS_5ArrayIaLi16ELb0EEELb0ENSD_9NoPermuteEEENS9_25RegularTileAccessIteratorISC_aNSD_37RowMajorTensorOpMultiplicandCrosswiseILi8ELi32EEELi0ENS8_29TransposePitchLinearThreadMapISK_NSH_ILi2ELi16EEEEELi16EEELNS_4arch14CacheOperation4KindE1ENSA_INSB_ILi64ELi64EEEaNSD_19RowMajorInterleavedILi32EEELi0ENSG_INSH_ILi2048ELi2EEELi64ESJ_Li16EEESM_Lb0ESN_EENSP_ISZ_aNSD_40ColumnMajorTensorOpMultiplicandCrosswiseILi8ELi32EEELi1ENSS_IS13_ST_EELi16EEELSY_1EiNSD_8RowMajorENS4_9MmaPolicyINS1_4warp11MmaTensorOpINS6_ILi64ELi64ELi64EEEaSR_aS16_iSF_NS1B_17MmaTensorOpPolicyINSW_3MmaINS6_ILi16ELi8ELi32EEELi32EaS19_aNSD_11ColumnMajorEiS19_NSW_21OpMultiplyAddSaturateEEENSB_ILi1ELi1EEEEELi1ELb1EbEENSB_ILi0ELi0EEES1N_Li1EEELi3ELNS1_23SharedMemoryClearOptionE0EbEENS_8epilogue11threadblock19InterleavedEpilogueIS7_S1M_Li1ENS1S_33InterleavedPredicatedTileIteratorINS1S_30InterleavedOutputTileThreadMapINSH_ILi2ELi1EEENSH_ILi8ELi2EEELi64ELi8ELi8EEEaLi32EEENS1R_4warp24FragmentIteratorTensorOpIS1D_S1G_iNSL_IiLi4ELb1EEESF_EENS1R_6thread21LinearCombinationReluIaLi8EifLNS24_9ScaleType4KindE1ELNS_15FloatRoundStyleE2EEELi32EEENS4_30GemmIdentityThreadblockSwizzleILi1EEELb0EEEEEvNT_6ParamsE,@"STO_CUDA_ENTRY STV_DEFAULT"
_ZN7cutlass6KernelINS_4gemm6kernel4GemmINS1_11threadblock13MmaMultistageINS1_9GemmShapeILi128ELi64ELi64EEENS_9transform11threadblock28PredicatedTileAccessIteratorINS_11MatrixShapeILi128ELi64EEEaNS_6layout22ColumnMajorInterleavedILi32EEELi1ENS8_29PitchLinearWarpRakedThreadMapINS_16PitchLinearShapeILi4096ELi2EEELi64ENSH_ILi32ELi1EEELi16EEENS_5ArrayIaLi16ELb0EEELb0ENSD_9NoPermuteEEENS9_25RegularTileAccessIteratorISC_aNSD_37RowMajorTensorOpMultiplicandCrosswiseILi8ELi32EEELi0ENS8_29TransposePitchLinearThreadMapISK_NSH_ILi2ELi16EEEEELi16EEELNS_4arch14CacheOperation4KindE1ENSA_INSB_ILi64ELi64EEEaNSD_19RowMajorInterleavedILi32EEELi0ENSG_INSH_ILi2048ELi2EEELi64ESJ_Li16EEESM_Lb0ESN_EENSP_ISZ_aNSD_40ColumnMajorTensorOpMultiplicandCrosswiseILi8ELi32EEELi1ENSS_IS13_ST_EELi16EEELSY_1EiNSD_8RowMajorENS4_9MmaPolicyINS1_4warp11MmaTensorOpINS6_ILi64ELi64ELi64EEEaSR_aS16_iSF_NS1B_17MmaTensorOpPolicyINSW_3MmaINS6_ILi16ELi8ELi32EEELi32EaS19_aNSD_11ColumnMajorEiS19_NSW_21OpMultiplyAddSaturateEEENSB_ILi1ELi1EEEEELi1ELb1EbEENSB_ILi0ELi0EEES1N_Li1EEELi3ELNS1_23SharedMemoryClearOptionE0EbEENS_8epilogue11threadblock19InterleavedEpilogueIS7_S1M_Li1ENS1S_33InterleavedPredicatedTileIteratorINS1S_30InterleavedOutputTileThreadMapINSH_ILi2ELi1EEENSH_ILi8ELi2EEELi64ELi8ELi8EEEaLi32EEENS1R_4warp24FragmentIteratorTensorOpIS1D_S1G_iNSL_IiLi4ELb1EEESF_EENS1R_6thread21LinearCombinationReluIaLi8EifLNS24_9ScaleType4KindE1ELNS_15FloatRoundStyleE2EEELi32EEENS4_30GemmIdentityThreadblockSwizzleILi1EEELb0EEEEEvNT_6ParamsE:
        /* <DEDUP_REMOVED lines=12> */
[----:B------:R-:W1:Y:S01]  /*00c0*/  S2R R4, SR_CTAID.Z ;  /* 0x0000000000047919 */ /* 0x000e620000002700 */
[----:B------:R-:W-:Y:S01]  /*00d0*/  ULDC.64 UR4, c[0x0][0x160] ;  /* 0x0000580000047ab9 */ /* 0x000fe20000000a00 */
[----:B------:R-:W-:Y:S01]  /*00e0*/  IMAD.MOV.U32 R37, RZ, RZ, c[0x0][0x1c8] ;  /* 0x00007200ff257624 */ /* 0x000fe200078e00ff */
[----:B------:R-:W-:Y:S01]  /*00f0*/  USHF.L.U32 UR4, UR4, 0x5, URZ ;  /* 0x0000000504047899 */ /* 0x000fe2000800063f */
[----:B------:R-:W2:Y:S01]  /*0100*/  S2R R20, SR_TID.X ;  /* 0x0000000000147919 */ /* 0x000ea20000002100 */
[----:B------:R-:W-:Y:S01]  /*0110*/  USHF.L.U32 UR5, UR5, 0x5, URZ ;  /* 0x0000000505057899 */ /* 0x000fe2000800063f */
[----:B------:R-:W-:Y:S01]  /*0120*/  IMAD.MOV.U32 R19, RZ, RZ, c[0x0][0x1cc] ;  /* 0x00007300ff137624 */ /* 0x000fe200078e00ff */
[----:B------:R-:W-:Y:S01]  /*0130*/  ULDC.64 UR6, c[0x0][0x118] ;  /* 0x0000460000067ab9 */ /* 0x000fe20000000a00 */
[----:B------:R-:W-:Y:S01]  /*0140*/  IMAD.MOV.U32 R38, RZ, RZ, c[0x0][0x198] ;  /* 0x00006600ff267624 */ /* 0x000fe200078e00ff */
        /* <DEDUP_REMOVED lines=15> */
[----:B-1----:R-:W-:Y:S01]  /*0240*/  IMAD R4, R4, c[0x0][0x258], RZ ;  /* 0x0000960004047a24 */ /* 0x002fe200078e02ff */
[----:B------:R-:W-:Y:S01]  /*0250*/  CS2R R98, SRZ ;  /* 0x0000000000627805 */ /* 0x000fe2000001ff00 */
[----:B------:R-:W-:Y:S01]  /*0260*/  CS2R R96, SRZ ;  /* 0x0000000000607805 */ /* 0x000fe2000001ff00 */
[----:B------:R-:W-:Y:S01]  /*0270*/  CS2R R94, SRZ ;  /* 0x00000000005e7805 */ /* 0x000fe2000001ff00 */
[----:B--2---:R-:W-:Y:S01]  /*0280*/  IMAD.SHL.U32 R8, R20, 0x2, RZ ;  /* 0x0000000214087824 */ /* 0x004fe200078e00ff */
[----:B------:R-:W-:Y:S01]  /*0290*/  IADD3 R203, R4, c[0x0][0x258], RZ ;  /* 0x0000960004cb7a10 */ /* 0x000fe20007ffe0ff */
[----:B------:R-:W-:Y:S01]  /*02a0*/  CS2R R92, SRZ ;  /* 0x00000000005c7805 */ /* 0x000fe2000001ff00 */
[----:B------:R-:W-:Y:S01]  /*02b0*/  SHF.R.S32.HI R9, RZ, 0x1f, R4 ;  /* 0x0000001fff097819 */ /* 0x000fe20000011404 */
[----:B------:R-:W-:Y:S01]  /*02c0*/  CS2R R90, SRZ ;  /* 0x00000000005a7805 */ /* 0x000fe2000001ff00 */
[----:B------:R-:W-:Y:S01]  /*02d0*/  IMNMX R203, R203, c[0x0][0x168], PT ;  /* 0x00005a00cbcb7a17 */ /* 0x000fe20003800200 */
[----:B------:R-:W-:Y:S01]  /*02e0*/  CS2R R88, SRZ ;  /* 0x0000000000587805 */ /* 0x000fe2000001ff00 */
[----:B------:R-:W-:Y:S01]  /*02f0*/  LEA.HI R10, R9, R4, RZ, 0x5 ;  /* 0x00000004090a7211 */ /* 0x000fe200078f28ff */
[----:B------:R-:W-:Y:S01]  /*0300*/  CS2R R86, SRZ ;  /* 0x0000000000567805 */ /* 0x000fe2000001ff00 */
[----:B------:R-:W-:Y:S01]  /*0310*/  SHF.R.S32.HI R0, RZ, 0x1f, R203 ;  /* 0x0000001fff007819 */ /* 0x000fe200000114cb */
[----:B------:R-:W-:Y:S01]  /*0320*/  CS2R R84, SRZ ;  /* 0x0000000000547805 */ /* 0x000fe2000001ff00 */
[----:B------:R-:W-:Y:S01]  /*0330*/  SHF.R.S32.HI R10, RZ, 0x5, R10 ;  /* 0x00000005ff0a7819 */ /* 0x000fe2000001140a */
[----:B------:R-:W-:Y:S01]  /*0340*/  CS2R R82, SRZ ;  /* 0x0000000000527805 */ /* 0x000fe2000001ff00 */
[----:B------:R-:W-:Y:S01]  /*0350*/  LEA.HI R9, R0, R203, RZ, 0x5 ;  /* 0x000000cb00097211 */ /* 0x000fe200078f28ff */
[----:B------:R-:W-:Y:S01]  /*0360*/  CS2R R80, SRZ ;  /* 0x0000000000507805 */ /* 0x000fe2000001ff00 */
[C---:B------:R-:W-:Y:S01]  /*0370*/  LOP3.LUT R197, R20.reuse, 0x1f, RZ, 0xc0, !PT ;  /* 0x0000001f14c57812 */ /* 0x040fe200078ec0ff */
[----:B------:R-:W-:Y:S01]  /*0380*/  CS2R R78, SRZ ;  /* 0x00000000004e7805 */ /* 0x000fe2000001ff00 */
[----:B------:R-:W-:Y:S01]  /*0390*/  SHF.R.S32.HI R9, RZ, 0x5, R9 ;  /* 0x00000005ff097819 */ /* 0x000fe20000011409 */
[----:B------:R-:W-:Y:S01]  /*03a0*/  CS2R R76, SRZ ;  /* 0x00000000004c7805 */ /* 0x000fe2000001ff00 */
[C---:B------:R-:W-:Y:S01]  /*03b0*/  LOP3.LUT R0, R20.reuse, 0x4, RZ, 0xc0, !PT ;  /* 0x0000000414007812 */ /* 0x040fe200078ec0ff */
[----:B------:R-:W-:Y:S01]  /*03c0*/  CS2R R74, SRZ ;  /* 0x00000000004a7805 */ /* 0x000fe2000001ff00 */
[----:B------:R-:W-:Y:S01]  /*03d0*/  LOP3.LUT R3, R20, 0x8, RZ, 0xc0, !PT ;  /* 0x0000000814037812 */ /* 0x000fe200078ec0ff */
[----:B------:R-:W-:Y:S01]  /*03e0*/  IMAD.IADD R12, R9, 0x1, -R10 ;  /* 0x00000001090c7824 */ /* 0x000fe200078e0a0a */
[----:B------:R-:W-:Y:S01]  /*03f0*/  LOP3.LUT R2, R8, 0x2, RZ, 0xc0, !PT ;  /* 0x0000000208027812 */ /* 0x000fe200078ec0ff */
[----:B------:R-:W-:Y:S01]  /*0400*/  CS2R R72, SRZ ;  /* 0x0000000000487805 */ /* 0x000fe2000001ff00 */
[----:B------:R-:W-:Y:S01]  /*0410*/  SHF.R.S32.HI R5, RZ, 0x1f, R20 ;  /* 0x0000001fff057819 */ /* 0x000fe20000011414 */
[----:B------:R-:W-:Y:S01]  /*0420*/  CS2R R70, SRZ ;  /* 0x0000000000467805 */ /* 0x000fe2000001ff00 */
        /* <DEDUP_REMOVED lines=8> */
[----:B------:R-:W-:Y:S01]  /*04b0*/  LEA.HI R14, R5, R20, RZ, 0x5 ;  /* 0x00000014050e7211 */ /* 0x000fe200078f28ff */
[----:B------:R-:W-:Y:S01]  /*04c0*/  IMAD R0, R197, 0x2, R0 ;  /* 0x00000002c5007824 */ /* 0x000fe200078e0200 */
[----:B------:R-:W-:Y:S01]  /*04d0*/  LOP3.LUT R2, R20, 0xc, RZ, 0xc0, !PT ;  /* 0x0000000c14027812 */ /* 0x000fe200078ec0ff */
[----:B------:R-:W-:Y:S01]  /*04e0*/  CS2R R46, SRZ ;  /* 0x00000000002e7805 */ /* 0x000fe2000001ff00 */
[----:B------:R-:W-:Y:S01]  /*04f0*/  LOP3.LUT R35, R35, 0xfffffffe, RZ, 0xc0, !PT ;  /* 0xfffffffe23237812 */ /* 0x000fe200078ec0ff */
[----:B------:R-:W-:Y:S01]  /*0500*/  CS2R R44, SRZ ;  /* 0x00000000002c7805 */ /* 0x000fe2000001ff00 */
[----:B------:R-:W-:Y:S01]  /*0510*/  LOP3.LUT R5, R14, 0xffffffe0, RZ, 0xc0, !PT ;  /* 0xffffffe00e057812 */ /* 0x000fe200078ec0ff */
[----:B------:R-:W-:Y:S01]  /*0520*/  CS2R R50, SRZ ;  /* 0x0000000000327805 */ /* 0x000fe2000001ff00 */
[----:B------:R-:W-:Y:S01]  /*0530*/  SHF.R.U32.HI R2, RZ, 0x2, R2 ;  /* 0x00000002ff027819 */ /* 0x000fe20000011602 */
[----:B------:R-:W-:Y:S01]  /*0540*/  IMAD.IADD R35, R12, 0x1, -R35 ;  /* 0x000000010c237824 */ /* 0x000fe200078e0a23 */
[----:B------:R-:W-:Y:S01]  /*0550*/  LOP3.LUT R197, R197, 0x2, R8, 0xf8, !PT ;  /* 0x00000002c5c57812 */ /* 0x000fe200078ef808 */
[----:B------:R-:W-:Y:S01]  /*0560*/  CS2R R48, SRZ ;  /* 0x0000000000307805 */ /* 0x000fe2000001ff00 */
[----:B------:R-:W-:Y:S01]  /*0570*/  SHF.R.U32.HI R6, RZ, 0x5, R20 ;  /* 0x00000005ff067819 */ /* 0x000fe20000011614 */
[----:B------:R-:W-:Y:S01]  /*0580*/  IMAD.IADD R20, R20, 0x1, -R5 ;  /* 0x0000000114147824 */ /* 0x000fe200078e0a05 */
[----:B------:R-:W-:Y:S01]  /*0590*/  LOP3.LUT R197, R197, R2, RZ, 0x3c, !PT ;  /* 0x00000002c5c57212 */ /* 0x000fe200078e3cff */
[----:B------:R-:W-:Y:S01]  /*05a0*/  CS2R R54, SRZ ;  /* 0x0000000000367805 */ /* 0x000fe2000001ff00 */
[----:B------:R-:W-:Y:S01]  /*05b0*/  LOP3.LUT R3, R0, R3, RZ, 0x3c, !PT ;  /* 0x0000000300037212 */ /* 0x000fe200078e3cff */
[----:B------:R-:W-:Y:S01]  /*05c0*/  CS2R R52, SRZ ;  /* 0x0000000000347805 */ /* 0x000fe2000001ff00 */
[----:B------:R-:W-:Y:S01]  /*05d0*/  ISETP.NE.AND P0, PT, R35, RZ, PT ;  /* 0x000000ff2300720c */ /* 0x000fe20003f05270 */
[----:B------:R-:W1:Y:S01]  /*05e0*/  SHFL.IDX PT, R6, R6, RZ, 0x1f ;  /* 0x00001fff06067589 */ /* 0x000e6200000e0000 */
[--C-:B------:R-:W-:Y:S01]  /*05f0*/  LOP3.LUT R197, R197, 0x4, R8.reuse, 0xf8, !PT ;  /* 0x00000004c5c57812 */ /* 0x100fe200078ef808 */
[----:B------:R-:W-:Y:S01]  /*0600*/  CS2R R58, SRZ ;  /* 0x00000000003a7805 */ /* 0x000fe2000001ff00 */
[----:B------:R-:W-:Y:S01]  /*0610*/  LOP3.LUT R3, R3, 0x4, R8, 0xf8, !PT ;  /* 0x0000000403037812 */ /* 0x000fe200078ef808 */
[----:B------:R-:W-:Y:S01]  /*0620*/  IMAD.SHL.U32 R8, R20, 0x10, RZ ;  /* 0x0000001014087824 */ /* 0x000fe200078e00ff */
[----:B------:R-:W-:Y:S01]  /*0630*/  SEL R35, R35, 0x2, P0 ;  /* 0x0000000223237807 */ /* 0x000fe20000000000 */
[----:B------:R-:W-:Y:S01]  /*0640*/  IMAD R197, R2, 0x30, R197 ;  /* 0x0000003002c57824 */ /* 0x000fe200078e02c5 */
[----:B------:R-:W-:Y:S01]  /*0650*/  SHF.R.S32.HI R14, RZ, 0x5, R14 ;  /* 0x00000005ff0e7819 */ /* 0x000fe2000001140e */
[----:B------:R-:W-:Y:S01]  /*0660*/  IMAD R26, R27, 0x1000, R8 ;  /* 0x000010001b1a7824 */ /* 0x000fe200078e0208 */
[----:B------:R-:W-:Y:S01]  /*0670*/  IADD3 R203, R203, 0x3f, -R4 ;  /* 0x0000003fcbcb7810 */ /* 0x000fe20007ffe804 */
[----:B------:R-:W-:Y:S01]  /*0680*/  IMAD R8, R7, 0x800, R8 ;  /* 0x0000080007087824 */ /* 0x000fe200078e0208 */
[----:B------:R-:W-:Y:S01]  /*0690*/  LEA.HI R24, R20, R20, RZ, 0x1 ;  /* 0x0000001414187211 */ /* 0x000fe200078f08ff */
[----:B------:R-:W-:Y:S01]  /*06a0*/  IMAD.IADD R7, R10, 0x1, R35 ;  /* 0x000000010a077824 */ /* 0x000fe200078e0223 */
[----:B------:R-:W-:Y:S01]  /*06b0*/  IADD3 R18, R26, 0x200, RZ ;  /* 0x000002001a127810 */ /* 0x000fe20007ffe0ff */
[----:B------:R-:W-:Y:S01]  /*06c0*/  IMAD.IADD R10, R10, 0x1, R14 ;  /* 0x000000010a0a7824 */ /* 0x000fe200078e020e */
[----:B------:R-:W-:Y:S01]  /*06d0*/  IADD3 R17, R26, 0x400, RZ ;  /* 0x000004001a117810 */ /* 0x000fe20007ffe0ff */
[----:B------:R-:W-:Y:S01]  /*06e0*/  IMAD R3, R0, 0x30, R3 ;  /* 0x0000003000037824 */ /* 0x000fe200078e0203 */
[----:B------:R-:W-:Y:S01]  /*06f0*/  IMNMX R7, R9, R7, PT ;  /* 0x0000000709077217 */ /* 0x000fe20003800200 */
[----:B------:R-:W-:Y:S01]  /*0700*/  IMAD.MOV.U32 R2, RZ, RZ, RZ ;  /* 0x000000ffff027224 */ /* 0x000fe200078e00ff */
[----:B------:R-:W-:Y:S01]  /*0710*/  IADD3 R16, R26, 0x600, RZ ;  /* 0x000006001a107810 */ /* 0x000fe20007ffe0ff */
[----:B------:R-:W-:Y:S01]  /*0720*/  CS2R R56, SRZ ;  /* 0x0000000000387805 */ /* 0x000fe2000001ff00 */
[----:B------:R-:W-:Y:S01]  /*0730*/  ISETP.GE.AND P6, PT, R10, R7, PT ;  /* 0x000000070a00720c */ /* 0x000fe20003fc6270 */
[----:B------:R-:W-:Y:S01]  /*0740*/  CS2R R62, SRZ ;  /* 0x00000000003e7805 */ /* 0x000fe2000001ff00 */
[----:B------:R-:W-:Y:S01]  /*0750*/  IADD3 R12, R8, 0x200, RZ ;  /* 0x00000200080c7810 */ /* 0x000fe20007ffe0ff */
[----:B------:R-:W-:Y:S01]  /*0760*/  CS2R R60, SRZ ;  /* 0x00000000003c7805 */ /* 0x000fe2000001ff00 */
[----:B------:R-:W-:Y:S01]  /*0770*/  ISETP.LT.AND P0, PT, R26, UR4, !P6 ;  /* 0x000000041a007c0c */ /* 0x000fe2000f701270 */
[----:B------:R-:W-:Y:S01]  /*0780*/  CS2R R66, SRZ ;  /* 0x0000000000427805 */ /* 0x000fe2000001ff00 */
[----:B-1----:R-:W-:Y:S01]  /*0790*/  LEA.HI R4, R6, R6, RZ, 0x1 ;  /* 0x0000000606047211 */ /* 0x002fe200078f08ff */
[----:B------:R-:W-:Y:S01]  /*07a0*/  CS2R R64, SRZ ;  /* 0x0000000000407805 */ /* 0x000fe2000001ff00 */
[----:B------:R-:W-:Y:S01]  /*07b0*/  ISETP.LT.AND P1, PT, R18, UR4, !P6 ;  /* 0x0000000412007c0c */ /* 0x000fe2000f721270 */
[----:B------:R-:W-:Y:S01]  /*07c0*/  CS2R R112, SRZ ;  /* 0x0000000000707805 */ /* 0x000fe2000001ff00 */
[----:B------:R-:W-:-:S02]  /*07d0*/  ISETP.LT.AND P2, PT, R17, UR4, !P6 ;  /* 0x0000000411007c0c */ /* 0x000fc4000f741270 */
[----:B------:R-:W-:Y:S02]  /*07e0*/  ISETP.LT.AND P3, PT, R16, UR4, !P6 ;  /* 0x0000000410007c0c */ /* 0x000fe4000f761270 */
[----:B------:R-:W-:Y:S02]  /*07f0*/  SEL R34, RZ, 0x1, !P0 ;  /* 0x00000001ff227807 */ /* 0x000fe40004000000 */
[----:B------:R-:W-:Y:S02]  /*0800*/  LOP3.LUT R5, R4, 0xfffffffe, RZ, 0xc0, !PT ;  /* 0xfffffffe04057812 */ /* 0x000fe400078ec0ff */
[----:B------:R-:W-:Y:S02]  /*0810*/  P2R R34, PR, R34, 0xf ;  /* 0x0000000f22227803 */ /* 0x000fe40000000000 */
[----:B------:R-:W-:Y:S01]  /*0820*/  IADD3 R15, R8, 0x400, RZ ;  /* 0x00000400080f7810 */ /* 0x000fe20007ffe0ff */
[----:B------:R-:W-:Y:S01]  /*0830*/  IMAD.IADD R5, R6, 0x1, -R5 ;  /* 0x0000000106057824 */ /* 0x000fe200078e0a05 */
[----:B------:R-:W-:-:S02]  /*0840*/  IADD3 R11, R8, 0x600, RZ ;  /* 0x00000600080b7810 */ /* 0x000fc40007ffe0ff */
[----:B------:R-:W-:Y:S02]  /*0850*/  ISETP.LT.AND P0, PT, R8, UR5, !P6 ;  /* 0x0000000508007c0c */ /* 0x000fe4000f701270 */
[----:B------:R-:W-:Y:S02]  /*0860*/  SHF.R.S32.HI R23, RZ, 0x1f, R10 ;  /* 0x0000001fff177819 */ /* 0x000fe4000001140a */
[----:B------:R-:W-:Y:S02]  /*0870*/  IADD3 R6, R203, 0x3f, RZ ;  /* 0x0000003fcb067810 */ /* 0x000fe40007ffe0ff */
[----:B------:R-:W-:Y:S01]  /*0880*/  ISETP.LT.AND P1, PT, R12, UR5, !P6 ;  /* 0x000000050c007c0c */ /* 0x000fe2000f721270 */
[----:B------:R-:W-:Y:S01]  /*0890*/  IMAD R25, R23, c[0x0][0x1b0], RZ ;  /* 0x00006c0017197a24 */ /* 0x000fe200078e02ff */
[----:B------:R-:W-:Y:S01]  /*08a0*/  ISETP.LT.AND P2, PT, R15, UR5, !P6 ;  /* 0x000000050f007c0c */ /* 0x000fe2000f741270 */
[----:B------:R-:W-:Y:S01]  /*08b0*/  IMAD R23, R23, c[0x0][0x180], RZ ;  /* 0x0000600017177a24 */ /* 0x000fe200078e02ff */
[----:B------:R-:W-:Y:S01]  /*08c0*/  ISETP.LT.AND P3, PT, R11, UR5, !P6 ;  /* 0x000000050b007c0c */ /* 0x000fe2000f761270 */
[C---:B------:R-:W-:Y:S01]  /*08d0*/  IMAD R25, R10.reuse, c[0x0][0x1b4], R25 ;  /* 0x00006d000a197a24 */ /* 0x040fe200078e0219 */
[----:B------:R-:W-:Y:S01]  /*08e0*/  SEL R7, RZ, 0x1, !P0 ;  /* 0x00000001ff077807 */ /* 0x000fe20004000000 */
[----:B------:R-:W-:Y:S01]  /*08f0*/  IMAD R23, R10, c[0x0][0x184], R23 ;  /* 0x000061000a177a24 */ /* 0x000fe200078e0217 */
[----:B------:R-:W-:-:S02]  /*0900*/  SHF.R.S32.HI R9, RZ, 0x1f, R8 ;  /* 0x0000001fff097819 */ /* 0x000fc40000011408 */
[----:B------:R-:W-:Y:S02]  /*0910*/  ISETP.GE.U32.AND P5, PT, R6, 0x7f, PT ;  /* 0x0000007f0600780c */ /* 0x000fe40003fa6070 */
[----:B------:R-:W-:Y:S02]  /*0920*/  P2R R7, PR, R7, 0xf ;  /* 0x0000000f07077803 */ /* 0x000fe40000000000 */
[----:B------:R-:W-:Y:S02]  /*0930*/  LOP3.LUT R6, R203, 0xffffffc0, RZ, 0xc0, !PT ;  /* 0xffffffc0cb067812 */ /* 0x000fe400078ec0ff */
[----:B------:R-:W-:Y:S01]  /*0940*/  ISETP.GE.AND P0, PT, R8, UR5, PT ;  /* 0x0000000508007c0c */ /* 0x000fe2000bf06270 */
[----:B------:R-:W-:Y:S01]  /*0950*/  IMAD.WIDE.U32 R8, R10, c[0x0][0x1b0], R8 ;  /* 0x00006c000a087a25 */ /* 0x000fe200078e0008 */
[----:B------:R-:W-:Y:S02]  /*0960*/  IADD3 R13, R26, 0x800, RZ ;  /* 0x000008001a0d7810 */ /* 0x000fe40007ffe0ff */
[----:B------:R-:W-:Y:S01]  /*0970*/  ISETP.NE.AND P4, PT, R6, 0x40, PT ;  /* 0x000000400600780c */ /* 0x000fe20003f85270 */
[----:B------:R-:W-:Y:S01]  /*0980*/  IMAD.IADD R6, R9, 0x1, R25 ;  /* 0x0000000109067824 */ /* 0x000fe200078e0219 */
[----:B------:R-:W-:-:S02]  /*0990*/  IADD3 R36, P2, P1, R8, c[0x0][0x1c0], -R37 ;  /* 0x0000700008247a10 */ /* 0x000fc4000795e825 */
[----:B------:R-:W-:Y:S02]  /*09a0*/  ISETP.LT.AND P3, PT, R13, UR4, !P6 ;  /* 0x000000040d007c0c */ /* 0x000fe4000f761270 */
[----:B------:R-:W-:Y:S02]  /*09b0*/  LOP3.LUT R29, R24, 0xfffffffe, RZ, 0xc0, !PT ;  /* 0xfffffffe181d7812 */ /* 0x000fe400078ec0ff */
[----:B------:R-:W-:Y:S02]  /*09c0*/  SHF.R.S32.HI R21, RZ, 0x1f, R20 ;  /* 0x0000001fff157819 */ /* 0x000fe40000011414 */
[----:B------:R-:W-:Y:S01]  /*09d0*/  IADD3.X R37, R6, c[0x0][0x1c4], ~R19, P2, P1 ;  /* 0x0000710006257a10 */ /* 0x000fe200017e2c13 */
[----:B------:R-:W-:Y:S01]  /*09e0*/  IMAD.IADD R29, R20, 0x1, -R29 ;  /* 0x00000001141d7824 */ /* 0x000fe200078e0a1d */
[----:B------:R-:W-:Y:S02]  /*09f0*/  SEL R33, RZ, 0x100, !P3 ;  /* 0x00000100ff217807 */ /* 0x000fe40005800000 */
[----:B------:R-:W-:Y:S01]  /*0a00*/  ISETP.GE.AND P1, PT, R18, UR4, PT ;  /* 0x0000000412007c0c */ /* 0x000fe2000bf26270 */
[----:B------:R-:W-:Y:S01]  /*0a10*/  IMAD R29, R14, 0x2, R29 ;  /* 0x000000020e1d7824 */ /* 0x000fe200078e021d */
[----:B------:R-:W-:-:S02]  /*0a20*/  ISETP.GE.AND P3, PT, R17, UR4, PT ;  /* 0x0000000411007c0c */ /* 0x000fc4000bf66270 */
[----:B------:R-:W-:Y:S02]  /*0a30*/  LEA.HI R28, R21, R20, RZ, 0x3 ;  /* 0x00000014151c7211 */ /* 0x000fe400078f18ff */
[----:B------:R-:W-:Y:S02]  /*0a40*/  ISETP.GE.AND P2, PT, R26, UR4, PT ;  /* 0x000000041a007c0c */ /* 0x000fe4000bf46270 */
[--C-:B------:R-:W-:Y:S02]  /*0a50*/  SHF.R.S32.HI R25, RZ, 0x1, R24.reuse ;  /* 0x00000001ff197819 */ /* 0x100fe40000011418 */
[----:B------:R-:W-:Y:S02]  /*0a60*/  SEL R21, RZ, 0xffffffff, P1 ;  /* 0xffffffffff157807 */ /* 0x000fe40000800000 */
[----:B------:R-:W-:Y:S02]  /*0a70*/  SEL R20, RZ, 0x4, P3 ;  /* 0x00000004ff147807 */ /* 0x000fe40001800000 */
[----:B------:R-:W-:Y:S01]  /*0a80*/  SHF.R.S32.HI R24, RZ, 0x1f, R24 ;  /* 0x0000001fff187819 */ /* 0x000fe20000011418 */
[----:B------:R-:W-:Y:S01]  /*0a90*/  IMAD.SHL.U32 R21, R21, 0x2, RZ ;  /* 0x0000000215157824 */ /* 0x000fe200078e00ff */
[----:B------:R-:W-:-:S02]  /*0aa0*/  ISETP.GE.AND P1, PT, R13, UR4, PT ;  /* 0x000000040d007c0c */ /* 0x000fc4000bf26270 */
[----:B------:R-:W-:Y:S02]  /*0ab0*/  ISETP.GE.AND P3, PT, R12, UR5, PT ;  /* 0x000000050c007c0c */ /* 0x000fe4000bf66270 */
[----:B------:R-:W-:Y:S02]  /*0ac0*/  IADD3 R12, R26, 0xc00, RZ ;  /* 0x00000c001a0c7810 */ /* 0x000fe40007ffe0ff */
[----:B------:R-:W-:Y:S02]  /*0ad0*/  SEL R22, RZ, 0x1, P2 ;  /* 0x00000001ff167807 */ /* 0x000fe40001000000 */
[----:B------:R-:W-:Y:S02]  /*0ae0*/  ISETP.GE.AND P2, PT, R16, UR4, PT ;  /* 0x0000000410007c0c */ /* 0x000fe4000bf46270 */
[----:B------:R-:W-:Y:S02]  /*0af0*/  LEA.HI R24, R24, R25, RZ, 0x2 ;  /* 0x0000001918187211 */ /* 0x000fe400078f10ff */
[----:B------:R-:W-:-:S02]  /*0b00*/  IADD3 R13, R26, 0xa00, RZ ;  /* 0x00000a001a0d7810 */ /* 0x000fc40007ffe0ff */
[----:B------:R-:W-:Y:S02]  /*0b10*/  SEL R18, RZ, 0x100, P1 ;  /* 0x00000100ff127807 */ /* 0x000fe40000800000 */
[----:B------:R-:W-:Y:S02]  /*0b20*/  ISETP.GE.AND P1, PT, R12, UR4, PT ;  /* 0x000000040c007c0c */ /* 0x000fe4000bf26270 */
[----:B------:R-:W-:Y:S02]  /*0b30*/  IADD3 R30, R26, 0xe00, RZ ;  /* 0x00000e001a1e7810 */ /* 0x000fe40007ffe0ff */
[----:B------:R-:W-:Y:S02]  /*0b40*/  SEL R19, RZ, 0x8, P2 ;  /* 0x00000008ff137807 */ /* 0x000fe40001000000 */
[----:B------:R-:W-:Y:S02]  /*0b50*/  LOP3.LUT R24, R24, 0x7ffffffc, RZ, 0xc0, !PT ;  /* 0x7ffffffc18187812 */ /* 0x000fe400078ec0ff */
[----:B------:R-:W-:-:S02]  /*0b60*/  ISETP.GE.AND P2, PT, R13, UR4, PT ;  /* 0x000000040d007c0c */ /* 0x000fc4000bf46270 */
[----:B------:R-:W-:Y:S01]  /*0b70*/  SEL R16, RZ, 0x400, P1 ;  /* 0x00000400ff107807 */ /* 0x000fe20000800000 */
[----:B------:R-:W-:Y:S01]  /*0b80*/  IMAD.IADD R24, R25, 0x1, -R24 ;  /* 0x0000000119187824 */ /* 0x000fe200078e0a18 */
[----:B------:R-:W-:Y:S02]  /*0b90*/  ISETP.GE.AND P1, PT, R30, UR4, PT ;  /* 0x000000041e007c0c */ /* 0x000fe4000bf26270 */
[----:B------:R-:W-:Y:S02]  /*0ba0*/  SHF.R.S32.HI R27, RZ, 0x1f, R26 ;  /* 0x0000001fff1b7819 */ /* 0x000fe4000001141a */
[----:B------:R-:W-:Y:S02]  /*0bb0*/  SEL R17, RZ, 0x200, P2 ;  /* 0x00000200ff117807 */ /* 0x000fe40001000000 */
[----:B------:R-:W-:Y:S02]  /*0bc0*/  ISETP.GE.AND P2, PT, R15, UR5, PT ;  /* 0x000000050f007c0c */ /* 0x000fe4000bf46270 */
[----:B------:R-:W-:-:S02]  /*0bd0*/  IADD3 R25, R25, 0x10, RZ ;  /* 0x0000001019197810 */ /* 0x000fc40007ffe0ff */
[----:B------:R-:W-:Y:S02]  /*0be0*/  SEL R15, RZ, 0x800, P1 ;  /* 0x00000800ff0f7807 */ /* 0x000fe40000800000 */
[----:B------:R-:W-:Y:S01]  /*0bf0*/  ISETP.GE.AND P1, PT, R11, UR5, PT ;  /* 0x000000050b007c0c */ /* 0x000fe2000bf26270 */
[----:B------:R-:W-:Y:S01]  /*0c00*/  IMAD.WIDE.U32 R10, R10, c[0x0][0x180], R26 ;  /* 0x000060000a0a7a25 */ /* 0x000fe200078e001a */
[----:B------:R-:W-:Y:S02]  /*0c10*/  SHF.R.S32.HI R26, RZ, 0x1f, R25 ;  /* 0x0000001fff1a7819 */ /* 0x000fe40000011419 */
[----:B------:R-:W-:Y:S01]  /*0c20*/  SEL R9, RZ, 0xffffffff, P3 ;  /* 0xffffffffff097807 */ /* 0x000fe20001800000 */
[----:B------:R-:W-:Y:S01]  /*0c30*/  IMAD.IADD R11, R11, 0x1, R23 ;  /* 0x000000010b0b7824 */ /* 0x000fe200078e0217 */
[----:B------:R-:W-:Y:S02]  /*0c40*/  LEA.HI R27, R29, R29, RZ, 0x1 ;  /* 0x0000001d1d1b7211 */ /* 0x000fe400078f08ff */
[----:B------:R-:W-:Y:S01]  /*0c50*/  LEA.HI R23, R26, R25, RZ, 0x2 ;  /* 0x000000191a177211 */ /* 0x000fe200078f10ff */
[----:B------:R-:W-:Y:S01]  /*0c60*/  IMAD.SHL.U32 R9, R9, 0x2, RZ ;  /* 0x0000000209097824 */ /* 0x000fe200078e00ff */
[----:B------:R-:W-:-:S02]  /*0c70*/  LOP3.LUT R21, R21, 0x2, R22, 0xe2, !PT ;  /* 0x0000000215157812 */ /* 0x000fc400078ee216 */
[----:B------:R-:W-:Y:S02]  /*0c80*/  SEL R14, RZ, 0x1, P0 ;  /* 0x00000001ff0e7807 */ /* 0x000fe40000000000 */
[C---:B------:R-:W-:Y:S01]  /*0c90*/  LOP3.LUT R26, R27.reuse, 0xfffffffe, RZ, 0xc0, !PT ;  /* 0xfffffffe1b1a7812 */ /* 0x040fe200078ec0ff */
[----:B------:R-:W-:Y:S01]  /*0ca0*/  IMAD.SHL.U32 R27, R27, 0x4, RZ ;  /* 0x000000041b1b7824 */ /* 0x000fe200078e00ff */
[----:B------:R-:W-:Y:S02]  /*0cb0*/  LOP3.LUT R22, R23, 0x7ffffffc, RZ, 0xc0, !PT ;  /* 0x7ffffffc17167812 */ /* 0x000fe400078ec0ff */
[----:B------:R-:W-:Y:S01]  /*0cc0*/  ISETP.LT.AND P3, PT, R13, UR4, !P6 ;  /* 0x000000040d007c0c */ /* 0x000fe2000f761270 */
[----:B------:R-:W-:Y:S01]  /*0cd0*/  IMAD.IADD R29, R29, 0x1, -R26 ;  /* 0x000000011d1d7824 */ /* 0x000fe200078e0a1a */
[----:B------:R-:W-:Y:S01]  /*0ce0*/  SEL R13, RZ, 0x4, P2 ;  /* 0x00000004ff0d7807 */ /* 0x000fe20001000000 */
[----:B------:R-:W-:Y:S01]  /*0cf0*/  IMAD.IADD R22, R25, 0x1, -R22 ;  /* 0x0000000119167824 */ /* 0x000fe200078e0a16 */
[----:B------:R-:W-:Y:S01]  /*0d00*/  ISETP.LT.AND P2, PT, R12, UR4, !P6 ;  /* 0x000000040c007c0c */ /* 0x000fe2000f741270 */
[--C-:B------:R-:W-:Y:S01]  /*0d10*/  IMAD R24, R24, 0x2, R29.reuse ;  /* 0x0000000218187824 */ /* 0x100fe200078e021d */
[----:B------:R-:W-:Y:S01]  /*0d20*/  SEL R12, RZ, 0x8, P1 ;  /* 0x00000008ff0c7807 */ /* 0x000fe20000800000 */
[----:B------:R-:W-:Y:S01]  /*0d30*/  IMAD R22, R22, 0x2, R29 ;  /* 0x0000000216167824 */ /* 0x000fe200078e021d */
[----:B------:R-:W-:-:S02]  /*0d40*/  LOP3.LUT R9, R9, 0x2, R14, 0xe2, !PT ;  /* 0x0000000209097812 */ /* 0x000fc400078ee20e */
[----:B------:R-:W-:Y:S02]  /*0d50*/  LOP3.LUT R19, R19, R20, R21, 0xfe, !PT ;  /* 0x0000001413137212 */ /* 0x000fe400078efe15 */
[----:B------:R-:W-:Y:S02]  /*0d60*/  LOP3.LUT R9, R12, R13, R9, 0xfe, !PT ;  /* 0x0000000d0c097212 */ /* 0x000fe400078efe09 */
[----:B------:R-:W-:Y:S02]  /*0d70*/  LOP3.LUT R17, R17, R18, R19, 0xfe, !PT ;  /* 0x0000001211117212 */ /* 0x000fe400078efe13 */
[--C-:B------:R-:W-:Y:S02]  /*0d80*/  SHF.R.S32.HI R12, RZ, 0x3, R28.reuse ;  /* 0x00000003ff0c7819 */ /* 0x100fe4000001141c */
[----:B------:R-:W-:Y:S02]  /*0d90*/  SHF.R.S32.HI R13, RZ, 0x1f, R28 ;  /* 0x0000001fff0d7819 */ /* 0x000fe4000001141c */
[----:B------:R-:W-:Y:S01]  /*0da0*/  LOP3.LUT R15, R15, R16, R17, 0xfe, !PT ;  /* 0x000000100f0f7212 */ /* 0x000fe200078efe11 */
[----:B------:R-:W-:Y:S01]  /*0db0*/  CS2R R28, SRZ ;  /* 0x00000000001c7805 */ /* 0x000fe2000001ff00 */
[----:B------:R-:W-:-:S02]  /*0dc0*/  LEA.HI R14, R13, R12, RZ, 0x2 ;  /* 0x0000000c0d0e7211 */ /* 0x000fc400078f10ff */
[--C-:B------:R-:W-:Y:S02]  /*0dd0*/  SHF.R.S32.HI R13, RZ, 0x2, R23.reuse ;  /* 0x00000002ff0d7819 */ /* 0x100fe40000011417 */
[----:B------:R-:W-:Y:S02]  /*0de0*/  SHF.R.S32.HI R16, RZ, 0x1f, R23 ;  /* 0x0000001fff107819 */ /* 0x000fe40000011417 */
[----:B------:R-:W-:Y:S02]  /*0df0*/  SHF.R.S32.HI R19, RZ, 0x1f, R22 ;  /* 0x0000001fff137819 */ /* 0x000fe40000011416 */
[----:B------:R-:W-:Y:S02]  /*0e00*/  LEA.HI R16, R16, R13, RZ, 0x2 ;  /* 0x0000000d10107211 */ /* 0x000fe400078f10ff */
[----:B------:R-:W-:Y:S02]  /*0e10*/  LEA.HI R19, R19, R22, RZ, 0x2 ;  /* 0x0000001613137211 */ /* 0x000fe400078f10ff */
[----:B------:R-:W-:-:S02]  /*0e20*/  SHF.R.S32.HI R17, RZ, 0x1f, R24 ;  /* 0x0000001fff117819 */ /* 0x000fc40000011418 */
[----:B------:R-:W-:Y:S02]  /*0e30*/  LOP3.LUT R16, R16, 0xffffffc, RZ, 0xc0, !PT ;  /* 0x0ffffffc10107812 */ /* 0x000fe400078ec0ff */
[----:B------:R-:W-:Y:S02]  /*0e40*/  LOP3.LUT R19, R19, 0xfffffffc, RZ, 0xc0, !PT ;  /* 0xfffffffc13137812 */ /* 0x000fe400078ec0ff */
[----:B------:R-:W-:Y:S01]  /*0e50*/  LEA.HI R17, R17, R24, RZ, 0x2 ;  /* 0x0000001811117211 */ /* 0x000fe200078f10ff */
[----:B------:R-:W-:Y:S01]  /*0e60*/  IMAD.IADD R16, R13, 0x1, -R16 ;  /* 0x000000010d107824 */ /* 0x000fe200078e0a10 */
[----:B------:R-:W-:Y:S01]  /*0e70*/  LOP3.LUT R21, R14, 0xffffffc, RZ, 0xc0, !PT ;  /* 0x0ffffffc0e157812 */ /* 0x000fe200078ec0ff */
[----:B------:R-:W-:Y:S01]  /*0e80*/  IMAD.IADD R23, R22, 0x1, -R19 ;  /* 0x0000000116177824 */ /* 0x000fe200078e0a13 */
[----:B------:R-:W-:Y:S02]  /*0e90*/  LOP3.LUT R17, R17, 0xfffffffc, RZ, 0xc0, !PT ;  /* 0xfffffffc11117812 */ /* 0x000fe400078ec0ff */
[----:B------:R-:W-:Y:S01]  /*0ea0*/  SEL R32, RZ, 0x200, !P3 ;  /* 0x00000200ff207807 */ /* 0x000fe20005800000 */
[----:B------:R-:W-:Y:S01]  /*0eb0*/  IMAD.IADD R21, R12, 0x1, -R21 ;  /* 0x000000010c157824 */ /* 0x000fe200078e0a15 */
[----:B------:R-:W-:Y:S01]  /*0ec0*/  ISETP.LT.AND P6, PT, R30, UR4, !P6 ;  /* 0x000000041e007c0c */ /* 0x000fe2000f7c1270 */
[----:B------:R-:W-:Y:S01]  /*0ed0*/  IMAD.IADD R24, R24, 0x1, -R17 ;  /* 0x0000000118187824 */ /* 0x000fe200078e0a11 */
[----:B------:R-:W-:Y:S01]  /*0ee0*/  LOP3.LUT R23, R23, R16, RZ, 0x3c, !PT ;  /* 0x0000001017177212 */ /* 0x000fe200078e3cff */
[----:B------:R-:W-:Y:S01]  /*0ef0*/  IMAD.MOV.U32 R16, RZ, RZ, c[0x0][0x19c] ;  /* 0x00006700ff107624 */ /* 0x000fe200078e00ff */
[----:B------:R-:W-:-:S02]  /*0f00*/  SEL R31, RZ, 0x400, !P2 ;  /* 0x00000400ff1f7807 */ /* 0x000fc40005000000 */
[----:B------:R-:W-:Y:S02]  /*0f10*/  IADD3 R38, P3, P2, R10, c[0x0][0x190], -R38 ;  /* 0x000064000a267a10 */ /* 0x000fe40007a7e826 */
[----:B------:R-:W-:Y:S02]  /*0f20*/  LOP3.LUT R32, R32, R33, R34, 0xfe, !PT ;  /* 0x0000002120207212 */ /* 0x000fe400078efe22 */
[----:B------:R-:W-:Y:S02]  /*0f30*/  SEL R18, RZ, 0x800, !P6 ;  /* 0x00000800ff127807 */ /* 0x000fe40007000000 */
[----:B------:R-:W-:Y:S02]  /*0f40*/  LOP3.LUT R24, R24, R21, RZ, 0x3c, !PT ;  /* 0x0000001518187212 */ /* 0x000fe400078e3cff */
[----:B------:R-:W-:Y:S02]  /*0f50*/  LOP3.LUT R14, R27, 0xfffffff8, RZ, 0xc0, !PT ;  /* 0xfffffff81b0e7812 */ /* 0x000fe400078ec0ff */
[----:B------:R-:W-:Y:S01]  /*0f60*/  IADD3.X R39, R11, c[0x0][0x194], ~R16, P3, P2 ;  /* 0x000065000b277a10 */ /* 0x000fe20001fe4c10 */
[----:B------:R-:W-:Y:S01]  /*0f70*/  CS2R R26, SRZ ;  /* 0x00000000001a7805 */ /* 0x000fe2000001ff00 */
[----:B------:R-:W-:-:S02]  /*0f80*/  LOP3.LUT R16, R18, R31, R32, 0xfe, !PT ;  /* 0x0000001f12107212 */ /* 0x000fc400078efe20 */
[----:B------:R-:W-:Y:S01]  /*0f90*/  IADD3 R17, R24, R17, R14 ;  /* 0x0000001118117210 */ /* 0x000fe20007ffe00e */
[----:B------:R-:W-:Y:S01]  /*0fa0*/  IMAD.WIDE.U32 R38, R35, c[0x0][0x180], R38 ;  /* 0x0000600023267a25 */ /* 0x000fe200078e0026 */
[----:B------:R-:W-:Y:S01]  /*0fb0*/  SEL R16, R16, RZ, P5 ;  /* 0x000000ff10107207 */ /* 0x000fe20002800000 */
[----:B------:R-:W-:Y:S01]  /*0fc0*/  CS2R R32, SRZ ;  /* 0x0000000000207805 */ /* 0x000fe2000001ff00 */
[----:B------:R-:W-:Y:S01]  /*0fd0*/  IADD3 R20, R23, R19, R14 ;  /* 0x0000001317147210 */ /* 0x000fe20007ffe00e */
[----:B------:R-:W-:Y:S01]  /*0fe0*/  IMAD R17, R12, 0x30, R17 ;  /* 0x000000300c117824 */ /* 0x000fe200078e0211 */
[----:B------:R-:W-:Y:S01]  /*0ff0*/  IADD3 R10, P1, R10, c[0x0][0x1a0], RZ ;  /* 0x000068000a0a7a10 */ /* 0x000fe20007f3e0ff */
[C---:B------:R-:W-:Y:S01]  /*1000*/  IMAD.SHL.U32 R12, R16.reuse, 0x10, RZ ;  /* 0x00000010100c7824 */ /* 0x040fe200078e00ff */
[----:B------:R-:W-:Y:S01]  /*1010*/  SEL R164, R9, RZ, P4 ;  /* 0x000000ff09a47207 */ /* 0x000fe20002000000 */
[----:B------:R-:W-:Y:S01]  /*1020*/  IMAD.SHL.U32 R21, R16, 0x8, RZ ;  /* 0x0000000810157824 */ /* 0x000fe200078e00ff */
[----:B------:R-:W-:Y:S01]  /*1030*/  SHF.R.S32.HI R14, RZ, 0x1f, R35 ;  /* 0x0000001fff0e7819 */ /* 0x000fe20000011423 */
[----:B------:R-:W-:Y:S01]  /*1040*/  IMAD R20, R13, 0x30, R20 ;  /* 0x000000300d147824 */ /* 0x000fe200078e0214 */
[----:B------:R-:W-:Y:S01]  /*1050*/  LOP3.LUT P6, RZ, R12, 0x10, RZ, 0xc0, !PT ;  /* 0x000000100cff7812 */ /* 0x000fe200078cc0ff */
[----:B------:R-:W-:Y:S01]  /*1060*/  IMAD.SHL.U32 R13, R16, 0x4, RZ ;  /* 0x00000004100d7824 */ /* 0x000fe200078e00ff */
[----:B------:R-:W-:Y:S01]  /*1070*/  LOP3.LUT P3, RZ, R21, 0x10, RZ, 0xc0, !PT ;  /* 0x0000001015ff7812 */ /* 0x000fe2000786c0ff */
[----:B------:R-:W-:Y:S01]  /*1080*/  IMAD.WIDE.U32 R18, R35, c[0x0][0x1b0], R36 ;  /* 0x00006c0023127a25 */ /* 0x000fe200078e0024 */
[----:B------:R-:W-:Y:S01]  /*1090*/  IADD3.X R11, R11, c[0x0][0x1a4], RZ, P1, !PT ;  /* 0x000069000b0b7a10 */ /* 0x000fe20000ffe4ff */
[----:B------:R-:W-:Y:S01]  /*10a0*/  CS2R R30, SRZ ;  /* 0x00000000001e7805 */ /* 0x000fe2000001ff00 */
[----:B------:R-:W-:Y:S01]  /*10b0*/  LOP3.LUT P2, RZ, R13, 0x10, RZ, 0xc0, !PT ;  /* 0x000000100dff7812 */ /* 0x000fe2000784c0ff */
[----:B------:R-:W-:Y:S01]  /*10c0*/  IMAD.SHL.U32 R37, R17, 0x10, RZ ;  /* 0x0000001011257824 */ /* 0x000fe200078e00ff */
[----:B------:R-:W-:Y:S01]  /*10d0*/  IADD3 R8, P0, R8, c[0x0][0x1d0], RZ ;  /* 0x0000740008087a10 */ /* 0x000fe20007f1e0ff */
[----:B------:R-:W-:Y:S01]  /*10e0*/  IMAD.SHL.U32 R12, R16, 0x2, RZ ;  /* 0x00000002100c7824 */ /* 0x000fe200078e00ff */
[----:B------:R-:W-:Y:S01]  /*10f0*/  SEL R7, R7, RZ, P5 ;  /* 0x000000ff07077207 */ /* 0x000fe20002800000 */
[----:B------:R-:W-:Y:S01]  /*1100*/  IMAD.SHL.U32 R21, R20, 0x10, RZ ;  /* 0x0000001014157824 */ /* 0x000fe200078e00ff */
[----:B------:R-:W-:Y:S01]  /*1110*/  LOP3.LUT R17, R37, 0xfffffff0, RZ, 0xc0, !PT ;  /* 0xfffffff025117812 */ /* 0x000fe200078ec0ff */
[----:B------:R-:W-:Y:S01]  /*1120*/  IMAD.SHL.U32 R9, R164, 0x10, RZ ;  /* 0x00000010a4097824 */ /* 0x000fe200078e00ff */
[----:B------:R-:W-:Y:S01]  /*1130*/  LOP3.LUT P1, RZ, R12, 0x10, RZ, 0xc0, !PT ;  /* 0x000000100cff7812 */ /* 0x000fe2000782c0ff */
[C---:B------:R-:W-:Y:S01]  /*1140*/  IMAD R24, R14.reuse, c[0x0][0x180], RZ ;  /* 0x000060000e187a24 */ /* 0x040fe200078e02ff */
[----:B------:R-:W-:Y:S01]  /*1150*/  LOP3.LUT R13, R21, 0xfffffff0, RZ, 0xc0, !PT ;  /* 0xfffffff0150d7812 */ /* 0x000fe200078ec0ff */
[----:B------:R-:W-:Y:S01]  /*1160*/  IMAD R22, R14, c[0x0][0x1b0], RZ ;  /* 0x00006c000e167a24 */ /* 0x000fe200078e02ff */
[----:B------:R-:W-:Y:S01]  /*1170*/  LOP3.LUT R12, R16, 0x100, RZ, 0xc0, !PT ;  /* 0x00000100100c7812 */ /* 0x000fe200078ec0ff */
[----:B------:R1:W-:Y:S01]  /*1180*/  LDGSTS.E.BYPASS.LTC128B.128 [R17], [R10.64], P6 ;  /* 0x000000000a117fae */ /* 0x0003e2000b101d46 */
[----:B------:R-:W-:Y:S01]  /*1190*/  LOP3.LUT P6, RZ, R9, 0x10, RZ, 0xc0, !PT ;  /* 0x0000001009ff7812 */ /* 0x000fe200078cc0ff */
[C---:B------:R-:W-:Y:S01]  /*11a0*/  IMAD R14, R35.reuse, c[0x0][0x184], R24 ;  /* 0x00006100230e7a24 */ /* 0x040fe200078e0218 */
[----:B------:R-:W-:Y:S01]  /*11b0*/  SHF.R.U32.HI R9, RZ, 0x4, R12 ;  /* 0x00000004ff097819 */ /* 0x000fe2000001160c */
[----:B------:R-:W-:Y:S01]  /*11c0*/  IMAD R35, R35, c[0x0][0x1b4], R22 ;  /* 0x00006d0023237a24 */ /* 0x000fe200078e0216 */
[----:B------:R1:W-:Y:S01]  /*11d0*/  LDGSTS.E.BYPASS.LTC128B.128 [R13], [R10.64+0x200], P3 ;  /* 0x000002000a0d7fae */ /* 0x0003e20009901d46 */
[----:B------:R-:W-:Y:S01]  /*11e0*/  IADD3 R22, P3, R10, 0x1000, RZ ;  /* 0x000010000a167810 */ /* 0x000fe20007f7e0ff */
[----:B------:R-:W-:Y:S01]  /*11f0*/  IMAD.SHL.U32 R36, R4, 0x8, RZ ;  /* 0x0000000804247824 */ /* 0x000fe200078e00ff */
[C---:B------:R-:W-:Y:S01]  /*1200*/  LOP3.LUT R12, R16.reuse, 0x200, RZ, 0xc0, !PT ;  /* 0x00000200100c7812 */ /* 0x040fe200078ec0ff */
[----:B------:R1:W-:Y:S01]  /*1210*/  LDGSTS.E.BYPASS.LTC128B.128 [R17+0x1800], [R10.64+0x400], P2 ;  /* 0x018004000a117fae */ /* 0x0003e20009101d46 */
[----:B------:R-:W-:Y:S01]  /*1220*/  ISETP.NE.U32.AND P2, PT, R9, RZ, PT ;  /* 0x000000ff0900720c */ /* 0x000fe20003f45070 */
[----:B------:R-:W-:Y:S01]  /*1230*/  IMAD.X R23, RZ, RZ, R11, P3 ;  /* 0x000000ffff177224 */ /* 0x000fe200018e060b */
[C---:B------:R-:W-:Y:S01]  /*1240*/  LOP3.LUT R9, R16.reuse, 0x400, RZ, 0xc0, !PT ;  /* 0x0000040010097812 */ /* 0x040fe200078ec0ff */
[----:B------:R1:W-:Y:S01]  /*1250*/  LDGSTS.E.BYPASS.LTC128B.128 [R13+0x1800], [R10.64+0x600], P1 ;  /* 0x018006000a0d7fae */ /* 0x0003e20008901d46 */
[----:B------:R-:W-:Y:S01]  /*1260*/  LOP3.LUT R16, R16, 0x800, RZ, 0xc0, !PT ;  /* 0x0000080010107812 */ /* 0x000fe200078ec0ff */
[----:B------:R-:W-:Y:S01]  /*1270*/  CS2R R24, SRZ ;  /* 0x0000000000187805 */ /* 0x000fe2000001ff00 */
[----:B------:R-:W-:-:S02]  /*1280*/  IADD3 R170, P3, R38, c[0x0][0x1a0], RZ ;  /* 0x0000680026aa7a10 */ /* 0x000fc40007f7e0ff */
[----:B------:R-:W-:Y:S02]  /*1290*/  SHF.R.U32.HI R12, RZ, 0x5, R12 ;  /* 0x00000005ff0c7819 */ /* 0x000fe4000001160c */
[----:B------:R-:W-:Y:S02]  /*12a0*/  SHF.R.U32.HI R9, RZ, 0x6, R9 ;  /* 0x00000006ff097819 */ /* 0x000fe40000011609 */
[----:B------:R-:W-:Y:S01]  /*12b0*/  SHF.R.U32.HI R16, RZ, 0x7, R16 ;  /* 0x00000007ff107819 */ /* 0x000fe20000011610 */
[----:B------:R2:W-:Y:S01]  /*12c0*/  LDGSTS.E.BYPASS.LTC128B.128 [R17+0x3000], [R22.64+-0x800], P2 ;  /* 0x0300080016117fae */ /* 0x0005e20009101d46 */
[----:B------:R-:W-:Y:S02]  /*12d0*/  IADD3.X R171, R39, c[0x0][0x1a4], R14, P3, !PT ;  /* 0x0000690027ab7a10 */ /* 0x000fe40001ffe40e */
[----:B------:R-:W-:Y:S01]  /*12e0*/  ISETP.NE.U32.AND P1, PT, R12, RZ, PT ;  /* 0x000000ff0c00720c */ /* 0x000fe20003f25070 */
[----:B------:R-:W-:Y:S01]  /*12f0*/  CS2R R38, SRZ ;  /* 0x0000000000267805 */ /* 0x000fe2000001ff00 */
[----:B------:R-:W-:-:S02]  /*1300*/  ISETP.NE.U32.AND P3, PT, R9, RZ, PT ;  /* 0x000000ff0900720c */ /* 0x000fc40003f65070 */
[----:B------:R-:W-:Y:S01]  /*1310*/  IADD3.X R9, R6, c[0x0][0x1d4], RZ, P0, !PT ;  /* 0x0000750006097a10 */ /* 0x000fe200007fe4ff */
[----:B------:R-:W-:Y:S01]  /*1320*/  IMAD.SHL.U32 R6, R7, 0x4, RZ ;  /* 0x0000000407067824 */ /* 0x000fe200078e00ff */
[----:B------:R-:W-:Y:S02]  /*1330*/  ISETP.NE.U32.AND P0, PT, R16, RZ, PT ;  /* 0x000000ff1000720c */ /* 0x000fe40003f05070 */
[----:B------:R-:W-:Y:S02]  /*1340*/  SEL R165, R15, RZ, P4 ;  /* 0x000000ff0fa57207 */ /* 0x000fe40002000000 */
[----:B------:R-:W-:Y:S01]  /*1350*/  LOP3.LUT R36, R36, 0xfffffff0, RZ, 0xc0, !PT ;  /* 0xfffffff024247812 */ /* 0x000fe200078ec0ff */
[----:B------:R-:W-:Y:S01]  /*1360*/  CS2R R14, SRZ ;  /* 0x00000000000e7805 */ /* 0x000fe2000001ff00 */
[----:B------:R-:W-:Y:S01]  /*1370*/  SHF.R.S32.HI R0, RZ, 0x1f, R203 ;  /* 0x0000001fff007819 */ /* 0x000fe200000114cb */
[----:B------:R2:W-:Y:S01]  /*1380*/  LDGSTS.E.BYPASS.LTC128B.128 [R13+0x3000], [R22.64+-0x600], P1 ;  /* 0x03000a00160d7fae */ /* 0x0005e20008901d46 */
[C---:B-1----:R-:W-:Y:S01]  /*1390*/  IMAD.SHL.U32 R11, R7.reuse, 0x10, RZ ;  /* 0x00000010070b7824 */ /* 0x042fe200078e00ff */
[----:B------:R-:W-:Y:S01]  /*13a0*/  LOP3.LUT P1, RZ, R6, 0x10, RZ, 0xc0, !PT ;  /* 0x0000001006ff7812 */ /* 0x000fe2000782c0ff */
[C---:B------:R-:W-:Y:S01]  /*13b0*/  IMAD.SHL.U32 R10, R7.reuse, 0x8, RZ ;  /* 0x00000008070a7824 */ /* 0x040fe200078e00ff */
[----:B------:R2:W-:Y:S01]  /*13c0*/  LDGSTS.E.BYPASS.LTC128B.128 [R17+0x4800], [R22.64+-0x400], P3 ;  /* 0x04800c0016117fae */ /* 0x0005e20009901d46 */
[----:B------:R-:W-:Y:S01]  /*13d0*/  IMAD.SHL.U32 R7, R7, 0x2, RZ ;  /* 0x0000000207077824 */ /* 0x000fe200078e00ff */
[----:B------:R-:W-:Y:S01]  /*13e0*/  LOP3.LUT P2, RZ, R11, 0x10, RZ, 0xc0, !PT ;  /* 0x000000100bff7812 */ /* 0x000fe2000784c0ff */
[----:B------:R-:W-:Y:S01]  /*13f0*/  IMAD.SHL.U32 R6, R164, 0x8, RZ ;  /* 0x00000008a4067824 */ /* 0x000fe200078e00ff */
[----:B------:R-:W-:Y:S01]  /*1400*/  LOP3.LUT P5, RZ, R10, 0x10, RZ, 0xc0, !PT ;  /* 0x000000100aff7812 */ /* 0x000fe200078ac0ff */
[----:B------:R2:W-:Y:S01]  /*1410*/  LDGSTS.E.BYPASS.LTC128B.128 [R13+0x4800], [R22.64+-0x200], P0 ;  /* 0x04800e00160d7fae */ /* 0x0005e20008101d46 */
[----:B------:R-:W-:Y:S01]  /*1420*/  LOP3.LUT P0, RZ, R7, 0x10, RZ, 0xc0, !PT ;  /* 0x0000001007ff7812 */ /* 0x000fe2000780c0ff */
[C---:B------:R-:W-:Y:S01]  /*1430*/  IMAD.SHL.U32 R7, R165.reuse, 0x10, RZ ;  /* 0x00000010a5077824 */ /* 0x040fe200078e00ff */
[----:B------:R-:W-:Y:S01]  /*1440*/  LOP3.LUT P3, RZ, R6, 0x10, RZ, 0xc0, !PT ;  /* 0x0000001006ff7812 */ /* 0x000fe2000786c0ff */
[C---:B------:R-:W-:Y:S01]  /*1450*/  IMAD.SHL.U32 R6, R165.reuse, 0x8, RZ ;  /* 0x00000008a5067824 */ /* 0x040fe200078e00ff */
[----:B------:R-:W-:Y:S01]  /*1460*/  LOP3.LUT R10, R165, 0x200, RZ, 0xc0, !PT ;  /* 0x00000200a50a7812 */ /* 0x000fe200078ec0ff */
[----:B------:R-:W-:-:S02]  /*1470*/  IMAD R20, R5, 0x300, R36 ;  /* 0x0000030005147824 */ /* 0x000fc400078e0224 */
[----:B------:R-:W-:Y:S01]  /*1480*/  IMAD.IADD R4, R3, 0x1, R36 ;  /* 0x0000000103047824 */ /* 0x000fe200078e0224 */
[----:B------:R-:W-:Y:S01]  /*1490*/  LOP3.LUT P4, RZ, R6, 0x10, RZ, 0xc0, !PT ;  /* 0x0000001006ff7812 */ /* 0x000fe2000788c0ff */
[----:B------:R1:W-:Y:S01]  /*14a0*/  LDGSTS.E.BYPASS.LTC128B.128 [R17+0x6000], [R8.64], P2 ;  /* 0x0600000008117fae */ /* 0x0003e20009101d46 */
[----:B------:R-:W-:Y:S01]  /*14b0*/  LOP3.LUT P2, RZ, R7, 0x10, RZ, 0xc0, !PT ;  /* 0x0000001007ff7812 */ /* 0x000fe2000784c0ff */
[C---:B------:R-:W-:Y:S01]  /*14c0*/  IMAD.SHL.U32 R7, R165.reuse, 0x4, RZ ;  /* 0x00000004a5077824 */ /* 0x040fe200078e00ff */
[----:B------:R-:W-:Y:S01]  /*14d0*/  LOP3.LUT R6, R165, 0x100, RZ, 0xc0, !PT ;  /* 0x00000100a5067812 */ /* 0x000fe200078ec0ff */
[----:B------:R1:W-:Y:S01]  /*14e0*/  LDGSTS.E.BYPASS.LTC128B.128 [R13+0x6000], [R8.64+0x200], P5 ;  /* 0x06000200080d7fae */ /* 0x0003e2000a901d46 */
[----:B------:R-:W-:Y:S01]  /*14f0*/  SHF.R.U32.HI R10, RZ, 0x5, R10 ;  /* 0x00000005ff0a7819 */ /* 0x000fe2000001160a */
[----:B------:R-:W-:Y:S01]  /*1500*/  IMAD.IADD R5, R197, 0x1, R20 ;  /* 0x00000001c5057824 */ /* 0x000fe200078e0214 */
[----:B------:R-:W-:Y:S01]  /*1510*/  SHF.R.U32.HI R6, RZ, 0x4, R6 ;  /* 0x00000004ff067819 */ /* 0x000fe20000011606 */
[----:B------:R1:W-:Y:S01]  /*1520*/  LDGSTS.E.BYPASS.LTC128B.128 [R17+0x7800], [R8.64+0x400], P1 ;  /* 0x0780040008117fae */ /* 0x0003e20008901d46 */
[----:B------:R-:W-:Y:S01]  /*1530*/  LOP3.LUT P1, RZ, R7, 0x10, RZ, 0xc0, !PT ;  /* 0x0000001007ff7812 */ /* 0x000fe2000782c0ff */
[----:B------:R-:W-:-:S02]  /*1540*/  IMAD.SHL.U32 R7, R165, 0x2, RZ ;  /* 0x00000002a5077824 */ /* 0x000fc400078e00ff */
[----:B------:R1:W-:Y:S01]  /*1550*/  LDGSTS.E.BYPASS.LTC128B.128 [R13+0x7800], [R8.64+0x600], P0 ;  /* 0x07800600080d7fae */ /* 0x0003e20008101d46 */
[----:B------:R-:W-:Y:S01]  /*1560*/  ISETP.NE.U32.AND P0, PT, R6, RZ, PT ;  /* 0x000000ff0600720c */ /* 0x000fe20003f05070 */
[----:B------:R-:W-:Y:S01]  /*1570*/  IMAD.SHL.U32 R5, R5, 0x10, RZ ;  /* 0x0000001005057824 */ /* 0x000fe200078e00ff */
[----:B------:R-:W-:Y:S01]  /*1580*/  LOP3.LUT P5, RZ, R7, 0x10, RZ, 0xc0, !PT ;  /* 0x0000001007ff7812 */ /* 0x000fe200078ac0ff */
[----:B------:R-:W0:Y:S01]  /*1590*/  LDGDEPBAR ;  /* 0x00000000000079af */ /* 0x000e220000000000 */
[----:B------:R-:W-:Y:S01]  /*15a0*/  LOP3.LUT R7, R165, 0x400, RZ, 0xc0, !PT ;  /* 0x00000400a5077812 */ /* 0x000fe200078ec0ff */
[----:B------:R-:W-:Y:S01]  /*15b0*/  IMAD.SHL.U32 R4, R4, 0x10, RZ ;  /* 0x0000001004047824 */ /* 0x000fe200078e00ff */
[----:B--2---:R-:W-:Y:S01]  /*15c0*/  CS2R R22, SRZ ;  /* 0x0000000000167805 */ /* 0x004fe2000001ff00 */
[----:B------:R2:W-:Y:S01]  /*15d0*/  LDGSTS.E.BYPASS.LTC128B.128 [R17+0x100], [R170.64], P2 ;  /* 0x00100000aa117fae */ /* 0x0005e20009101d46 */
[----:B------:R-:W-:Y:S02]  /*15e0*/  ISETP.NE.U32.AND P2, PT, R10, RZ, PT ;  /* 0x000000ff0a00720c */ /* 0x000fe40003f45070 */
[----:B------:R-:W-:Y:S01]  /*15f0*/  SHF.R.U32.HI R7, RZ, 0x6, R7 ;  /* 0x00000006ff077819 */ /* 0x000fe20000011607 */
[----:B------:R3:W-:Y:S01]  /*1600*/  LDGSTS.E.BYPASS.LTC128B.128 [R13+0x100], [R170.64+0x200], P4 ;  /* 0x00100200aa0d7fae */ /* 0x0007e2000a101d46 */
[----:B------:R-:W-:Y:S01]  /*1610*/  IADD3 R6, P4, R170, 0x1000, RZ ;  /* 0x00001000aa067810 */ /* 0x000fe20007f9e0ff */
[----:B------:R-:W-:-:S02]  /*1620*/  CS2R R10, SRZ ;  /* 0x00000000000a7805 */ /* 0x000fc4000001ff00 */
[----:B------:R2:W-:Y:S01]  /*1630*/  LDGSTS.E.BYPASS.LTC128B.128 [R17+0x1900], [R170.64+0x400], P1 ;  /* 0x01900400aa117fae */ /* 0x0005e20008901d46 */
[----:B------:R-:W-:Y:S01]  /*1640*/  ISETP.NE.U32.AND P1, PT, R7, RZ, PT ;  /* 0x000000ff0700720c */ /* 0x000fe20003f25070 */
[----:B------:R-:W-:Y:S02]  /*1650*/  IMAD.X R7, RZ, RZ, R171, P4 ;  /* 0x000000ffff077224 */ /* 0x000fe400020e06ab */
[----:B------:R3:W-:Y:S04]  /*1660*/  LDGSTS.E.BYPASS.LTC128B.128 [R13+0x1900], [R170.64+0x600], P5 ;  /* 0x01900600aa0d7fae */ /* 0x0007e8000a901d46 */
[----:B------:R4:W-:Y:S01]  /*1670*/  LDGSTS.E.BYPASS.LTC128B.128 [R17+0x3100], [R6.64+-0x800], P0 ;  /* 0x0310080006117fae */ /* 0x0009e20008101d46 */
[----:B-1----:R-:W-:Y:S01]  /*1680*/  LOP3.LUT R9, R165, 0x800, RZ, 0xc0, !PT ;  /* 0x00000800a5097812 */ /* 0x002fe200078ec0ff */
[----:B------:R-:W-:-:S02]  /*1690*/  IMAD.SHL.U32 R8, R164, 0x4, RZ ;  /* 0x00000004a4087824 */ /* 0x000fc400078e00ff */
[----:B------:R4:W-:Y:S01]  /*16a0*/  LDGSTS.E.BYPASS.LTC128B.128 [R13+0x3100], [R6.64+-0x600], P2 ;  /* 0x03100a00060d7fae */ /* 0x0009e20009101d46 */
[----:B------:R-:W-:Y:S02]  /*16b0*/  IADD3 R168, P2, R18, c[0x0][0x1d0], RZ ;  /* 0x0000740012a87a10 */ /* 0x000fe40007f5e0ff */
[----:B------:R-:W-:Y:S01]  /*16c0*/  SHF.R.U32.HI R9, RZ, 0x7, R9 ;  /* 0x00000007ff097819 */ /* 0x000fe20000011609 */
[----:B------:R4:W-:Y:S01]  /*16d0*/  LDGSTS.E.BYPASS.LTC128B.128 [R17+0x4900], [R6.64+-0x400], P1 ;  /* 0x04900c0006117fae */ /* 0x0009e20008901d46 */
[----:B------:R-:W-:Y:S01]  /*16e0*/  LOP3.LUT P4, RZ, R8, 0x10, RZ, 0xc0, !PT ;  /* 0x0000001008ff7812 */ /* 0x000fe2000788c0ff */
[----:B------:R-:W-:Y:S01]  /*16f0*/  IMAD.SHL.U32 R8, R164, 0x2, RZ ;  /* 0x00000002a4087824 */ /* 0x000fe200078e00ff */
[----:B------:R-:W-:Y:S02]  /*1700*/  ISETP.NE.U32.AND P5, PT, R9, RZ, PT ;  /* 0x000000ff0900720c */ /* 0x000fe40003fa5070 */
[----:B------:R-:W-:Y:S02]  /*1710*/  IADD3.X R169, R19, c[0x0][0x1d4], R35, P2, !PT ;  /* 0x0000750013a97a10 */ /* 0x000fe400017fe423 */
[----:B------:R-:W-:Y:S01]  /*1720*/  LOP3.LUT P0, RZ, R8, 0x10, RZ, 0xc0, !PT ;  /* 0x0000001008ff7812 */ /* 0x000fe2000780c0ff */
[----:B------:R-:W-:Y:S01]  /*1730*/  CS2R R34, SRZ ;  /* 0x0000000000227805 */ /* 0x000fe2000001ff00 */
[----:B------:R-:W-:Y:S01]  /*1740*/  ISETP.GE.AND P1, PT, R203, 0x40, PT ;  /* 0x00000040cb00780c */ /* 0x000fe20003f26270 */
[----:B------:R-:W-:Y:S01]  /*1750*/  CS2R R18, SRZ ;  /* 0x0000000000127805 */ /* 0x000fe2000001ff00 */
[----:B------:R-:W-:Y:S01]  /*1760*/  LEA.HI R203, R0, R203, RZ, 0x6 ;  /* 0x000000cb00cb7211 */ /* 0x000fe200078f30ff */
[----:B------:R-:W-:Y:S01]  /*1770*/  IMAD.MOV.U32 R0, RZ, RZ, RZ ;  /* 0x000000ffff007224 */ /* 0x000fe200078e00ff */
[----:B------:R-:W-:Y:S01]  /*1780*/  IADD3 R206, P2, R170, c[0x0][0x190], RZ ;  /* 0x00006400aace7a10 */ /* 0x000fe20007f5e0ff */
[----:B------:R-:W-:Y:S01]  /*1790*/  CS2R R8, SRZ ;  /* 0x0000000000087805 */ /* 0x000fe2000001ff00 */
[----:B------:R-:W-:Y:S01]  /*17a0*/  LEA.HI.SX32 R203, R203, 0xfffffffe, 0x1a ;  /* 0xfffffffecbcb7811 */ /* 0x000fe200078fd2ff */
[----:B------:R4:W-:Y:S01]  /*17b0*/  LDGSTS.E.BYPASS.LTC128B.128 [R13+0x4900], [R6.64+-0x200], P5 ;  /* 0x04900e00060d7fae */ /* 0x0009e2000a901d46 */
[----:B------:R-:W-:-:S03]  /*17c0*/  IADD3.X R205, R171, c[0x0][0x194], RZ, P2, !PT ;  /* 0x00006500abcd7a10 */ /* 0x000fc600017fe4ff */
[----:B------:R2:W-:Y:S04]  /*17d0*/  LDGSTS.E.BYPASS.LTC128B.128 [R17+0x6100], [R168.64], P6 ;  /* 0x06100000a8117fae */ /* 0x0005e8000b101d46 */
[----:B------:R3:W-:Y:S04]  /*17e0*/  LDGSTS.E.BYPASS.LTC128B.128 [R13+0x6100], [R168.64+0x200], P3 ;  /* 0x06100200a80d7fae */ /* 0x0007e80009901d46 */
[----:B------:R2:W-:Y:S04]  /*17f0*/  LDGSTS.E.BYPASS.LTC128B.128 [R17+0x7900], [R168.64+0x400], P4 ;  /* 0x07900400a8117fae */ /* 0x0005e8000a101d46 */
[----:B------:R3:W-:Y:S01]  /*1800*/  LDGSTS.E.BYPASS.LTC128B.128 [R13+0x7900], [R168.64+0x600], P0 ;  /* 0x07900600a80d7fae */ /* 0x0007e20008101d46 */
[----:B------:R-:W-:-:S03]  /*1810*/  IADD3 R208, P0, R168, c[0x0][0x1c0], RZ ;  /* 0x00007000a8d07a10 */ /* 0x000fc60007f1e0ff */
[----:B------:R-:W0:Y:S01]  /*1820*/  LDGDEPBAR ;  /* 0x00000000000079af */ /* 0x000e220000000000 */
[----:B------:R-:W-:Y:S01]  /*1830*/  IADD3.X R209, R169, c[0x0][0x1c4], RZ, P0, !PT ;  /* 0x00007100a9d17a10 */ /* 0x000fe200007fe4ff */
[----:B----4-:R-:W-:Y:S01]  /*1840*/  CS2R R6, SRZ ;  /* 0x0000000000067805 */ /* 0x010fe2000001ff00 */
[----:B--2---:R-:W-:Y:S01]  /*1850*/  CS2R R16, SRZ ;  /* 0x0000000000107805 */ /* 0x004fe2000001ff00 */
[----:B---3--:R-:W-:Y:S01]  /*1860*/  CS2R R12, SRZ ;  /* 0x00000000000c7805 */ /* 0x008fe2000001ff00 */
[----:B------:R-:W-:-:S04]  /*1870*/  DEPBAR.LE SB0, 0x1 ;  /* 0x000080400000791a */ /* 0x000fc80000000000 */
[----:B------:R-:W-:Y:S06]  /*1880*/  BAR.SYNC.DEFER_BLOCKING 0x0 ;  /* 0x0000000000007b1d */ /* 0x000fec0000010000 */
        /* <DEDUP_REMOVED lines=87> */
.L_x_371:
        /* <DEDUP_REMOVED lines=9> */
[----:B------:R-:W-:Y:S01]  /*1e90*/  UIADD3 UR4, UR8, 0x100, URZ ;  /* 0x0000010008047890 */ /* 0x000fe2000fffe03f */
[----:B------:R-:W-:Y:S01]  /*1ea0*/  IMAD.MOV.U32 R207, RZ, RZ, R205 ;  /* 0x000000ffffcf7224 */ /* 0x000fe200078e00cd */
[----:B------:R-:W-:Y:S02]  /*1eb0*/  IADD3 R215, R202, UR10, RZ ;  /* 0x0000000acad77c10 */ /* 0x000fe4000fffe0ff */
        /* <DEDUP_REMOVED lines=10> */
[----:B------:R-:W-:Y:S01]  /*1f60*/  SHF.R.U32.HI R205, RZ, 0x8, R205 ;  /* 0x00000008ffcd7819 */ /* 0x000fe200000116cd */
[----:B------:R-:W-:Y:S01]  /*1f70*/  UMOV UR10, UR5 ;  /* 0x00000005000a7c82 */ /* 0x000fe20008000000 */
[----:B------:R-:W-:Y:S02]  /*1f80*/  SHF.R.U32.HI R210, RZ, 0x1, R210 ;  /* 0x00000001ffd27819 */ /* 0x000fe400000116d2 */
[C---:B------:R-:W-:Y:S02]  /*1f90*/  IMMA.16832.S8.S8.SAT R20, R132.reuse.ROW, R144.COL, R20 ;  /* 0x0000009084147237 */ /* 0x040fe40000445c14 */
[----:B------:R-:W1:Y:S01]  /*1fa0*/  LDSM.16.M88.4 R176, [R196+0x1800] ;  /* 0x00180000c4b0783b */ /* 0x000e620000000200 */
[----:B------:R-:W-:Y:S02]  /*1fb0*/  ISETP.NE.U32.AND P0, PT, R205, RZ, PT ;  /* 0x000000ffcd00720c */ /* 0x000fe40003f05070 */
[----:B------:R-:W-:Y:S02]  /*1fc0*/  ISETP.NE.U32.AND P5, PT, R210, RZ, PT ;  /* 0x000000ffd200720c */ /* 0x000fe40003fa5070 */
[C---:B------:R-:W-:Y:S01]  /*1fd0*/  LOP3.LUT R205, R200.reuse, 0x200, RZ, 0xc0, !PT ;  /* 0x00000200c8cd7812 */ /* 0x040fe200078ec0ff */
[C---:B------:R-:W-:Y:S02]  /*1fe0*/  IMMA.16832.S8.S8.SAT R24, R132.reuse.ROW, R146.COL, R24 ;  /* 0x0000009284187237 */ /* 0x040fe40000445c18 */
[----:B------:R-:W1:Y:S02]  /*1ff0*/  LDSM.16.M88.4 R180, [R196+0x2400] ;  /* 0x00240000c4b4783b */ /* 0x000e640000000200 */
[----:B------:R-:W-:Y:S02]  /*2000*/  SHF.R.U32.HI R205, RZ, 0x9, R205 ;  /* 0x00000009ffcd7819 */ /* 0x000fe400000116cd */
[----:B------:R-:W-:Y:S02]  /*2010*/  LOP3.LUT R212, R200, 0x4, RZ, 0xc0, !PT ;  /* 0x00000004c8d47812 */ /* 0x000fe400078ec0ff */
[C---:B------:R-:W-:Y:S02]  /*2020*/  IMMA.16832.S8.S8.SAT R28, R132.reuse.ROW, R148.COL, R28 ;  /* 0x00000094841c7237 */ /* 0x040fe40000445c1c */
[----:B------:R-:W1:Y:S01]  /*2030*/  LDSM.16.M88.4 R184, [R198+0xc00] ;  /* 0x000c0000c6b8783b */ /* 0x000e620000000200 */
[----:B------:R-:W-:Y:S02]  /*2040*/  ISETP.NE.U32.AND P6, PT, R205, RZ, PT ;  /* 0x000000ffcd00720c */ /* 0x000fe40003fc5070 */
[----:B------:R-:W-:Y:S02]  /*2050*/  IADD3 R205, R202, UR8, RZ ;  /* 0x00000008cacd7c10 */ /* 0x000fe4000fffe0ff */
[----:B------:R-:W-:Y:S01]  /*2060*/  SHF.R.U32.HI R212, RZ, 0x2, R212 ;  /* 0x00000002ffd47819 */ /* 0x000fe200000116d4 */
[-C--:B------:R-:W-:Y:S02]  /*2070*/  IMMA.16832.S8.S8.SAT R32, R132.ROW, R150.reuse.COL, R32 ;  /* 0x0000009684207237 */ /* 0x080fe40000445c20 */
[----:B------:R-:W2:Y:S01]  /*2080*/  LDSM.16.M88.4 R188, [R198+0x1800] ;  /* 0x00180000c6bc783b */ /* 0x000ea20000000200 */
[----:B------:R-:W-:Y:S02]  /*2090*/  ISETP.NE.U32.AND P4, PT, R212, RZ, PT ;  /* 0x000000ffd400720c */ /* 0x000fe40003f85070 */
[----:B------:R-:W-:Y:S02]  /*20a0*/  LOP3.LUT R211, R200, 0x8, RZ, 0xc0, !PT ;  /* 0x00000008c8d37812 */ /* 0x000fe400078ec0ff */
[----:B------:R-:W-:Y:S01]  /*20b0*/  LOP3.LUT R210, R199, 0x2, RZ, 0xc0, !PT ;  /* 0x00000002c7d27812 */ /* 0x000fe200078ec0ff */
[C---:B------:R-:W-:Y:S02]  /*20c0*/  IMMA.16832.S8.S8.SAT R36, R152.reuse.ROW, R150.COL, R36 ;  /* 0x0000009698247237 */ /* 0x040fe40000445c24 */
[----:B------:R-:W2:Y:S02]  /*20d0*/  LDSM.16.M88.4 R192, [R198+0x2400] ;  /* 0x00240000c6c0783b */ /* 0x000ea40000000200 */
[----:B------:R-:W-:Y:S02]  /*20e0*/  SHF.R.U32.HI R211, RZ, 0x3, R211 ;  /* 0x00000003ffd37819 */ /* 0x000fe400000116d3 */
[----:B------:R-:W-:Y:S02]  /*20f0*/  SHF.R.U32.HI R210, RZ, 0x1, R210 ;  /* 0x00000001ffd27819 */ /* 0x000fe400000116d2 */
[C---:B------:R-:W-:Y:S02]  /*2100*/  IMMA.16832.S8.S8.SAT R40, R152.reuse.ROW, R148.COL, R40 ;  /* 0x0000009498287237 */ /* 0x040fe40000445c28 */
[----:B------:R-:W-:Y:S01]  /*2110*/  @!PT LDS RZ, [RZ] ;  /* 0x00000000fffff984 */ /* 0x000fe20000000800 */
[----:B------:R-:W-:Y:S01]  /*2120*/  @!PT LDS RZ, [RZ] ;  /* 0x00000000fffff984 */ /* 0x000fe20000000800 */
[----:B------:R-:W-:Y:S01]  /*2130*/  @!PT LDS RZ, [RZ] ;  /* 0x00000000fffff984 */ /* 0x000fe20000000800 */
[----:B------:R3:W-:Y:S01]  /*2140*/  @P2 LDGSTS.E.BYPASS.LTC128B.128 [R205], [R206.64] ;  /* 0x00000000cecd2fae */ /* 0x0007e2000b901d46 */
[----:B------:R-:W-:Y:S02]  /*2150*/  ISETP.NE.U32.AND P3, PT, R211, RZ, PT ;  /* 0x000000ffd300720c */ /* 0x000fe40003f65070 */
[----:B------:R-:W-:Y:S01]  /*2160*/  IADD3 R211, R201, UR8, RZ ;  /* 0x00000008c9d37c10 */ /* 0x000fe2000fffe0ff */
[----:B------:R-:W-:Y:S01]  /*2170*/  UMOV UR8, UR4 ;  /* 0x0000000400087c82 */ /* 0x000fe20008000000 */
[C---:B------:R-:W-:Y:S01]  /*2180*/  LOP3.LUT P2, RZ, R199.reuse, 0x1, RZ, 0xc0, !PT ;  /* 0x00000001c7ff7812 */ /* 0x040fe2000784c0ff */
[C---:B------:R-:W-:Y:S02]  /*2190*/  IMMA.16832.S8.S8.SAT R44, R152.reuse.ROW, R146.COL, R44 ;  /* 0x00000092982c7237 */ /* 0x040fe40000445c2c */
[----:B------:R3:W-:Y:S01]  /*21a0*/  @P5 LDGSTS.E.BYPASS.LTC128B.128 [R211], [R206.64+0x200] ;  /* 0x00000200ced35fae */ /* 0x0007e2000b901d46 */
[----:B------:R-:W-:Y:S02]  /*21b0*/  ISETP.NE.U32.AND P1, PT, R210, RZ, PT ;  /* 0x000000ffd200720c */ /* 0x000fe40003f25070 */
[----:B------:R-:W-:Y:S02]  /*21c0*/  @P0 IADD3 R218, P5, R206, 0x1000, RZ ;  /* 0x00001000ceda0810 */ /* 0x000fe40007fbe0ff */
[----:B------:R-:W-:Y:S01]  /*21d0*/  LOP3.LUT R212, R200, 0x400, RZ, 0xc0, !PT ;  /* 0x00000400c8d47812 */ /* 0x000fe200078ec0ff */
[C---:B------:R-:W-:Y:S02]  /*21e0*/  IMMA.16832.S8.S8.SAT R48, R152.reuse.ROW, R144.COL, R48 ;  /* 0x0000009098307237 */ /* 0x040fe40000445c30 */
[----:B------:R3:W-:Y:S02]  /*21f0*/  @P4 LDGSTS.E.BYPASS.LTC128B.128 [R205+0x1800], [R206.64+0x400] ;  /* 0x01800400cecd4fae */ /* 0x0007e4000b901d46 */
[--C-:B------:R-:W-:Y:S01]  /*2200*/  @P0 IMAD.X R219, RZ, RZ, R207.reuse, P5 ;  /* 0x000000ffffdb0224 */ /* 0x100fe200028e06cf */
[----:B------:R-:W-:Y:S02]  /*2210*/  @P6 IADD3 R216, P4, R206, 0x1000, RZ ;  /* 0x00001000ced86810 */ /* 0x000fe40007f9e0ff */
[----:B------:R-:W-:Y:S01]  /*2220*/  SHF.R.U32.HI R212, RZ, 0xa, R212 ;  /* 0x0000000affd47819 */ /* 0x000fe200000116d4 */
[C---:B------:R-:W-:Y:S02]  /*2230*/  IMMA.16832.S8.S8.SAT R52, R152.reuse.ROW, R142.COL, R52 ;  /* 0x0000008e98347237 */ /* 0x040fe40000445c34 */
[----:B------:R3:W-:Y:S01]  /*2240*/  @P3 LDGSTS.E.BYPASS.LTC128B.128 [R211+0x1800], [R206.64+0x600] ;  /* 0x01800600ced33fae */ /* 0x0007e2000b901d46 */
[----:B------:R-:W-:Y:S01]  /*2250*/  ISETP.NE.U32.AND P5, PT, R212, RZ, PT ;  /* 0x000000ffd400720c */ /* 0x000fe20003fa5070 */
[--C-:B------:R-:W-:Y:S01]  /*2260*/  @P6 IMAD.X R217, RZ, RZ, R207.reuse, P4 ;  /* 0x000000ffffd96224 */ /* 0x100fe200020e06cf */
[----:B------:R-:W-:Y:S02]  /*2270*/  LOP3.LUT R210, R200, 0x800, RZ, 0xc0, !PT ;  /* 0x00000800c8d27812 */ /* 0x000fe400078ec0ff */
[C---:B------:R-:W-:Y:S01]  /*2280*/  LOP3.LUT R212, R199.reuse, 0x8, RZ, 0xc0, !PT ;  /* 0x00000008c7d47812 */ /* 0x040fe200078ec0ff */
[C---:B------:R-:W-:Y:S02]  /*2290*/  IMMA.16832.S8.S8.SAT R56, R152.reuse.ROW, R140.COL, R56 ;  /* 0x0000008c98387237 */ /* 0x040fe40000445c38 */
[----:B------:R4:W-:Y:S02]  /*22a0*/  @P2 LDGSTS.E.BYPASS.LTC128B.128 [R215+0x6000], [R208.64] ;  /* 0x06000000d0d72fae */ /* 0x0009e4000b901d46 */
[----:B------:R-:W-:Y:S02]  /*22b0*/  SHF.R.U32.HI R210, RZ, 0xb, R210 ;  /* 0x0000000bffd27819 */ /* 0x000fe400000116d2 */
[----:B------:R-:W-:Y:S02]  /*22c0*/  SHF.R.U32.HI R212, RZ, 0x3, R212 ;  /* 0x00000003ffd47819 */ /* 0x000fe400000116d4 */
[C---:B------:R-:W-:Y:S02]  /*22d0*/  IMMA.16832.S8.S8.SAT R60, R152.reuse.ROW, R138.COL, R60 ;  /* 0x0000008a983c7237 */ /* 0x040fe40000445c3c */
[----:B------:R4:W-:Y:S01]  /*22e0*/  @P1 LDGSTS.E.BYPASS.LTC128B.128 [R213+0x6000], [R208.64+0x200] ;  /* 0x06000200d0d51fae */ /* 0x0009e2000b901d46 */
[----:B------:R-:W-:Y:S02]  /*22f0*/  ISETP.NE.U32.AND P4, PT, R210, RZ, PT ;  /* 0x000000ffd200720c */ /* 0x000fe40003f85070 */
[----:B------:R-:W-:Y:S02]  /*2300*/  @P5 IADD3 R220, P1, R206, 0x1000, RZ ;  /* 0x00001000cedc5810 */ /* 0x000fe40007f3e0ff */
[----:B------:R-:W-:Y:S01]  /*2310*/  ISETP.NE.U32.AND P2, PT, R212, RZ, PT ;  /* 0x000000ffd400720c */ /* 0x000fe20003f45070 */
[-C--:B------:R-:W-:Y:S02]  /*2320*/  IMMA.16832.S8.S8.SAT R64, R152.ROW, R136.reuse.COL, R64 ;  /* 0x0000008898407237 */ /* 0x080fe40000445c40 */
[----:B------:R5:W-:Y:S02]  /*2330*/  @P0 LDGSTS.E.BYPASS.LTC128B.128 [R205+0x3000], [R218.64+-0x800] ;  /* 0x03000800dacd0fae */ /* 0x000be4000b901d46 */
[--C-:B------:R-:W-:Y:S01]  /*2340*/  @P5 IMAD.X R221, RZ, RZ, R207.reuse, P1 ;  /* 0x000000ffffdd5224 */ /* 0x100fe200008e06cf */
[----:B------:R-:W-:Y:S02]  /*2350*/  IADD3 R212, R2, 0x80, RZ ;  /* 0x0000008002d47810 */ /* 0x000fe40007ffe0ff */
[----:B------:R-:W-:Y:S01]  /*2360*/  LOP3.LUT R210, R199, 0x4, RZ, 0xc0, !PT ;  /* 0x00000004c7d27812 */ /* 0x000fe200078ec0ff */
[C---:B------:R-:W-:Y:S02]  /*2370*/  IMMA.16832.S8.S8.SAT R68, R156.reuse.ROW, R136.COL, R68 ;  /* 0x000000889c447237 */ /* 0x040fe40000445c44 */
[----:B---3--:R3:W-:Y:S02]  /*2380*/  @P6 LDGSTS.E.BYPASS.LTC128B.128 [R211+0x3000], [R216.64+-0x600] ;  /* 0x03000a00d8d36fae */ /* 0x0087e4000b901d46 */
[----:B------:R-:W-:Y:S02]  /*2390*/  @P4 IADD3 R222, P0, R206, 0x1000, RZ ;  /* 0x00001000cede4810 */ /* 0x000fe40007f1e0ff */
[----:B------:R-:W-:Y:S02]  /*23a0*/  SHF.R.U32.HI R210, RZ, 0x2, R210 ;  /* 0x00000002ffd27819 */ /* 0x000fe400000116d2 */
[C---:B------:R-:W-:Y:S02]  /*23b0*/  IMMA.16832.S8.S8.SAT R72, R156.reuse.ROW, R138.COL, R72 ;  /* 0x0000008a9c487237 */ /* 0x040fe40000445c48 */
[----:B------:R5:W-:Y:S01]  /*23c0*/  @P5 LDGSTS.E.BYPASS.LTC128B.128 [R205+0x4800], [R220.64+-0x400] ;  /* 0x04800c00dccd5fae */ /* 0x000be2000b901d46 */
[----:B------:R-:W-:Y:S01]  /*23d0*/  ISETP.NE.U32.AND P3, PT, R210, RZ, PT ;  /* 0x000000ffd200720c */ /* 0x000fe20003f65070 */
[----:B------:R-:W-:Y:S01]  /*23e0*/  @P4 IMAD.X R223, RZ, RZ, R207, P0 ;  /* 0x000000ffffdf4224 */ /* 0x000fe200000e06cf */
[----:B------:R-:W-:Y:S02]  /*23f0*/  IADD3 R210, R0, 0x80, RZ ;  /* 0x0000008000d27810 */ /* 0x000fe40007ffe0ff */
[----:B------:R-:W-:Y:S01]  /*2400*/  IADD3 R204, R204, 0x1, RZ ;  /* 0x00000001cccc7810 */ /* 0x000fe20007ffe0ff */
[C---:B------:R-:W-:Y:S02]  /*2410*/  IMMA.16832.S8.S8.SAT R76, R156.reuse.ROW, R140.COL, R76 ;  /* 0x0000008c9c4c7237 */ /* 0x040fe40000445c4c */
[----:B------:R3:W-:Y:S01]  /*2420*/  @P4 LDGSTS.E.BYPASS.LTC128B.128 [R211+0x4800], [R222.64+-0x200] ;  /* 0x04800e00ded34fae */ /* 0x0007e2000b901d46 */
[----:B------:R-:W-:Y:S02]  /*2430*/  ISETP.NE.AND P0, PT, R204, 0x3, PT ;  /* 0x00000003cc00780c */ /* 0x000fe40003f05270 */
[----:B------:R-:W-:Y:S03]  /*2440*/  IADD3 R206, P1, R206, c[0x0][0x190], RZ ;  /* 0x00006400cece7a10 */ /* 0x000fe60007f3e0ff */
[C---:B------:R-:W-:Y:S02]  /*2450*/  IMMA.16832.S8.S8.SAT R80, R156.reuse.ROW, R142.COL, R80 ;  /* 0x0000008e9c507237 */ /* 0x040fe40000445c50 */
[----:B------:R4:W-:Y:S06]  /*2460*/  @P3 LDGSTS.E.BYPASS.LTC128B.128 [R215+0x7800], [R208.64+0x400] ;  /* 0x07800400d0d73fae */ /* 0x0009ec000b901d46 */
[C---:B------:R-:W-:Y:S01]  /*2470*/  IMMA.16832.S8.S8.SAT R84, R156.reuse.ROW, R144.COL, R84 ;  /* 0x000000909c547237 */ /* 0x040fe20000445c54 */
[----:B------:R-:W-:Y:S01]  /*2480*/  @!P0 IMAD.MOV.U32 R204, RZ, RZ, RZ ;  /* 0x000000ffffcc8224 */ /* 0x000fe200078e00ff */
[----:B------:R4:W-:Y:S02]  /*2490*/  @P2 LDGSTS.E.BYPASS.LTC128B.128 [R213+0x7800], [R208.64+0x600] ;  /* 0x07800600d0d52fae */ /* 0x0009e4000b901d46 */
[----:B------:R-:W-:Y:S02]  /*24a0*/  @!P0 IADD3 R210, R0, -0x280, RZ ;  /* 0xfffffd8000d28810 */ /* 0x000fe40007ffe0ff */
[----:B------:R-:W-:Y:S02]  /*24b0*/  @!P0 IADD3 R212, R2, -0x280, RZ ;  /* 0xfffffd8002d48810 */ /* 0x000fe40007ffe0ff */
[C---:B------:R-:W-:Y:S02]  /*24c0*/  IMMA.16832.S8.S8.SAT R88, R156.reuse.ROW, R146.COL, R88 ;  /* 0x000000929c587237 */ /* 0x040fe40000445c58 */
[----:B------:R-:W0:Y:S01]  /*24d0*/  LDGDEPBAR ;  /* 0x00000000000079af */ /* 0x000e220000000000 */
[----:B------:R-:W-:Y:S01]  /*24e0*/  ISETP.GT.AND P0, PT, R203, -0x1, PT ;  /* 0xffffffffcb00780c */ /* 0x000fe20003f04270 */
[----:B---3--:R-:W-:Y:S01]  /*24f0*/  IMAD R211, R197, 0x10, R210 ;  /* 0x00000010c5d37824 */ /* 0x008fe200078e02d2 */
[----:B------:R-:W-:Y:S01]  /*2500*/  IADD3 R0, R210, 0x80, RZ ;  /* 0x00000080d2007810 */ /* 0x000fe20007ffe0ff */
[----:B------:R-:W-:Y:S02]  /*2510*/  IMAD R210, R3, 0x10, R212 ;  /* 0x0000001003d27824 */ /* 0x000fe400078e02d4 */
[C---:B------:R-:W-:Y:S04]  /*2520*/  IMMA.16832.S8.S8.SAT R92, R156.reuse.ROW, R148.COL, R92 ;  /* 0x000000949c5c7237 */ /* 0x040fe80000445c5c */
[----:B-----5:R-:W-:Y:S02]  /*2530*/  IADD3.X R205, R207, c[0x0][0x194], RZ, P1, !PT ;  /* 0x00006500cfcd7a10 */ /* 0x020fe40000ffe4ff */
[----:B------:R-:W-:Y:S02]  /*2540*/  IADD3 R207, R203, -0x1, RZ ;  /* 0xffffffffcbcf7810 */ /* 0x000fe40007ffe0ff */
[-C--:B------:R-:W-:Y:S03]  /*2550*/  IMMA.16832.S8.S8.SAT R96, R156.ROW, R150.reuse.COL, R96 ;  /* 0x000000969c607237 */ /* 0x080fe60000445c60 */
[----:B------:R-:W-:Y:S01]  /*2560*/  ISETP.NE.AND P1, PT, R207, RZ, PT ;  /* 0x000000ffcf00720c */ /* 0x000fe20003f25270 */
[----:B------:R-:W-:Y:S01]  /*2570*/  IMAD.MOV.U32 R203, RZ, RZ, R207 ;  /* 0x000000ffffcb7224 */ /* 0x000fe200078e00cf */
[----:B----4-:R-:W-:Y:S02]  /*2580*/  IADD3 R208, P2, R208, c[0x0][0x1c0], RZ ;  /* 0x00007000d0d07a10 */ /* 0x010fe40007f5e0ff */
[----:B------:R-:W-:Y:S01]  /*2590*/  SEL R200, R200, RZ, P1 ;  /* 0x000000ffc8c87207 */ /* 0x000fe20000800000 */
[C---:B------:R-:W-:Y:S01]  /*25a0*/  IMMA.16832.S8.S8.SAT R100, R160.reuse.ROW, R150.COL, R100 ;  /* 0x00000096a0647237 */ /* 0x040fe20000445c64 */
[----:B------:R-:W-:Y:S04]  /*25b0*/  DEPBAR.LE SB0, 0x1 ;  /* 0x000080400000791a */ /* 0x000fe80000000000 */
[----:B------:R-:W-:Y:S01]  /*25c0*/  BAR.SYNC.DEFER_BLOCKING 0x0 ;  /* 0x0000000000007b1d */ /* 0x000fe20000010000 */
[----:B------:R-:W-:Y:S02]  /*25d0*/  IADD3.X R209, R209, c[0x0][0x1c4], RZ, P2, !PT ;  /* 0x00007100d1d17a10 */ /* 0x000fe400017fe4ff */
[C---:B------:R-:W-:Y:S05]  /*25e0*/  IMMA.16832.S8.S8.SAT R104, R160.reuse.ROW, R148.COL, R104 ;  /* 0x00000094a0687237 */ /* 0x040fea0000445c68 */
[----:B------:R-:W-:Y:S02]  /*25f0*/  SEL R199, R199, RZ, P1 ;  /* 0x000000ffc7c77207 */ /* 0x000fe40000800000 */
[----:B------:R-:W-:Y:S01]  /*2600*/  IADD3 R2, R212, 0x80, RZ ;  /* 0x00000080d4027810 */ /* 0x000fe20007ffe0ff */
        /* <DEDUP_REMOVED lines=175> */
.L_x_370:
        /* <DEDUP_REMOVED lines=12> */
[----:B------:R-:W-:Y:S02]  /*31c0*/  LEA.HI R21, R37, R132, RZ, 0x5 ;  /* 0x0000008425157211 */ /* 0x000fe400078f28ff */
[----:B---3--:R-:W-:Y:S01]  /*31d0*/  LOP3.LUT R3, R36, UR5, RZ, 0x30, !PT ;  /* 0x0000000524037c12 */ /* 0x008fe2000f8e30ff */
[----:B------:R-:W-:Y:S01]  /*31e0*/  ULDC.64 UR4, c[0x0][0x160] ;  /* 0x0000580000047ab9 */ /* 0x000fe20000000a00 */
[----:B------:R-:W-:Y:S01]  /*31f0*/  SHF.R.S32.HI R20, RZ, 0x5, R21 ;  /* 0x00000005ff147819 */ /* 0x000fe20000011415 */
[----:B------:R-:W-:Y:S01]  /*3200*/  USHF.L.U32 UR4, UR4, 0x5, URZ ;  /* 0x0000000504047899 */ /* 0x000fe2000800063f */
[----:B------:R-:W-:Y:S02]  /*3210*/  LOP3.LUT R21, R21, 0xffffffe0, RZ, 0xc0, !PT ;  /* 0xffffffe015157812 */ /* 0x000fe400078ec0ff */
[----:B------:R-:W-:Y:S01]  /*3220*/  LEA.HI R133, R20, R20, RZ, 0x1 ;  /* 0x0000001414857211 */ /* 0x000fe200078f08ff */
[----:B------:R-:W-:-:S04]  /*3230*/  DEPBAR.LE SB0, 0x0 ;  /* 0x000080000000791a */ /* 0x000fc80000000000 */
[----:B------:R-:W-:Y:S02]  /*3240*/  LOP3.LUT R133, R133, 0x1ffffe, RZ, 0xc0, !PT ;  /* 0x001ffffe85857812 */ /* 0x000fe400078ec0ff */
[----:B------:R-:W-:-:S03]  /*3250*/  LEA.HI R37, R37, R132, RZ, 0x6 ;  /* 0x0000008425257211 */ /* 0x000fc600078f30ff */
[----:B------:R-:W-:Y:S02]  /*3260*/  IMAD.IADD R133, R20, 0x1, -R133 ;  /* 0x0000000114857824 */ /* 0x000fe400078e0a85 */
[----:B------:R-:W-:Y:S01]  /*3270*/  IMAD.IADD R20, R132, 0x1, -R21 ;  /* 0x0000000184147824 */ /* 0x000fe200078e0a15 */
[----:B------:R-:W-:Y:S01]  /*3280*/  IADD3 R132, R3, UR8, RZ ;  /* 0x0000000803847c10 */ /* 0x000fe2000fffe0ff */
[----:B------:R-:W-:Y:S01]  /*3290*/  USHF.R.S32.HI UR8, URZ, 0x1f, UR5 ;  /* 0x0000001f3f087899 */ /* 0x000fe20008011405 */
[----:B------:R-:W-:Y:S01]  /*32a0*/  SHF.R.S32.HI R3, RZ, c[0x0][0x178], R36 ;  /* 0x00005e00ff037a19 */ /* 0x000fe20000011424 */
[----:B------:R-:W-:Y:S01]  /*32b0*/  IMAD R20, R133, 0x100, R20 ;  /* 0x0000010085147824 */ /* 0x000fe200078e0214 */
[----:B------:R-:W-:Y:S01]  /*32c0*/  LEA.HI.SX32 R37, R37, R132, 0x1a ;  /* 0x0000008425257211 */ /* 0x000fe200078fd2ff */
[----:B------:R-:W-:Y:S02]  /*32d0*/  ULEA.HI UR5, UR8, UR5, URZ, 0x5 ;  /* 0x0000000508057291 */ /* 0x000fe4000f8f283f */
[----:B------:R-:W-:-:S02]  /*32e0*/  IMAD R20, R3, 0x200, R20 ;  /* 0x0000020003147824 */ /* 0x000fc400078e0214 */
[----:B------:R-:W-:Y:S01]  /*32f0*/  IMAD.SHL.U32 R3, R37, 0x2, RZ ;  /* 0x0000000225037824 */ /* 0x000fe200078e00ff */
[----:B------:R-:W-:Y:S01]  /*3300*/  USHF.R.S32.HI UR5, URZ, 0x5, UR5 ;  /* 0x000000053f057899 */ /* 0x000fe20008011405 */
[----:B------:R-:W-:-:S03]  /*3310*/  IMAD.SHL.U32 R36, R20, 0x8, RZ ;  /* 0x0000000814247824 */ /* 0x000fc600078e00ff */
[----:B------:R-:W-:Y:S02]  /*3320*/  SHF.R.S32.HI R138, RZ, 0x1f, R3 ;  /* 0x0000001fff8a7819 */ /* 0x000fe40000011403 */
[----:B------:R-:W-:Y:S02]  /*3330*/  SHF.R.S32.HI R21, RZ, 0x1f, R36 ;  /* 0x0000001fff157819 */ /* 0x000fe40000011424 */
[----:B------:R-:W-:Y:S01]  /*3340*/  LOP3.LUT R144, R36, 0xfffffff8, RZ, 0xc0, !PT ;  /* 0xfffffff824907812 */ /* 0x000fe200078ec0ff */
[----:B------:R-:W-:Y:S01]  /*3350*/  IMAD R20, R138, c[0x0][0x1e0], RZ ;  /* 0x000078008a147a24 */ /* 0x000fe200078e02ff */
[----:B------:R-:W-:Y:S01]  /*3360*/  LOP3.LUT R145, R21, 0x1fffffff, RZ, 0xc0, !PT ;  /* 0x1fffffff15917812 */ /* 0x000fe200078ec0ff */
[----:B------:R-:W-:Y:S01]  /*3370*/  BAR.SYNC.DEFER_BLOCKING 0x0 ;  /* 0x0000000000007b1d */ /* 0x000fe20000010000 */
[----:B------:R-:W-:Y:S01]  /*3380*/  ISETP.GE.AND P0, PT, R36, UR4, PT ;  /* 0x0000000424007c0c */ /* 0x000fe2000bf06270 */
[C---:B------:R-:W-:Y:S02]  /*3390*/  IMAD R21, R3.reuse, c[0x0][0x1e4], R20 ;  /* 0x0000790003157a24 */ /* 0x040fe400078e0214 */
[C---:B------:R-:W-:Y:S01]  /*33a0*/  IMAD.WIDE.U32 R134, R3.reuse, c[0x0][0x1e0], R144 ;  /* 0x0000780003867a25 */ /* 0x040fe200078e0090 */
[----:B------:R-:W-:-:S02]  /*33b0*/  ISETP.LT.AND P2, PT, R3, UR5, !P0 ;  /* 0x0000000503007c0c */ /* 0x000fc4000c741270 */
        /* <DEDUP_REMOVED lines=1012> */
.L_x_372:
        /* <DEDUP_REMOVED lines=16> */
.L_x_376:


//--------------------- .nv.shared._ZN7cutlass9reference6device6kernel11GemmComplexIaNS_6layout22ColumnMajorInterleavedILi32EEEaNS4_19RowMajorInterleavedILi32EEEaS6_fiaNS_16NumericConverterIafLNS_15FloatRoundStyleE2EEENS_12multiply_addIiiiEELi4ELi16EEEvNS_4gemm9GemmCoordET5_NS_9TensorRefIT_T0_EENS_16ComplexTransformENSH_IT1_T2_EESL_SG_NSH_IT3_T4_EENSH_IT7_SQ_EET6_illll --------------------------
	.section	.nv.shared._ZN7cutlass9reference6device6kernel11GemmComplexIaNS_6layout22ColumnMajorInterleavedILi32EEEaNS4_19RowMajorInterleavedILi32EEEaS6_fiaNS_16NumericConverterIafLNS_15FloatRoundStyleE2EEENS_12multiply_addIiiiEELi4ELi16EEEvNS_4gemm9GemmCoordET5_NS_9TensorRefIT_T0_EENS_16ComplexTransformENSH_IT1_T2_EESL_SG_NSH_IT3_T4_EENSH_IT7_SQ_EET6_illll,"aw",@nobits
	.sectionflags	@""
	.align	16


//--------------------- .nv.global                --------------------------
	.section	.nv.global,"aw",@nobits
.nv.global:
	.type		_ZN34_INTERNAL_768bea17_4_k_cu_371cd5504cute1_E,@object
	.size		_ZN34_INTERNAL_768bea17_4_k_cu_371cd5504cute1_E,(_ZN34_INTERNAL_768bea17_4_k_cu_371cd5504cuda3std3__45__cpo6cbeginE - _ZN34_INTERNAL_768bea17_4_k_cu_371cd5504cute1_E)
_ZN34_INTERNAL_768bea17_4_k_cu_371cd5504cute1_E:
	.zero		1
	.type		_ZN34_INTERNAL_768bea17_4_k_cu_371cd5504cuda3std3__45__cpo6cbeginE,@object
	.size		_ZN34_INTERNAL_768bea17_4_k_cu_371cd5504cuda3std3__45__cpo6cbeginE,(_ZN34_INTERNAL_768bea17_4_k_cu_371cd5504cuda3std3__48in_placeE - _ZN34_INTERNAL_768bea17_4_k_cu_371cd5504cuda3std3__45__cpo6cbeginE)
_ZN34_INTERNAL_768bea17_4_k_cu_371cd5504cuda3std3__45__cpo6cbeginE:
	.zero		1
	.type		_ZN34_INTERNAL_768bea17_4_k_cu_371cd5504cuda3std3__48in_placeE,@object
	.size		_ZN34_INTERNAL_768bea17_4_k_cu_371cd5504cuda3std3__48in_placeE,(_ZN34_INTERNAL_768bea17_4_k_cu_371cd5504cuda3std6ranges3__45__cpo9iter_moveE - _ZN34_INTERNAL_768bea17_4_k_cu_371cd5504cuda3std3__48in_placeE)
_ZN34_INTERNAL_768bea17_4_k_cu_371cd5504cuda3std3__48in_placeE:
	.zero		1
	.type		_ZN34_INTERNAL_768bea17_4_k_cu_371cd5504cuda3std6ranges3__45__cpo9iter_moveE,@object
	.size		_ZN34_INTERNAL_768bea17_4_k_cu_371cd5504cuda3std6ranges3__45__cpo9iter_moveE,(_ZN34_INTERNAL_768bea17_4_k_cu_371cd5504cuda3std3__45__cpo5beginE - _ZN34_INTERNAL_768bea17_4_k_cu_371cd5504cuda3std6ranges3__45__cpo9iter_moveE)
_ZN34_INTERNAL_768bea17_4_k_cu_371cd5504cuda3std6ranges3__45__cpo9iter_moveE:
	.zero		1
	.type		_ZN34_INTERNAL_768bea17_4_k_cu_371cd5504cuda3std3__45__cpo5beginE,@object
	.size		_ZN34_INTERNAL_768bea17_4_k_cu_371cd5504cuda3std3__45__cpo5beginE,(_ZN34_INTERNAL_768bea17_4_k_cu_371cd5504cuda3std3__436_GLOBAL__N__768bea17_4_k_cu_371cd5506ignoreE - _ZN34_INTERNAL_768bea17_4_k_cu_371cd5504cuda3std3__45__cpo5beginE)
_ZN34_INTERNAL_768bea17_4_k_cu_371cd5504cuda3std3__45__cpo5beginE:
	.zero		1
	.type		_ZN34_INTERNAL_768bea17_4_k_cu_371cd5504cuda3std3__436_GLOBAL__N__768bea17_4_k_cu_371cd5506ignoreE,@object
	.size		_ZN34_INTERNAL_768bea17_4_k_cu_371cd5504cuda3std3__436_GLOBAL__N__768bea17_4_k_cu_371cd5506ignoreE,(_ZN34_INTERNAL_768bea17_4_k_cu_371cd5504cute7productE - _ZN34_INTERNAL_768bea17_4_k_cu_371cd5504cuda3std3__436_GLOBAL__N__768bea17_4_k_cu_371cd5506ignoreE)
_ZN34_INTERNAL_768bea17_4_k_cu_371cd5504cuda3std3__436_GLOBAL__N__768bea17_4_k_cu_371cd5506ignoreE:
	.zero		1
	.type		_ZN34_INTERNAL_768bea17_4_k_cu_371cd5504cute7productE,@object
	.size		_ZN34_INTERNAL_768bea17_4_k_cu_371cd5504cute7productE,(_ZN34_INTERNAL_768bea17_4_k_cu_371cd5504cuda3std3__45__cpo3endE - _ZN34_INTERNAL_768bea17_4_k_cu_371cd5504cute7productE)
_ZN34_INTERNAL_768bea17_4_k_cu_371cd5504cute7productE:
	.zero		1
	.type		_ZN34_INTERNAL_768bea17_4_k_cu_371cd5504cuda3std3__45__cpo3endE,@object
	.size		_ZN34_INTERNAL_768bea17_4_k_cu_371cd5504cuda3std3__45__cpo3endE,(_ZN34_INTERNAL_768bea17_4_k_cu_371cd5504cuda3std3__419piecewise_constructE - _ZN34_INTERNAL_768bea17_4_k_cu_371cd5504cuda3std3__45__cpo3endE)
_ZN34_INTERNAL_768bea17_4_k_cu_371cd5504cuda3std3__45__cpo3endE:
	.zero		1
	.type		_ZN34_INTERNAL_768bea17_4_k_cu_371cd5504cuda3std3__419piecewise_constructE,@object
	.size		_ZN34_INTERNAL_768bea17_4_k_cu_371cd5504cuda3std3__419piecewise_constructE,(_ZN34_INTERNAL_768bea17_4_k_cu_371cd5504cuda3std3__45__cpo4cendE - _ZN34_INTERNAL_768bea17_4_k_cu_371cd5504cuda3std3__419piecewise_constructE)
_ZN34_INTERNAL_768bea17_4_k_cu_371cd5504cuda3std3__419piecewise_constructE:
	.zero		1
	.type		_ZN34_INTERNAL_768bea17_4_k_cu_371cd5504cuda3std3__45__cpo4cendE,@object
	.size		_ZN34_INTERNAL_768bea17_4_k_cu_371cd5504cuda3std3__45__cpo4cendE,(_ZN34_INTERNAL_768bea17_4_k_cu_371cd5504cuda3std6ranges3__45__cpo4swapE - _ZN34_INTERNAL_768bea17_4_k_cu_371cd5504cuda3std3__45__cpo4cendE)
_ZN34_INTERNAL_768bea17_4_k_cu_371cd5504cuda3std3__45__cpo4cendE:
	.zero		1
	.type		_ZN34_INTERNAL_768bea17_4_k_cu_371cd5504cuda3std6ranges3__45__cpo4swapE,@object
	.size		_ZN34_INTERNAL_768bea17_4_k_cu_371cd5504cuda3std6ranges3__45__cpo4swapE,(.L_7 - _ZN34_INTERNAL_768bea17_4_k_cu_371cd5504cuda3std6ranges3__45__cpo4swapE)
_ZN34_INTERNAL_768bea17_4_k_cu_371cd5504cuda3std6ranges3__45__cpo4swapE:
	.zero		1
.L_7:


//--------------------- .nv.shared._ZN7cutlass9reference6device6kernel11GemmComplexIaNS_6layout22ColumnMajorInterleavedILi32EEEaNS4_19RowMajorInterleavedILi32EEEaS6_fiaNS_16NumericConverterIafLNS_15FloatRoundStyleE2EEENS_12multiply_addIiiiEELi4ELi4EEEvNS_4gemm9GemmCoordET5_NS_9TensorRefIT_T0_EENS_16ComplexTransformENSH_IT1_T2_EESL_SG_NSH_IT3_T4_EENSH_IT7_SQ_EET6_illll --------------------------
	.section	.nv.shared._ZN7cutlass9reference6device6kernel11GemmComplexIaNS_6layout22ColumnMajorInterleavedILi32EEEaNS4_19RowMajorInterleavedILi32EEEaS6_fiaNS_16NumericConverterIafLNS_15FloatRoundStyleE2EEENS_12multiply_addIiiiEELi4ELi4EEEvNS_4gemm9GemmCoordET5_NS_9TensorRefIT_T0_EENS_16ComplexTransformENSH_IT1_T2_EESL_SG_NSH_IT3_T4_EENSH_IT7_SQ_EET6_illll,"aw",@nobits
	.sectionflags	@""
	.align	16


//--------------------- .nv.shared._ZN7cutlass9reference6device6kernel26TensorScaleBiasGemmBatchedINS_9TensorRefIiNS_6layout22ColumnMajorInterleavedILi32EEEEENS4_IaS7_EEfNS4_IfNS5_8RowMajorEEENS_16NumericConverterIafLNS_15FloatRoundStyleE2EEELi4ELi4EEEvNS_4gemm9GemmCoordET_T0_T1_T2_SK_illll --------------------------
	.section	.nv.shared._ZN7cutlass9reference6device6kernel26TensorScaleBiasGemmBatchedINS_9TensorRefIiNS_6layout22ColumnMajorInterleavedILi32EEEEENS4_IaS7_EEfNS4_IfNS5_8RowMajorEEENS_16NumericConverterIafLNS_15FloatRoundStyleE2EEELi4ELi4EEEvNS_4gemm9GemmCoordET_T0_T1_T2_SK_illll,"aw",@nobits
	.sectionflags	@""
	.align	16


//--------------------- .nv.shared._ZN7cutlass9reference6device6kernel11GemmComplexIaNS_6layout22ColumnMajorInterleavedILi32EEEaNS4_19RowMajorInterleavedILi32EEEiS6_iiiNS_16NumericConverterIiiLNS_15FloatRoundStyleE2EEENS_12multiply_addIiiiEELi4ELi16EEEvNS_4gemm9GemmCoordET5_NS_9TensorRefIT_T0_EENS_16ComplexTransformENSH_IT1_T2_EESL_SG_NSH_IT3_T4_EENSH_IT7_SQ_EET6_illll --------------------------
	.section	.nv.shared._ZN7cutlass9reference6device6kernel11GemmComplexIaNS_6layout22ColumnMajorInterleavedILi32EEEaNS4_19RowMajorInterleavedILi32EEEiS6_iiiNS_16NumericConverterIiiLNS_15FloatRoundStyleE2EEENS_12multiply_addIiiiEELi4ELi16EEEvNS_4gemm9GemmCoordET5_NS_9TensorRefIT_T0_EENS_16ComplexTransformENSH_IT1_T2_EESL_SG_NSH_IT3_T4_EENSH_IT7_SQ_EET6_illll,"aw",@nobits
	.sectionflags	@""
	.align	16


//--------------------- .nv.shared._ZN7cutlass9reference6device6kernel11GemmComplexIaNS_6layout22ColumnMajorInterleavedILi32EEEaNS4_19RowMajorInterleavedILi32EEEiS6_iiiNS_16NumericConverterIiiLNS_15FloatRoundStyleE2EEENS_12multiply_addIiiiEELi4ELi4EEEvNS_4gemm9GemmCoordET5_NS_9TensorRefIT_T0_EENS_16ComplexTransformENSH_IT1_T2_EESL_SG_NSH_IT3_T4_EENSH_IT7_SQ_EET6_illll --------------------------
	.section	.nv.shared._ZN7cutlass9reference6device6kernel11GemmComplexIaNS_6layout22ColumnMajorInterleavedILi32EEEaNS4_19RowMajorInterleavedILi32EEEiS6_iiiNS_16NumericConverterIiiLNS_15FloatRoundStyleE2EEENS_12multiply_addIiiiEELi4ELi4EEEvNS_4gemm9GemmCoordET5_NS_9TensorRefIT_T0_EENS_16ComplexTransformENSH_IT1_T2_EESL_SG_NSH_IT3_T4_EENSH_IT7_SQ_EET6_illll,"aw",@nobits
	.sectionflags	@""
	.align	16


//--------------------- .nv.shared._ZN7cutlass9reference6device6kernel13TensorForEachINS1_6detail14TensorReLuFuncIaNS_6layout22ColumnMajorInterleavedILi32EEEEELi2ENS9_6ParamsEEEvNS_5CoordIXT0_EilEET1_ --------------------------
	.section	.nv.shared._ZN7cutlass9reference6device6kernel13TensorForEachINS1_6detail14TensorReLuFuncIaNS_6layout22ColumnMajorInterleavedILi32EEEEELi2ENS9_6ParamsEEEvNS_5CoordIXT0_EilEET1_,"aw",@nobits
	.sectionflags	@""
	.align	16


//--------------------- .nv.shared._ZN7cutlass9reference6device6kernel4GemmINS_9TensorRefIaNS_6layout22ColumnMajorInterleavedILi32EEEEENS4_IaNS5_19RowMajorInterleavedILi32EEEEES8_fiNS_11MatrixShapeILi4ELi4EEENS_12multiply_addIiiiEENS_21NumericConverterClampIafEEEEvNS_4gemm9GemmCoordET2_T_T0_SK_T1_SN_T3_ --------------------------
	.section	.nv.shared._ZN7cutlass9reference6device6kernel4GemmINS_9TensorRefIaNS_6layout22ColumnMajorInterleavedILi32EEEEENS4_IaNS5_19RowMajorInterleavedILi32EEEEES8_fiNS_11MatrixShapeILi4ELi4EEENS_12multiply_addIiiiEENS_21NumericConverterClampIafEEEEvNS_4gemm9GemmCoordET2_T_T0_SK_T1_SN_T3_,"aw",@nobits
	.sectionflags	@""
	.align	16


//--------------------- .nv.shared._ZN7cutlass6KernelINS_4gemm6kernel7B2bGemmINS1_11threadblock31B2bMmaMultistageSmemAccumulatorINS1_9GemmShapeILi64ELi64ELi64EEENS_9transform11threadblock28PredicatedTileAccessIteratorINS_11MatrixShapeILi64ELi64EEEaNS_6layout22ColumnMajorInterleavedILi32EEELi1ENS8_29PitchLinearWarpRakedThreadMapINS_16PitchLinearShapeILi2048ELi2EEELi128ENSH_ILi32ELi1EEELi16EEENS_5ArrayIaLi16ELb0EEELb0ENSD_9NoPermuteEEENS9_25RegularTileAccessIteratorISC_aNSD_37RowMajorTensorOpMultiplicandCrosswiseILi8ELi32EEELi0ENS8_29TransposePitchLinearThreadMapISK_NSH_ILi2ELi16EEEEELi16EEELNS_4arch14CacheOperation4KindE1ENSA_INSB_ILi64ELi256EEEaNSD_19RowMajorInterleavedILi32EEELi0ESK_SM_Lb0ESN_EENSP_ISC_aNSD_40ColumnMajorTensorOpMultiplicandCrosswiseILi8ELi32EEELi1ESU_Li16EEELSY_1ENS9_14VectorIteratorINS9_30PredicatedVectorAccessIteratorISC_NSB_ILi32ELi32EEEfNSD_8RowMajorELi4ELb0EEEEENS_8epilogue4warp24FragmentIteratorTensorOpINS6_ILi32ELi32ELi64EEENS6_ILi16ELi8ELi32EEEiNSL_IiLi4ELb1EEENSE_ILi16EEEEENS1D_20TileIteratorTensorOpIS1F_S1G_aS1I_EENS6_ILi64ELi256ELi64EEENS1_4warp41MmaTensorOpMultiplicandTileAccessIteratorISC_LNS1_7OperandE0EaS1I_NSB_ILi16ELi32EEELi1ELi32ELb1ELi1EEENSA_ISZ_aS11_Li0ENSG_INSH_ILi8192ELi2EEELi128ESJ_Li16EEESM_Lb0ESN_EENSP_ISZ_aS14_Li1ENSS_IS1T_ST_EELi16EEELSY_1EiSF_NS1C_6thread21LinearCombinationReluIaLi2EifLNS1X_9ScaleType4KindE2ELNS_15FloatRoundStyleE2EEENS4_9MmaPolicyINS1N_11MmaTensorOpIS1F_aSR_aS14_iSF_NS1N_17MmaTensorOpPolicyINSW_3MmaIS1G_Li32EaS19_aNSD_11ColumnMajorEiS19_NSW_21OpMultiplyAddSaturateEEENSB_ILi1ELi1EEEEELi1ELb1EbEENSB_ILi0ELi0EEES2D_Li1EEENS23_INS24_IS7_aSR_aS14_iSF_S2B_Li1ELb1EbEES2D_S2D_Li1EEELi3EbEENS1C_11threadblock19InterleavedEpilogueIS1M_S2F_Li1ENS2I_33InterleavedPredicatedTileIteratorINS2I_30InterleavedOutputTileThreadMapINSH_ILi1ELi4EEENSH_ILi8ELi2EEELi128ELi8ELi8EEEaLi32EEENS1E_IS7_S1G_iS1H_SF_EENS1Y_IaLi8EifLS20_1ELS21_2EEELi32EEENS4_30GemmIdentityThreadblockSwizzleILi1EEEEEEEvNT_6ParamsE --------------------------
	.section	.nv.shared._ZN7cutlass6KernelINS_4gemm6kernel7B2bGemmINS1_11threadblock31B2bMmaMultistageSmemAccumulatorINS1_9GemmShapeILi64ELi64ELi64EEENS_9transform11threadblock28PredicatedTileAccessIteratorINS_11MatrixShapeILi64ELi64EEEaNS_6layout22ColumnMajorInterleavedILi32EEELi1ENS8_29PitchLinearWarpRakedThreadMapINS_16PitchLinearShapeILi2048ELi2EEELi128ENSH_ILi32ELi1EEELi16EEENS_5ArrayIaLi16ELb0EEELb0ENSD_9NoPermuteEEENS9_25RegularTileAccessIteratorISC_aNSD_37RowMajorTensorOpMultiplicandCrosswiseILi8ELi32EEELi0ENS8_29TransposePitchLinearThreadMapISK_NSH_ILi2ELi16EEEEELi16EEELNS_4arch14CacheOperation4KindE1ENSA_INSB_ILi64ELi256EEEaNSD_19RowMajorInterleavedILi32EEELi0ESK_SM_Lb0ESN_EENSP_ISC_aNSD_40ColumnMajorTensorOpMultiplicandCrosswiseILi8ELi32EEELi1ESU_Li16EEELSY_1ENS9_14VectorIteratorINS9_30PredicatedVectorAccessIteratorISC_NSB_ILi32ELi32EEEfNSD_8RowMajorELi4ELb0EEEEENS_8epilogue4warp24FragmentIteratorTensorOpINS6_ILi32ELi32ELi64EEENS6_ILi16ELi8ELi32EEEiNSL_IiLi4ELb1EEENSE_ILi16EEEEENS1D_20TileIteratorTensorOpIS1F_S1G_aS1I_EENS6_ILi64ELi256ELi64EEENS1_4warp41MmaTensorOpMultiplicandTileAccessIteratorISC_LNS1_7OperandE0EaS1I_NSB_ILi16ELi32EEELi1ELi32ELb1ELi1EEENSA_ISZ_aS11_Li0ENSG_INSH_ILi8192ELi2EEELi128ESJ_Li16EEESM_Lb0ESN_EENSP_ISZ_aS14_Li1ENSS_IS1T_ST_EELi16EEELSY_1EiSF_NS1C_6thread21LinearCombinationReluIaLi2EifLNS1X_9ScaleType4KindE2ELNS_15FloatRoundStyleE2EEENS4_9MmaPolicyINS1N_11MmaTensorOpIS1F_aSR_aS14_iSF_NS1N_17MmaTensorOpPolicyINSW_3MmaIS1G_Li32EaS19_aNSD_11ColumnMajorEiS19_NSW_21OpMultiplyAddSaturateEEENSB_ILi1ELi1EEEEELi1ELb1EbEENSB_ILi0ELi0EEES2D_Li1EEENS23_INS24_IS7_aSR_aS14_iSF_S2B_Li1ELb1EbEES2D_S2D_Li1EEELi3EbEENS1C_11threadblock19InterleavedEpilogueIS1M_S2F_Li1ENS2I_33InterleavedPredicatedTileIteratorINS2I_30InterleavedOutputTileThreadMapINSH_ILi1ELi4EEENSH_ILi8ELi2EEELi128ELi8ELi8EEEaLi32EEENS1E_IS7_S1G_iS1H_SF_EENS1Y_IaLi8EifLS20_1ELS21_2EEELi32EEENS4_30GemmIdentityThreadblockSwizzleILi1EEEEEEEvNT_6ParamsE,"aw",@nobits
	.sectionflags	@""
	.align	16


//--------------------- .nv.shared._ZN7cutlass6KernelINS_4gemm6kernel4GemmINS1_11threadblock13MmaMultistageINS1_9GemmShapeILi128ELi128ELi64EEENS_9transform11threadblock28PredicatedTileAccessIteratorINS_11MatrixShapeILi128ELi64EEEaNS_6layout22ColumnMajorInterleavedILi32EEELi1ENS8_29PitchLinearWarpRakedThreadMapINS_16PitchLinearShapeILi4096ELi2EEELi128ENSH_ILi32ELi1EEELi16EEENS_5ArrayIaLi16ELb0EEELb0ENSD_9NoPermuteEEENS9_25RegularTileAccessIteratorISC_aNSD_37RowMajorTensorOpMultiplicandCrosswiseILi8ELi32EEELi0ENS8_29TransposePitchLinearThreadMapISK_NSH_ILi2ELi16EEEEELi16EEELNS_4arch14CacheOperation4KindE1ENSA_INSB_ILi64ELi128EEEaNSD_19RowMajorInterleavedILi32EEELi0ESK_SM_Lb0ESN_EENSP_ISZ_aNSD_40ColumnMajorTensorOpMultiplicandCrosswiseILi8ELi32EEELi1ESU_Li16EEELSY_1EiNSD_8RowMajorENS4_9MmaPolicyINS1_4warp11MmaTensorOpINS6_ILi64ELi64ELi64EEEaSR_aS14_iSF_NS18_17MmaTensorOpPolicyINSW_3MmaINS6_ILi16ELi8ELi32EEELi32EaS16_aNSD_11ColumnMajorEiS16_NSW_21OpMultiplyAddSaturateEEENSB_ILi1ELi1EEEEELi1ELb1EbEENSB_ILi0ELi0EEES1K_Li1EEELi3ELNS1_23SharedMemoryClearOptionE0EbEENS_8epilogue11threadblock19InterleavedEpilogueIS7_S1J_Li1ENS1P_33InterleavedPredicatedTileIteratorINS1P_30InterleavedOutputTileThreadMapINSH_ILi2ELi2EEENSH_ILi8ELi2EEELi128ELi8ELi8EEEaLi32EEENS1O_4warp24FragmentIteratorTensorOpIS1A_S1D_iNSL_IiLi4ELb1EEESF_EENS1O_6thread21LinearCombinationReluIaLi8EifLNS21_9ScaleType4KindE1ELNS_15FloatRoundStyleE2EEELi32EEENS4_30GemmIdentityThreadblockSwizzleILi1EEELb0EEEEEvNT_6ParamsE --------------------------
	.section	.nv.shared._ZN7cutlass6KernelINS_4gemm6kernel4GemmINS1_11threadblock13MmaMultistageINS1_9GemmShapeILi128ELi128ELi64EEENS_9transform11threadblock28PredicatedTileAccessIteratorINS_11MatrixShapeILi128ELi64EEEaNS_6layout22ColumnMajorInterleavedILi32EEELi1ENS8_29PitchLinearWarpRakedThreadMapINS_16PitchLinearShapeILi4096ELi2EEELi128ENSH_ILi32ELi1EEELi16EEENS_5ArrayIaLi16ELb0EEELb0ENSD_9NoPermuteEEENS9_25RegularTileAccessIteratorISC_aNSD_37RowMajorTensorOpMultiplicandCrosswiseILi8ELi32EEELi0ENS8_29TransposePitchLinearThreadMapISK_NSH_ILi2ELi16EEEEELi16EEELNS_4arch14CacheOperation4KindE1ENSA_INSB_ILi64ELi128EEEaNSD_19RowMajorInterleavedILi32EEELi0ESK_SM_Lb0ESN_EENSP_ISZ_aNSD_40ColumnMajorTensorOpMultiplicandCrosswiseILi8ELi32EEELi1ESU_Li16EEELSY_1EiNSD_8RowMajorENS4_9MmaPolicyINS1_4warp11MmaTensorOpINS6_ILi64ELi64ELi64EEEaSR_aS14_iSF_NS18_17MmaTensorOpPolicyINSW_3MmaINS6_ILi16ELi8ELi32EEELi32EaS16_aNSD_11ColumnMajorEiS16_NSW_21OpMultiplyAddSaturateEEENSB_ILi1ELi1EEEEELi1ELb1EbEENSB_ILi0ELi0EEES1K_Li1EEELi3ELNS1_23SharedMemoryClearOptionE0EbEENS_8epilogue11threadblock19InterleavedEpilogueIS7_S1J_Li1ENS1P_33InterleavedPredicatedTileIteratorINS1P_30InterleavedOutputTileThreadMapINSH_ILi2ELi2EEENSH_ILi8ELi2EEELi128ELi8ELi8EEEaLi32EEENS1O_4warp24FragmentIteratorTensorOpIS1A_S1D_iNSL_IiLi4ELb1EEESF_EENS1O_6thread21LinearCombinationReluIaLi8EifLNS21_9ScaleType4KindE1ELNS_15FloatRoundStyleE2EEELi32EEENS4_30GemmIdentityThreadblockSwizzleILi1EEELb0EEEEEvNT_6ParamsE,"aw",@nobits
	.sectionflags	@""
	.align	16


//--------------------- .nv.shared._ZN7cutlass6KernelINS_4gemm6kernel4GemmINS1_11threadblock13MmaMultistageINS1_9GemmShapeILi128ELi64ELi64EEENS_9transform11threadblock28PredicatedTileAccessIteratorINS_11MatrixShapeILi128ELi64EEEaNS_6layout22ColumnMajorInterleavedILi32EEELi1ENS8_29PitchLinearWarpRakedThreadMapINS_16PitchLinearShapeILi4096ELi2EEELi64ENSH_ILi32ELi1EEELi16EEENS_5ArrayIaLi16ELb0EEELb0ENSD_9NoPermuteEEENS9_25RegularTileAccessIteratorISC_aNSD_37RowMajorTensorOpMultiplicandCrosswiseILi8ELi32EEELi0ENS8_29TransposePitchLinearThreadMapISK_NSH_ILi2ELi16EEEEELi16EEELNS_4arch14CacheOperation4KindE1ENSA_INSB_ILi64ELi64EEEaNSD_19RowMajorInterleavedILi32EEELi0ENSG_INSH_ILi2048ELi2EEELi64ESJ_Li16EEESM_Lb0ESN_EENSP_ISZ_aNSD_40ColumnMajorTensorOpMultiplicandCrosswiseILi8ELi32EEELi1ENSS_IS13_ST_EELi16EEELSY_1EiNSD_8RowMajorENS4_9MmaPolicyINS1_4warp11MmaTensorOpINS6_ILi64ELi64ELi64EEEaSR_aS16_iSF_NS1B_17MmaTensorOpPolicyINSW_3MmaINS6_ILi16ELi8ELi32EEELi32EaS19_aNSD_11ColumnMajorEiS19_NSW_21OpMultiplyAddSaturateEEENSB_ILi1ELi1EEEEELi1ELb1EbEENSB_ILi0ELi0EEES1N_Li1EEELi3ELNS1_23SharedMemoryClearOptionE0EbEENS_8epilogue11threadblock19InterleavedEpilogueIS7_S1M_Li1ENS1S_33InterleavedPredicatedTileIteratorINS1S_30InterleavedOutputTileThreadMapINSH_ILi2ELi1EEENSH_ILi8ELi2EEELi64ELi8ELi8EEEaLi32EEENS1R_4warp24FragmentIteratorTensorOpIS1D_S1G_iNSL_IiLi4ELb1EEESF_EENS1R_6thread21LinearCombinationReluIaLi8EifLNS24_9ScaleType4KindE1ELNS_15FloatRoundStyleE2EEELi32EEENS4_30GemmIdentityThreadblockSwizzleILi1EEELb0EEEEEvNT_6ParamsE --------------------------
	.section	.nv.shared._ZN7cutlass6KernelINS_4gemm6kernel4GemmINS1_11threadblock13MmaMultistageINS1_9GemmShapeILi128ELi64ELi64EEENS_9transform11threadblock28PredicatedTileAccessIteratorINS_11MatrixShapeILi128ELi64EEEaNS_6layout22ColumnMajorInterleavedILi32EEELi1ENS8_29PitchLinearWarpRakedThreadMapINS_16PitchLinearShapeILi4096ELi2EEELi64ENSH_ILi32ELi1EEELi16EEENS_5ArrayIaLi16ELb0EEELb0ENSD_9NoPermuteEEENS9_25RegularTileAccessIteratorISC_aNSD_37RowMajorTensorOpMultiplicandCrosswiseILi8ELi32EEELi0ENS8_29TransposePitchLinearThreadMapISK_NSH_ILi2ELi16EEEEELi16EEELNS_4arch14CacheOperation4KindE1ENSA_INSB_ILi64ELi64EEEaNSD_19RowMajorInterleavedILi32EEELi0ENSG_INSH_ILi2048ELi2EEELi64ESJ_Li16EEESM_Lb0ESN_EENSP_ISZ_aNSD_40ColumnMajorTensorOpMultiplicandCrosswiseILi8ELi32EEELi1ENSS_IS13_ST_EELi16EEELSY_1EiNSD_8RowMajorENS4_9MmaPolicyINS1_4warp11MmaTensorOpINS6_ILi64ELi64ELi64EEEaSR_aS16_iSF_NS1B_17MmaTensorOpPolicyINSW_3MmaINS6_ILi16ELi8ELi32EEELi32EaS19_aNSD_11ColumnMajorEiS19_NSW_21OpMultiplyAddSaturateEEENSB_ILi1ELi1EEEEELi1ELb1EbEENSB_ILi0ELi0EEES1N_Li1EEELi3ELNS1_23SharedMemoryClearOptionE0EbEENS_8epilogue11threadblock19InterleavedEpilogueIS7_S1M_Li1ENS1S_33InterleavedPredicatedTileIteratorINS1S_30InterleavedOutputTileThreadMapINSH_ILi2ELi1EEENSH_ILi8ELi2EEELi64ELi8ELi8EEEaLi32EEENS1R_4warp24FragmentIteratorTensorOpIS1D_S1G_iNSL_IiLi4ELb1EEESF_EENS1R_6thread21LinearCombinationReluIaLi8EifLNS24_9ScaleType4KindE1ELNS_15FloatRoundStyleE2EEELi32EEENS4_30GemmIdentityThreadblockSwizzleILi1EEELb0EEEEEvNT_6ParamsE,"aw",@nobits
	.sectionflags	@""
	.align	16
